//
// Generated by NVIDIA NVVM Compiler
//
// Compiler Build ID: CL-36424714
// Cuda compilation tools, release 13.0, V13.0.88
// Based on NVVM 20.0.0
//

.version 9.0
.target sm_100
.address_size 64


.func  (.param .b64 func_retval0) _Z27nwdft_compute_eri_primitiveddddddddddddddddiiii(
	.param .b64 _Z27nwdft_compute_eri_primitiveddddddddddddddddiiii_param_0,
	.param .b64 _Z27nwdft_compute_eri_primitiveddddddddddddddddiiii_param_1,
	.param .b64 _Z27nwdft_compute_eri_primitiveddddddddddddddddiiii_param_2,
	.param .b64 _Z27nwdft_compute_eri_primitiveddddddddddddddddiiii_param_3,
	.param .b64 _Z27nwdft_compute_eri_primitiveddddddddddddddddiiii_param_4,
	.param .b64 _Z27nwdft_compute_eri_primitiveddddddddddddddddiiii_param_5,
	.param .b64 _Z27nwdft_compute_eri_primitiveddddddddddddddddiiii_param_6,
	.param .b64 _Z27nwdft_compute_eri_primitiveddddddddddddddddiiii_param_7,
	.param .b64 _Z27nwdft_compute_eri_primitiveddddddddddddddddiiii_param_8,
	.param .b64 _Z27nwdft_compute_eri_primitiveddddddddddddddddiiii_param_9,
	.param .b64 _Z27nwdft_compute_eri_primitiveddddddddddddddddiiii_param_10,
	.param .b64 _Z27nwdft_compute_eri_primitiveddddddddddddddddiiii_param_11,
	.param .b64 _Z27nwdft_compute_eri_primitiveddddddddddddddddiiii_param_12,
	.param .b64 _Z27nwdft_compute_eri_primitiveddddddddddddddddiiii_param_13,
	.param .b64 _Z27nwdft_compute_eri_primitiveddddddddddddddddiiii_param_14,
	.param .b64 _Z27nwdft_compute_eri_primitiveddddddddddddddddiiii_param_15,
	.param .b32 _Z27nwdft_compute_eri_primitiveddddddddddddddddiiii_param_16,
	.param .b32 _Z27nwdft_compute_eri_primitiveddddddddddddddddiiii_param_17,
	.param .b32 _Z27nwdft_compute_eri_primitiveddddddddddddddddiiii_param_18,
	.param .b32 _Z27nwdft_compute_eri_primitiveddddddddddddddddiiii_param_19
)
{
	.local .align 16 .b8 	__local_depot0[1872];
	.reg .b64 	%SP;
	.reg .b64 	%SPL;
	.reg .pred 	%p<241>;
	.reg .b32 	%r<87>;
	.reg .b32 	%f<5>;
	.reg .b64 	%rd<82>;
	.reg .b64 	%fd<993>;

	mov.u64 	%SPL, __local_depot0;
	ld.param.f64 	%fd902, [_Z27nwdft_compute_eri_primitiveddddddddddddddddiiii_param_0];
	ld.param.f64 	%fd903, [_Z27nwdft_compute_eri_primitiveddddddddddddddddiiii_param_1];
	ld.param.f64 	%fd904, [_Z27nwdft_compute_eri_primitiveddddddddddddddddiiii_param_2];
	ld.param.f64 	%fd905, [_Z27nwdft_compute_eri_primitiveddddddddddddddddiiii_param_3];
	ld.param.f64 	%fd906, [_Z27nwdft_compute_eri_primitiveddddddddddddddddiiii_param_4];
	ld.param.f64 	%fd907, [_Z27nwdft_compute_eri_primitiveddddddddddddddddiiii_param_5];
	ld.param.f64 	%fd908, [_Z27nwdft_compute_eri_primitiveddddddddddddddddiiii_param_6];
	ld.param.f64 	%fd909, [_Z27nwdft_compute_eri_primitiveddddddddddddddddiiii_param_7];
	ld.param.f64 	%fd910, [_Z27nwdft_compute_eri_primitiveddddddddddddddddiiii_param_8];
	ld.param.f64 	%fd911, [_Z27nwdft_compute_eri_primitiveddddddddddddddddiiii_param_9];
	ld.param.f64 	%fd912, [_Z27nwdft_compute_eri_primitiveddddddddddddddddiiii_param_10];
	ld.param.f64 	%fd913, [_Z27nwdft_compute_eri_primitiveddddddddddddddddiiii_param_11];
	ld.param.f64 	%fd914, [_Z27nwdft_compute_eri_primitiveddddddddddddddddiiii_param_12];
	ld.param.f64 	%fd915, [_Z27nwdft_compute_eri_primitiveddddddddddddddddiiii_param_13];
	ld.param.f64 	%fd916, [_Z27nwdft_compute_eri_primitiveddddddddddddddddiiii_param_14];
	ld.param.f64 	%fd917, [_Z27nwdft_compute_eri_primitiveddddddddddddddddiiii_param_15];
	ld.param.u32 	%r77, [_Z27nwdft_compute_eri_primitiveddddddddddddddddiiii_param_16];
	ld.param.u32 	%r78, [_Z27nwdft_compute_eri_primitiveddddddddddddddddiiii_param_17];
	ld.param.u32 	%r79, [_Z27nwdft_compute_eri_primitiveddddddddddddddddiiii_param_18];
	ld.param.u32 	%r80, [_Z27nwdft_compute_eri_primitiveddddddddddddddddiiii_param_19];
$L__BB0_1:
	mov.u32 	%r4, %r80;
	mov.u32 	%r3, %r79;
	mov.u32 	%r80, %r78;
	mov.u32 	%r79, %r77;
	mov.f64 	%fd16, %fd917;
	mov.f64 	%fd15, %fd916;
	mov.f64 	%fd14, %fd915;
	mov.f64 	%fd13, %fd914;
	mov.f64 	%fd12, %fd913;
	mov.f64 	%fd11, %fd912;
	mov.f64 	%fd917, %fd911;
	mov.f64 	%fd916, %fd910;
	mov.f64 	%fd915, %fd909;
	mov.f64 	%fd914, %fd908;
	mov.f64 	%fd913, %fd907;
	mov.f64 	%fd912, %fd906;
	mov.f64 	%fd4, %fd905;
	mov.f64 	%fd3, %fd904;
	mov.f64 	%fd905, %fd903;
	mov.f64 	%fd904, %fd902;
	add.s32 	%r26, %r4, %r3;
	add.s32 	%r27, %r80, %r79;
	setp.gt.s32 	%p9, %r26, %r27;
	mov.f64 	%fd902, %fd3;
	mov.f64 	%fd903, %fd4;
	mov.f64 	%fd906, %fd11;
	mov.f64 	%fd907, %fd12;
	mov.f64 	%fd908, %fd13;
	mov.f64 	%fd909, %fd14;
	mov.f64 	%fd910, %fd15;
	mov.f64 	%fd911, %fd16;
	mov.u32 	%r77, %r3;
	mov.u32 	%r78, %r4;
	@%p9 bra 	$L__BB0_1;
	add.u64 	%rd1, %SPL, 0;
	add.u64 	%rd2, %SPL, 24;
	add.u64 	%rd3, %SPL, 48;
	add.u64 	%rd4, %SPL, 80;
	add.u64 	%rd5, %SPL, 272;
	add.u64 	%rd6, %SPL, 784;
	add.u64 	%rd7, %SPL, 928;
	add.u64 	%rd8, %SPL, 1360;
	add.u64 	%rd9, %SPL, 1792;
	add.f64 	%fd17, %fd904, %fd905;
	add.f64 	%fd18, %fd3, %fd4;
	add.f64 	%fd19, %fd17, %fd18;
	mul.f64 	%fd372, %fd905, %fd915;
	fma.rn.f64 	%fd373, %fd904, %fd912, %fd372;
	div.rn.f64 	%fd20, %fd373, %fd17;
	mul.f64 	%fd374, %fd905, %fd916;
	fma.rn.f64 	%fd375, %fd904, %fd913, %fd374;
	div.rn.f64 	%fd21, %fd375, %fd17;
	mul.f64 	%fd376, %fd905, %fd917;
	fma.rn.f64 	%fd377, %fd904, %fd914, %fd376;
	div.rn.f64 	%fd22, %fd377, %fd17;
	mul.f64 	%fd378, %fd4, %fd14;
	fma.rn.f64 	%fd379, %fd3, %fd11, %fd378;
	div.rn.f64 	%fd23, %fd379, %fd18;
	mul.f64 	%fd380, %fd4, %fd15;
	fma.rn.f64 	%fd381, %fd3, %fd12, %fd380;
	div.rn.f64 	%fd24, %fd381, %fd18;
	mul.f64 	%fd382, %fd4, %fd16;
	fma.rn.f64 	%fd383, %fd3, %fd13, %fd382;
	div.rn.f64 	%fd25, %fd383, %fd18;
	sub.f64 	%fd26, %fd912, %fd915;
	sub.f64 	%fd27, %fd913, %fd916;
	mul.f64 	%fd384, %fd27, %fd27;
	fma.rn.f64 	%fd385, %fd26, %fd26, %fd384;
	sub.f64 	%fd28, %fd914, %fd917;
	fma.rn.f64 	%fd386, %fd28, %fd28, %fd385;
	sub.f64 	%fd29, %fd11, %fd14;
	sub.f64 	%fd30, %fd12, %fd15;
	mul.f64 	%fd387, %fd30, %fd30;
	fma.rn.f64 	%fd388, %fd29, %fd29, %fd387;
	sub.f64 	%fd31, %fd13, %fd16;
	fma.rn.f64 	%fd389, %fd31, %fd31, %fd388;
	sub.f64 	%fd390, %fd20, %fd23;
	sub.f64 	%fd391, %fd21, %fd24;
	mul.f64 	%fd392, %fd391, %fd391;
	fma.rn.f64 	%fd393, %fd390, %fd390, %fd392;
	sub.f64 	%fd394, %fd22, %fd25;
	fma.rn.f64 	%fd32, %fd394, %fd394, %fd393;
	neg.f64 	%fd395, %fd904;
	mul.f64 	%fd396, %fd905, %fd395;
	div.rn.f64 	%fd397, %fd396, %fd17;
	mul.f64 	%fd398, %fd397, %fd386;
	mul.f64 	%fd399, %fd3, %fd4;
	div.rn.f64 	%fd400, %fd399, %fd18;
	mul.f64 	%fd401, %fd400, %fd389;
	sub.f64 	%fd33, %fd398, %fd401;
	fma.rn.f64 	%fd402, %fd33, 0d3FF71547652B82FE, 0d4338000000000000;
	{
	.reg .b32 %temp; 
	mov.b64 	{%r5, %temp}, %fd402;
	}
	mov.f64 	%fd403, 0dC338000000000000;
	add.rn.f64 	%fd404, %fd402, %fd403;
	fma.rn.f64 	%fd405, %fd404, 0dBFE62E42FEFA39EF, %fd33;
	fma.rn.f64 	%fd406, %fd404, 0dBC7ABC9E3B39803F, %fd405;
	fma.rn.f64 	%fd407, %fd406, 0d3E5ADE1569CE2BDF, 0d3E928AF3FCA213EA;
	fma.rn.f64 	%fd408, %fd407, %fd406, 0d3EC71DEE62401315;
	fma.rn.f64 	%fd409, %fd408, %fd406, 0d3EFA01997C89EB71;
	fma.rn.f64 	%fd410, %fd409, %fd406, 0d3F2A01A014761F65;
	fma.rn.f64 	%fd411, %fd410, %fd406, 0d3F56C16C1852B7AF;
	fma.rn.f64 	%fd412, %fd411, %fd406, 0d3F81111111122322;
	fma.rn.f64 	%fd413, %fd412, %fd406, 0d3FA55555555502A1;
	fma.rn.f64 	%fd414, %fd413, %fd406, 0d3FC5555555555511;
	fma.rn.f64 	%fd415, %fd414, %fd406, 0d3FE000000000000B;
	fma.rn.f64 	%fd416, %fd415, %fd406, 0d3FF0000000000000;
	fma.rn.f64 	%fd417, %fd416, %fd406, 0d3FF0000000000000;
	{
	.reg .b32 %temp; 
	mov.b64 	{%r6, %temp}, %fd417;
	}
	{
	.reg .b32 %temp; 
	mov.b64 	{%temp, %r7}, %fd417;
	}
	shl.b32 	%r28, %r5, 20;
	add.s32 	%r29, %r28, %r7;
	mov.b64 	%fd918, {%r6, %r29};
	{
	.reg .b32 %temp; 
	mov.b64 	{%temp, %r30}, %fd33;
	}
	mov.b32 	%f3, %r30;
	abs.f32 	%f1, %f3;
	setp.lt.f32 	%p10, %f1, 0f4086232B;
	@%p10 bra 	$L__BB0_5;
	setp.lt.f64 	%p11, %fd33, 0d0000000000000000;
	add.f64 	%fd418, %fd33, 0d7FF0000000000000;
	selp.f64 	%fd918, 0d0000000000000000, %fd418, %p11;
	setp.geu.f32 	%p12, %f1, 0f40874800;
	@%p12 bra 	$L__BB0_5;
	shr.u32 	%r31, %r5, 31;
	add.s32 	%r32, %r5, %r31;
	shr.s32 	%r33, %r32, 1;
	shl.b32 	%r34, %r33, 20;
	add.s32 	%r35, %r7, %r34;
	mov.b64 	%fd419, {%r6, %r35};
	sub.s32 	%r36, %r5, %r33;
	shl.b32 	%r37, %r36, 20;
	add.s32 	%r38, %r37, 1072693248;
	mov.b32 	%r39, 0;
	mov.b64 	%fd420, {%r39, %r38};
	mul.f64 	%fd918, %fd420, %fd419;
$L__BB0_5:
	mul.f64 	%fd421, %fd17, %fd18;
	sqrt.rn.f64 	%fd422, %fd19;
	mul.f64 	%fd423, %fd421, %fd422;
	mov.f64 	%fd424, 0d40417E50A9DC6553;
	div.rn.f64 	%fd425, %fd424, %fd423;
	mul.f64 	%fd38, %fd425, %fd918;
	div.rn.f64 	%fd426, %fd421, %fd19;
	mul.f64 	%fd39, %fd426, %fd32;
	setp.geu.f64 	%p13, %fd39, 0d3E7AD7F29ABCAF48;
	@%p13 bra 	$L__BB0_7;
	div.rn.f64 	%fd495, %fd39, 0dC008000000000000;
	add.f64 	%fd920, %fd495, 0d3FF0000000000000;
	div.rn.f64 	%fd496, %fd39, 0dC014000000000000;
	add.f64 	%fd921, %fd496, 0d3FD5555555555555;
	div.rn.f64 	%fd497, %fd39, 0dC01C000000000000;
	add.f64 	%fd922, %fd497, 0d3FC999999999999A;
	div.rn.f64 	%fd498, %fd39, 0dC022000000000000;
	add.f64 	%fd923, %fd498, 0d3FC2492492492492;
	div.rn.f64 	%fd499, %fd39, 0dC026000000000000;
	add.f64 	%fd924, %fd499, 0d3FBC71C71C71C71C;
	div.rn.f64 	%fd500, %fd39, 0dC02A000000000000;
	add.f64 	%fd925, %fd500, 0d3FB745D1745D1746;
	div.rn.f64 	%fd501, %fd39, 0dC02E000000000000;
	add.f64 	%fd926, %fd501, 0d3FB3B13B13B13B14;
	div.rn.f64 	%fd502, %fd39, 0dC031000000000000;
	add.f64 	%fd927, %fd502, 0d3FB1111111111111;
	div.rn.f64 	%fd503, %fd39, 0dC033000000000000;
	add.f64 	%fd928, %fd503, 0d3FAE1E1E1E1E1E1E;
	bra.uni 	$L__BB0_13;
$L__BB0_7:
	setp.leu.f64 	%p14, %fd39, 0d403E000000000000;
	@%p14 bra 	$L__BB0_9;
	sqrt.rn.f64 	%fd485, %fd39;
	mov.f64 	%fd486, 0d3FEC5BF891B4EF6B;
	div.rn.f64 	%fd920, %fd486, %fd485;
	add.f64 	%fd487, %fd39, %fd39;
	div.rn.f64 	%fd921, %fd920, %fd487;
	mul.f64 	%fd488, %fd921, 0d4008000000000000;
	div.rn.f64 	%fd922, %fd488, %fd487;
	mul.f64 	%fd489, %fd922, 0d4014000000000000;
	div.rn.f64 	%fd923, %fd489, %fd487;
	mul.f64 	%fd490, %fd923, 0d401C000000000000;
	div.rn.f64 	%fd924, %fd490, %fd487;
	mul.f64 	%fd491, %fd924, 0d4022000000000000;
	div.rn.f64 	%fd925, %fd491, %fd487;
	mul.f64 	%fd492, %fd925, 0d4026000000000000;
	div.rn.f64 	%fd926, %fd492, %fd487;
	mul.f64 	%fd493, %fd926, 0d402A000000000000;
	div.rn.f64 	%fd927, %fd493, %fd487;
	mul.f64 	%fd494, %fd927, 0d402E000000000000;
	div.rn.f64 	%fd928, %fd494, %fd487;
	bra.uni 	$L__BB0_13;
$L__BB0_9:
	neg.f64 	%fd427, %fd39;
	fma.rn.f64 	%fd428, %fd39, 0dBFF71547652B82FE, 0d4338000000000000;
	{
	.reg .b32 %temp; 
	mov.b64 	{%r8, %temp}, %fd428;
	}
	mov.f64 	%fd429, 0dC338000000000000;
	add.rn.f64 	%fd430, %fd428, %fd429;
	fma.rn.f64 	%fd431, %fd430, 0dBFE62E42FEFA39EF, %fd427;
	fma.rn.f64 	%fd432, %fd430, 0dBC7ABC9E3B39803F, %fd431;
	fma.rn.f64 	%fd433, %fd432, 0d3E5ADE1569CE2BDF, 0d3E928AF3FCA213EA;
	fma.rn.f64 	%fd434, %fd433, %fd432, 0d3EC71DEE62401315;
	fma.rn.f64 	%fd435, %fd434, %fd432, 0d3EFA01997C89EB71;
	fma.rn.f64 	%fd436, %fd435, %fd432, 0d3F2A01A014761F65;
	fma.rn.f64 	%fd437, %fd436, %fd432, 0d3F56C16C1852B7AF;
	fma.rn.f64 	%fd438, %fd437, %fd432, 0d3F81111111122322;
	fma.rn.f64 	%fd439, %fd438, %fd432, 0d3FA55555555502A1;
	fma.rn.f64 	%fd440, %fd439, %fd432, 0d3FC5555555555511;
	fma.rn.f64 	%fd441, %fd440, %fd432, 0d3FE000000000000B;
	fma.rn.f64 	%fd442, %fd441, %fd432, 0d3FF0000000000000;
	fma.rn.f64 	%fd443, %fd442, %fd432, 0d3FF0000000000000;
	{
	.reg .b32 %temp; 
	mov.b64 	{%r9, %temp}, %fd443;
	}
	{
	.reg .b32 %temp; 
	mov.b64 	{%temp, %r10}, %fd443;
	}
	shl.b32 	%r40, %r8, 20;
	add.s32 	%r41, %r40, %r10;
	mov.b64 	%fd919, {%r9, %r41};
	{
	.reg .b32 %temp; 
	mov.b64 	{%temp, %r42}, %fd427;
	}
	mov.b32 	%f4, %r42;
	abs.f32 	%f2, %f4;
	setp.lt.f32 	%p15, %f2, 0f4086232B;
	@%p15 bra 	$L__BB0_12;
	setp.gt.f64 	%p16, %fd39, 0d0000000000000000;
	mov.f64 	%fd444, 0d7FF0000000000000;
	sub.f64 	%fd445, %fd444, %fd39;
	selp.f64 	%fd919, 0d0000000000000000, %fd445, %p16;
	setp.geu.f32 	%p17, %f2, 0f40874800;
	@%p17 bra 	$L__BB0_12;
	shr.u32 	%r43, %r8, 31;
	add.s32 	%r44, %r8, %r43;
	shr.s32 	%r45, %r44, 1;
	shl.b32 	%r46, %r45, 20;
	add.s32 	%r47, %r10, %r46;
	mov.b64 	%fd446, {%r9, %r47};
	sub.s32 	%r48, %r8, %r45;
	shl.b32 	%r49, %r48, 20;
	add.s32 	%r50, %r49, 1072693248;
	mov.b32 	%r51, 0;
	mov.b64 	%fd447, {%r51, %r50};
	mul.f64 	%fd919, %fd447, %fd446;
$L__BB0_12:
	add.f64 	%fd448, %fd39, %fd39;
	fma.rn.f64 	%fd449, %fd448, 0d0000000000000000, %fd919;
	div.rn.f64 	%fd450, %fd449, 0d4046800000000000;
	fma.rn.f64 	%fd451, %fd448, %fd450, %fd919;
	div.rn.f64 	%fd452, %fd451, 0d4045800000000000;
	fma.rn.f64 	%fd453, %fd448, %fd452, %fd919;
	div.rn.f64 	%fd454, %fd453, 0d4044800000000000;
	fma.rn.f64 	%fd455, %fd448, %fd454, %fd919;
	div.rn.f64 	%fd456, %fd455, 0d4043800000000000;
	fma.rn.f64 	%fd457, %fd448, %fd456, %fd919;
	div.rn.f64 	%fd458, %fd457, 0d4042800000000000;
	fma.rn.f64 	%fd459, %fd448, %fd458, %fd919;
	div.rn.f64 	%fd460, %fd459, 0d4041800000000000;
	fma.rn.f64 	%fd461, %fd448, %fd460, %fd919;
	div.rn.f64 	%fd462, %fd461, 0d4040800000000000;
	fma.rn.f64 	%fd463, %fd448, %fd462, %fd919;
	div.rn.f64 	%fd464, %fd463, 0d403F000000000000;
	fma.rn.f64 	%fd465, %fd448, %fd464, %fd919;
	div.rn.f64 	%fd466, %fd465, 0d403D000000000000;
	fma.rn.f64 	%fd467, %fd448, %fd466, %fd919;
	div.rn.f64 	%fd468, %fd467, 0d403B000000000000;
	fma.rn.f64 	%fd469, %fd448, %fd468, %fd919;
	div.rn.f64 	%fd470, %fd469, 0d4039000000000000;
	fma.rn.f64 	%fd471, %fd448, %fd470, %fd919;
	div.rn.f64 	%fd472, %fd471, 0d4037000000000000;
	fma.rn.f64 	%fd473, %fd448, %fd472, %fd919;
	div.rn.f64 	%fd474, %fd473, 0d4035000000000000;
	fma.rn.f64 	%fd475, %fd448, %fd474, %fd919;
	div.rn.f64 	%fd476, %fd475, 0d4033000000000000;
	fma.rn.f64 	%fd477, %fd448, %fd476, %fd919;
	div.rn.f64 	%fd928, %fd477, 0d4031000000000000;
	fma.rn.f64 	%fd478, %fd448, %fd928, %fd919;
	div.rn.f64 	%fd927, %fd478, 0d402E000000000000;
	fma.rn.f64 	%fd479, %fd448, %fd927, %fd919;
	div.rn.f64 	%fd926, %fd479, 0d402A000000000000;
	fma.rn.f64 	%fd480, %fd448, %fd926, %fd919;
	div.rn.f64 	%fd925, %fd480, 0d4026000000000000;
	fma.rn.f64 	%fd481, %fd448, %fd925, %fd919;
	div.rn.f64 	%fd924, %fd481, 0d4022000000000000;
	fma.rn.f64 	%fd482, %fd448, %fd924, %fd919;
	div.rn.f64 	%fd923, %fd482, 0d401C000000000000;
	fma.rn.f64 	%fd483, %fd448, %fd923, %fd919;
	div.rn.f64 	%fd922, %fd483, 0d4014000000000000;
	fma.rn.f64 	%fd484, %fd448, %fd922, %fd919;
	div.rn.f64 	%fd921, %fd484, 0d4008000000000000;
	fma.rn.f64 	%fd920, %fd448, %fd921, %fd919;
$L__BB0_13:
	mul.f64 	%fd504, %fd18, %fd23;
	fma.rn.f64 	%fd505, %fd17, %fd20, %fd504;
	add.f64 	%fd80, %fd17, %fd18;
	div.rn.f64 	%fd506, %fd505, %fd80;
	mul.f64 	%fd507, %fd18, %fd24;
	fma.rn.f64 	%fd508, %fd17, %fd21, %fd507;
	div.rn.f64 	%fd509, %fd508, %fd80;
	mul.f64 	%fd510, %fd18, %fd25;
	fma.rn.f64 	%fd511, %fd17, %fd22, %fd510;
	div.rn.f64 	%fd512, %fd511, %fd80;
	sub.f64 	%fd513, %fd20, %fd912;
	sub.f64 	%fd514, %fd21, %fd913;
	sub.f64 	%fd515, %fd22, %fd914;
	sub.f64 	%fd516, %fd506, %fd20;
	sub.f64 	%fd517, %fd509, %fd21;
	sub.f64 	%fd518, %fd512, %fd22;
	sub.f64 	%fd81, %fd23, %fd11;
	st.local.f64 	[%rd1], %fd81;
	sub.f64 	%fd82, %fd24, %fd12;
	st.local.f64 	[%rd1+8], %fd82;
	sub.f64 	%fd83, %fd25, %fd13;
	st.local.f64 	[%rd1+16], %fd83;
	sub.f64 	%fd84, %fd506, %fd23;
	st.local.f64 	[%rd2], %fd84;
	sub.f64 	%fd85, %fd509, %fd24;
	st.local.f64 	[%rd2+8], %fd85;
	sub.f64 	%fd86, %fd512, %fd25;
	st.local.f64 	[%rd2+16], %fd86;
	st.local.f64 	[%rd3], %fd29;
	st.local.f64 	[%rd3+8], %fd30;
	st.local.f64 	[%rd3+16], %fd31;
	mov.f64 	%fd519, 0d3FE0000000000000;
	div.rn.f64 	%fd87, %fd519, %fd80;
	mul.f64 	%fd992, %fd38, %fd920;
	mul.f64 	%fd986, %fd38, %fd921;
	mul.f64 	%fd977, %fd38, %fd922;
	mul.f64 	%fd981, %fd38, %fd923;
	mul.f64 	%fd520, %fd38, %fd924;
	mul.f64 	%fd521, %fd38, %fd925;
	mul.f64 	%fd522, %fd38, %fd926;
	mul.f64 	%fd523, %fd38, %fd927;
	mul.f64 	%fd524, %fd38, %fd928;
	mul.f64 	%fd525, %fd516, %fd986;
	fma.rn.f64 	%fd526, %fd513, %fd992, %fd525;
	mul.f64 	%fd527, %fd516, %fd977;
	fma.rn.f64 	%fd528, %fd513, %fd986, %fd527;
	st.local.v2.f64 	[%rd4], {%fd526, %fd528};
	mul.f64 	%fd529, %fd516, %fd981;
	fma.rn.f64 	%fd530, %fd513, %fd977, %fd529;
	mul.f64 	%fd531, %fd516, %fd520;
	fma.rn.f64 	%fd532, %fd513, %fd981, %fd531;
	st.local.v2.f64 	[%rd4+16], {%fd530, %fd532};
	mul.f64 	%fd533, %fd516, %fd521;
	fma.rn.f64 	%fd534, %fd513, %fd520, %fd533;
	mul.f64 	%fd535, %fd516, %fd522;
	fma.rn.f64 	%fd536, %fd513, %fd521, %fd535;
	st.local.v2.f64 	[%rd4+32], {%fd534, %fd536};
	mul.f64 	%fd537, %fd516, %fd523;
	fma.rn.f64 	%fd538, %fd513, %fd522, %fd537;
	mul.f64 	%fd539, %fd516, %fd524;
	fma.rn.f64 	%fd540, %fd513, %fd523, %fd539;
	st.local.v2.f64 	[%rd4+48], {%fd538, %fd540};
	mul.f64 	%fd541, %fd517, %fd986;
	fma.rn.f64 	%fd542, %fd514, %fd992, %fd541;
	mul.f64 	%fd543, %fd517, %fd977;
	fma.rn.f64 	%fd544, %fd514, %fd986, %fd543;
	st.local.v2.f64 	[%rd4+64], {%fd542, %fd544};
	mul.f64 	%fd545, %fd517, %fd981;
	fma.rn.f64 	%fd546, %fd514, %fd977, %fd545;
	mul.f64 	%fd547, %fd517, %fd520;
	fma.rn.f64 	%fd548, %fd514, %fd981, %fd547;
	st.local.v2.f64 	[%rd4+80], {%fd546, %fd548};
	mul.f64 	%fd549, %fd517, %fd521;
	fma.rn.f64 	%fd550, %fd514, %fd520, %fd549;
	mul.f64 	%fd551, %fd517, %fd522;
	fma.rn.f64 	%fd552, %fd514, %fd521, %fd551;
	st.local.v2.f64 	[%rd4+96], {%fd550, %fd552};
	mul.f64 	%fd553, %fd517, %fd523;
	fma.rn.f64 	%fd554, %fd514, %fd522, %fd553;
	mul.f64 	%fd555, %fd517, %fd524;
	fma.rn.f64 	%fd556, %fd514, %fd523, %fd555;
	st.local.v2.f64 	[%rd4+112], {%fd554, %fd556};
	mul.f64 	%fd557, %fd518, %fd986;
	fma.rn.f64 	%fd558, %fd515, %fd992, %fd557;
	mul.f64 	%fd559, %fd518, %fd977;
	fma.rn.f64 	%fd560, %fd515, %fd986, %fd559;
	st.local.v2.f64 	[%rd4+128], {%fd558, %fd560};
	mul.f64 	%fd561, %fd518, %fd981;
	fma.rn.f64 	%fd562, %fd515, %fd977, %fd561;
	mul.f64 	%fd563, %fd518, %fd520;
	fma.rn.f64 	%fd564, %fd515, %fd981, %fd563;
	st.local.v2.f64 	[%rd4+144], {%fd562, %fd564};
	mul.f64 	%fd565, %fd518, %fd521;
	fma.rn.f64 	%fd566, %fd515, %fd520, %fd565;
	mul.f64 	%fd567, %fd518, %fd522;
	fma.rn.f64 	%fd568, %fd515, %fd521, %fd567;
	st.local.v2.f64 	[%rd4+160], {%fd566, %fd568};
	mul.f64 	%fd569, %fd518, %fd523;
	fma.rn.f64 	%fd570, %fd515, %fd522, %fd569;
	mul.f64 	%fd571, %fd518, %fd524;
	fma.rn.f64 	%fd572, %fd515, %fd523, %fd571;
	st.local.v2.f64 	[%rd4+176], {%fd570, %fd572};
	add.f64 	%fd573, %fd17, %fd17;
	rcp.rn.f64 	%fd574, %fd573;
	div.rn.f64 	%fd575, %fd18, %fd80;
	mul.f64 	%fd576, %fd516, %fd528;
	fma.rn.f64 	%fd577, %fd513, %fd526, %fd576;
	mul.f64 	%fd578, %fd575, %fd986;
	sub.f64 	%fd579, %fd992, %fd578;
	fma.rn.f64 	%fd580, %fd574, %fd579, %fd577;
	st.local.f64 	[%rd5], %fd580;
	mul.f64 	%fd581, %fd516, %fd530;
	fma.rn.f64 	%fd582, %fd513, %fd528, %fd581;
	mul.f64 	%fd583, %fd575, %fd977;
	sub.f64 	%fd584, %fd986, %fd583;
	fma.rn.f64 	%fd585, %fd574, %fd584, %fd582;
	st.local.f64 	[%rd5+8], %fd585;
	mul.f64 	%fd586, %fd516, %fd532;
	fma.rn.f64 	%fd587, %fd513, %fd530, %fd586;
	mul.f64 	%fd588, %fd575, %fd981;
	sub.f64 	%fd589, %fd977, %fd588;
	fma.rn.f64 	%fd590, %fd574, %fd589, %fd587;
	st.local.f64 	[%rd5+16], %fd590;
	mul.f64 	%fd591, %fd516, %fd534;
	fma.rn.f64 	%fd592, %fd513, %fd532, %fd591;
	mul.f64 	%fd593, %fd575, %fd520;
	sub.f64 	%fd594, %fd981, %fd593;
	fma.rn.f64 	%fd595, %fd574, %fd594, %fd592;
	st.local.f64 	[%rd5+24], %fd595;
	mul.f64 	%fd596, %fd516, %fd536;
	fma.rn.f64 	%fd597, %fd513, %fd534, %fd596;
	mul.f64 	%fd598, %fd575, %fd521;
	sub.f64 	%fd599, %fd520, %fd598;
	fma.rn.f64 	%fd600, %fd574, %fd599, %fd597;
	st.local.f64 	[%rd5+32], %fd600;
	mul.f64 	%fd601, %fd516, %fd538;
	fma.rn.f64 	%fd602, %fd513, %fd536, %fd601;
	mul.f64 	%fd603, %fd575, %fd522;
	sub.f64 	%fd604, %fd521, %fd603;
	fma.rn.f64 	%fd605, %fd574, %fd604, %fd602;
	st.local.f64 	[%rd5+40], %fd605;
	mul.f64 	%fd606, %fd516, %fd540;
	fma.rn.f64 	%fd607, %fd513, %fd538, %fd606;
	mul.f64 	%fd608, %fd575, %fd523;
	sub.f64 	%fd609, %fd522, %fd608;
	fma.rn.f64 	%fd610, %fd574, %fd609, %fd607;
	st.local.f64 	[%rd5+48], %fd610;
	mul.f64 	%fd611, %fd517, %fd528;
	fma.rn.f64 	%fd612, %fd514, %fd526, %fd611;
	st.local.f64 	[%rd5+56], %fd612;
	st.local.f64 	[%rd5+168], %fd612;
	mul.f64 	%fd613, %fd517, %fd530;
	fma.rn.f64 	%fd614, %fd514, %fd528, %fd613;
	st.local.f64 	[%rd5+64], %fd614;
	st.local.f64 	[%rd5+176], %fd614;
	mul.f64 	%fd615, %fd517, %fd532;
	fma.rn.f64 	%fd616, %fd514, %fd530, %fd615;
	st.local.f64 	[%rd5+72], %fd616;
	st.local.f64 	[%rd5+184], %fd616;
	mul.f64 	%fd617, %fd517, %fd534;
	fma.rn.f64 	%fd618, %fd514, %fd532, %fd617;
	st.local.f64 	[%rd5+80], %fd618;
	st.local.f64 	[%rd5+192], %fd618;
	mul.f64 	%fd619, %fd517, %fd536;
	fma.rn.f64 	%fd620, %fd514, %fd534, %fd619;
	st.local.f64 	[%rd5+88], %fd620;
	st.local.f64 	[%rd5+200], %fd620;
	mul.f64 	%fd621, %fd517, %fd538;
	fma.rn.f64 	%fd622, %fd514, %fd536, %fd621;
	st.local.f64 	[%rd5+96], %fd622;
	st.local.f64 	[%rd5+208], %fd622;
	mul.f64 	%fd623, %fd517, %fd540;
	fma.rn.f64 	%fd624, %fd514, %fd538, %fd623;
	st.local.f64 	[%rd5+104], %fd624;
	st.local.f64 	[%rd5+216], %fd624;
	mul.f64 	%fd625, %fd517, %fd544;
	fma.rn.f64 	%fd626, %fd514, %fd542, %fd625;
	fma.rn.f64 	%fd627, %fd574, %fd579, %fd626;
	st.local.f64 	[%rd5+224], %fd627;
	mul.f64 	%fd628, %fd517, %fd546;
	fma.rn.f64 	%fd629, %fd514, %fd544, %fd628;
	fma.rn.f64 	%fd630, %fd574, %fd584, %fd629;
	st.local.f64 	[%rd5+232], %fd630;
	mul.f64 	%fd631, %fd517, %fd548;
	fma.rn.f64 	%fd632, %fd514, %fd546, %fd631;
	fma.rn.f64 	%fd633, %fd574, %fd589, %fd632;
	st.local.f64 	[%rd5+240], %fd633;
	mul.f64 	%fd634, %fd517, %fd550;
	fma.rn.f64 	%fd635, %fd514, %fd548, %fd634;
	fma.rn.f64 	%fd636, %fd574, %fd594, %fd635;
	st.local.f64 	[%rd5+248], %fd636;
	mul.f64 	%fd637, %fd517, %fd552;
	fma.rn.f64 	%fd638, %fd514, %fd550, %fd637;
	fma.rn.f64 	%fd639, %fd574, %fd599, %fd638;
	st.local.f64 	[%rd5+256], %fd639;
	mul.f64 	%fd640, %fd517, %fd554;
	fma.rn.f64 	%fd641, %fd514, %fd552, %fd640;
	fma.rn.f64 	%fd642, %fd574, %fd604, %fd641;
	st.local.f64 	[%rd5+264], %fd642;
	mul.f64 	%fd643, %fd517, %fd556;
	fma.rn.f64 	%fd644, %fd514, %fd554, %fd643;
	fma.rn.f64 	%fd645, %fd574, %fd609, %fd644;
	st.local.f64 	[%rd5+272], %fd645;
	mul.f64 	%fd646, %fd518, %fd528;
	fma.rn.f64 	%fd647, %fd515, %fd526, %fd646;
	st.local.f64 	[%rd5+112], %fd647;
	st.local.f64 	[%rd5+336], %fd647;
	mul.f64 	%fd648, %fd518, %fd530;
	fma.rn.f64 	%fd649, %fd515, %fd528, %fd648;
	st.local.f64 	[%rd5+120], %fd649;
	st.local.f64 	[%rd5+344], %fd649;
	mul.f64 	%fd650, %fd518, %fd532;
	fma.rn.f64 	%fd651, %fd515, %fd530, %fd650;
	st.local.f64 	[%rd5+128], %fd651;
	st.local.f64 	[%rd5+352], %fd651;
	mul.f64 	%fd652, %fd518, %fd534;
	fma.rn.f64 	%fd653, %fd515, %fd532, %fd652;
	st.local.f64 	[%rd5+136], %fd653;
	st.local.f64 	[%rd5+360], %fd653;
	mul.f64 	%fd654, %fd518, %fd536;
	fma.rn.f64 	%fd655, %fd515, %fd534, %fd654;
	st.local.f64 	[%rd5+144], %fd655;
	st.local.f64 	[%rd5+368], %fd655;
	mul.f64 	%fd656, %fd518, %fd538;
	fma.rn.f64 	%fd657, %fd515, %fd536, %fd656;
	st.local.f64 	[%rd5+152], %fd657;
	st.local.f64 	[%rd5+376], %fd657;
	mul.f64 	%fd658, %fd518, %fd540;
	fma.rn.f64 	%fd659, %fd515, %fd538, %fd658;
	st.local.f64 	[%rd5+160], %fd659;
	st.local.f64 	[%rd5+384], %fd659;
	mul.f64 	%fd660, %fd518, %fd544;
	fma.rn.f64 	%fd661, %fd515, %fd542, %fd660;
	st.local.f64 	[%rd5+280], %fd661;
	st.local.f64 	[%rd5+392], %fd661;
	mul.f64 	%fd662, %fd518, %fd546;
	fma.rn.f64 	%fd663, %fd515, %fd544, %fd662;
	st.local.f64 	[%rd5+288], %fd663;
	st.local.f64 	[%rd5+400], %fd663;
	mul.f64 	%fd664, %fd518, %fd548;
	fma.rn.f64 	%fd665, %fd515, %fd546, %fd664;
	st.local.f64 	[%rd5+296], %fd665;
	st.local.f64 	[%rd5+408], %fd665;
	mul.f64 	%fd666, %fd518, %fd550;
	fma.rn.f64 	%fd667, %fd515, %fd548, %fd666;
	st.local.f64 	[%rd5+304], %fd667;
	st.local.f64 	[%rd5+416], %fd667;
	mul.f64 	%fd668, %fd518, %fd552;
	fma.rn.f64 	%fd669, %fd515, %fd550, %fd668;
	st.local.f64 	[%rd5+312], %fd669;
	st.local.f64 	[%rd5+424], %fd669;
	mul.f64 	%fd670, %fd518, %fd554;
	fma.rn.f64 	%fd671, %fd515, %fd552, %fd670;
	st.local.f64 	[%rd5+320], %fd671;
	st.local.f64 	[%rd5+432], %fd671;
	mul.f64 	%fd672, %fd518, %fd556;
	fma.rn.f64 	%fd673, %fd515, %fd554, %fd672;
	st.local.f64 	[%rd5+328], %fd673;
	st.local.f64 	[%rd5+440], %fd673;
	mul.f64 	%fd674, %fd518, %fd560;
	fma.rn.f64 	%fd675, %fd515, %fd558, %fd674;
	fma.rn.f64 	%fd676, %fd574, %fd579, %fd675;
	st.local.f64 	[%rd5+448], %fd676;
	mul.f64 	%fd677, %fd518, %fd562;
	fma.rn.f64 	%fd678, %fd515, %fd560, %fd677;
	fma.rn.f64 	%fd679, %fd574, %fd584, %fd678;
	st.local.f64 	[%rd5+456], %fd679;
	mul.f64 	%fd680, %fd518, %fd564;
	fma.rn.f64 	%fd681, %fd515, %fd562, %fd680;
	fma.rn.f64 	%fd682, %fd574, %fd589, %fd681;
	st.local.f64 	[%rd5+464], %fd682;
	mul.f64 	%fd683, %fd518, %fd566;
	fma.rn.f64 	%fd684, %fd515, %fd564, %fd683;
	fma.rn.f64 	%fd685, %fd574, %fd594, %fd684;
	st.local.f64 	[%rd5+472], %fd685;
	mul.f64 	%fd686, %fd518, %fd568;
	fma.rn.f64 	%fd687, %fd515, %fd566, %fd686;
	fma.rn.f64 	%fd688, %fd574, %fd599, %fd687;
	st.local.f64 	[%rd5+480], %fd688;
	mul.f64 	%fd689, %fd518, %fd570;
	fma.rn.f64 	%fd690, %fd515, %fd568, %fd689;
	fma.rn.f64 	%fd691, %fd574, %fd604, %fd690;
	st.local.f64 	[%rd5+488], %fd691;
	mul.f64 	%fd692, %fd518, %fd572;
	fma.rn.f64 	%fd693, %fd515, %fd570, %fd692;
	fma.rn.f64 	%fd694, %fd574, %fd609, %fd693;
	st.local.f64 	[%rd5+496], %fd694;
	fma.rn.f64 	%fd695, %fd26, %fd992, %fd526;
	fma.rn.f64 	%fd696, %fd26, %fd986, %fd528;
	st.local.v2.f64 	[%rd6], {%fd695, %fd696};
	fma.rn.f64 	%fd697, %fd26, %fd977, %fd530;
	fma.rn.f64 	%fd698, %fd26, %fd981, %fd532;
	st.local.v2.f64 	[%rd6+16], {%fd697, %fd698};
	fma.rn.f64 	%fd699, %fd26, %fd520, %fd534;
	fma.rn.f64 	%fd700, %fd26, %fd521, %fd536;
	st.local.v2.f64 	[%rd6+32], {%fd699, %fd700};
	fma.rn.f64 	%fd701, %fd27, %fd992, %fd542;
	fma.rn.f64 	%fd702, %fd27, %fd986, %fd544;
	st.local.v2.f64 	[%rd6+48], {%fd701, %fd702};
	fma.rn.f64 	%fd703, %fd27, %fd977, %fd546;
	fma.rn.f64 	%fd704, %fd27, %fd981, %fd548;
	st.local.v2.f64 	[%rd6+64], {%fd703, %fd704};
	fma.rn.f64 	%fd705, %fd27, %fd520, %fd550;
	fma.rn.f64 	%fd706, %fd27, %fd521, %fd552;
	st.local.v2.f64 	[%rd6+80], {%fd705, %fd706};
	fma.rn.f64 	%fd707, %fd28, %fd992, %fd558;
	fma.rn.f64 	%fd708, %fd28, %fd986, %fd560;
	st.local.v2.f64 	[%rd6+96], {%fd707, %fd708};
	fma.rn.f64 	%fd709, %fd28, %fd977, %fd562;
	fma.rn.f64 	%fd710, %fd28, %fd981, %fd564;
	st.local.v2.f64 	[%rd6+112], {%fd709, %fd710};
	fma.rn.f64 	%fd711, %fd28, %fd520, %fd566;
	fma.rn.f64 	%fd712, %fd28, %fd521, %fd568;
	st.local.v2.f64 	[%rd6+128], {%fd711, %fd712};
	fma.rn.f64 	%fd713, %fd26, %fd526, %fd580;
	fma.rn.f64 	%fd714, %fd26, %fd528, %fd585;
	st.local.v2.f64 	[%rd7], {%fd713, %fd714};
	fma.rn.f64 	%fd715, %fd26, %fd530, %fd590;
	fma.rn.f64 	%fd716, %fd26, %fd532, %fd595;
	st.local.v2.f64 	[%rd7+16], {%fd715, %fd716};
	fma.rn.f64 	%fd717, %fd26, %fd534, %fd600;
	fma.rn.f64 	%fd718, %fd26, %fd536, %fd605;
	st.local.v2.f64 	[%rd7+32], {%fd717, %fd718};
	fma.rn.f64 	%fd719, %fd27, %fd526, %fd612;
	fma.rn.f64 	%fd720, %fd27, %fd528, %fd614;
	st.local.v2.f64 	[%rd7+48], {%fd719, %fd720};
	fma.rn.f64 	%fd721, %fd27, %fd530, %fd616;
	fma.rn.f64 	%fd722, %fd27, %fd532, %fd618;
	st.local.v2.f64 	[%rd7+64], {%fd721, %fd722};
	fma.rn.f64 	%fd723, %fd27, %fd534, %fd620;
	fma.rn.f64 	%fd724, %fd27, %fd536, %fd622;
	st.local.v2.f64 	[%rd7+80], {%fd723, %fd724};
	fma.rn.f64 	%fd725, %fd28, %fd526, %fd647;
	fma.rn.f64 	%fd726, %fd28, %fd528, %fd649;
	st.local.v2.f64 	[%rd7+96], {%fd725, %fd726};
	fma.rn.f64 	%fd727, %fd28, %fd530, %fd651;
	fma.rn.f64 	%fd728, %fd28, %fd532, %fd653;
	st.local.v2.f64 	[%rd7+112], {%fd727, %fd728};
	fma.rn.f64 	%fd729, %fd28, %fd534, %fd655;
	fma.rn.f64 	%fd730, %fd28, %fd536, %fd657;
	st.local.v2.f64 	[%rd7+128], {%fd729, %fd730};
	fma.rn.f64 	%fd731, %fd26, %fd542, %fd612;
	fma.rn.f64 	%fd732, %fd26, %fd544, %fd614;
	st.local.v2.f64 	[%rd7+144], {%fd731, %fd732};
	fma.rn.f64 	%fd733, %fd26, %fd546, %fd616;
	fma.rn.f64 	%fd734, %fd26, %fd548, %fd618;
	st.local.v2.f64 	[%rd7+160], {%fd733, %fd734};
	fma.rn.f64 	%fd735, %fd26, %fd550, %fd620;
	fma.rn.f64 	%fd736, %fd26, %fd552, %fd622;
	st.local.v2.f64 	[%rd7+176], {%fd735, %fd736};
	fma.rn.f64 	%fd737, %fd27, %fd542, %fd627;
	fma.rn.f64 	%fd738, %fd27, %fd544, %fd630;
	st.local.v2.f64 	[%rd7+192], {%fd737, %fd738};
	fma.rn.f64 	%fd739, %fd27, %fd546, %fd633;
	fma.rn.f64 	%fd740, %fd27, %fd548, %fd636;
	st.local.v2.f64 	[%rd7+208], {%fd739, %fd740};
	fma.rn.f64 	%fd741, %fd27, %fd550, %fd639;
	fma.rn.f64 	%fd742, %fd27, %fd552, %fd642;
	st.local.v2.f64 	[%rd7+224], {%fd741, %fd742};
	fma.rn.f64 	%fd743, %fd28, %fd542, %fd661;
	fma.rn.f64 	%fd744, %fd28, %fd544, %fd663;
	st.local.v2.f64 	[%rd7+240], {%fd743, %fd744};
	fma.rn.f64 	%fd745, %fd28, %fd546, %fd665;
	fma.rn.f64 	%fd746, %fd28, %fd548, %fd667;
	st.local.v2.f64 	[%rd7+256], {%fd745, %fd746};
	fma.rn.f64 	%fd747, %fd28, %fd550, %fd669;
	fma.rn.f64 	%fd748, %fd28, %fd552, %fd671;
	st.local.v2.f64 	[%rd7+272], {%fd747, %fd748};
	fma.rn.f64 	%fd749, %fd26, %fd558, %fd647;
	fma.rn.f64 	%fd750, %fd26, %fd560, %fd649;
	st.local.v2.f64 	[%rd7+288], {%fd749, %fd750};
	fma.rn.f64 	%fd751, %fd26, %fd562, %fd651;
	fma.rn.f64 	%fd752, %fd26, %fd564, %fd653;
	st.local.v2.f64 	[%rd7+304], {%fd751, %fd752};
	fma.rn.f64 	%fd753, %fd26, %fd566, %fd655;
	fma.rn.f64 	%fd754, %fd26, %fd568, %fd657;
	st.local.v2.f64 	[%rd7+320], {%fd753, %fd754};
	fma.rn.f64 	%fd755, %fd27, %fd558, %fd661;
	fma.rn.f64 	%fd756, %fd27, %fd560, %fd663;
	st.local.v2.f64 	[%rd7+336], {%fd755, %fd756};
	fma.rn.f64 	%fd757, %fd27, %fd562, %fd665;
	fma.rn.f64 	%fd758, %fd27, %fd564, %fd667;
	st.local.v2.f64 	[%rd7+352], {%fd757, %fd758};
	fma.rn.f64 	%fd759, %fd27, %fd566, %fd669;
	fma.rn.f64 	%fd760, %fd27, %fd568, %fd671;
	st.local.v2.f64 	[%rd7+368], {%fd759, %fd760};
	fma.rn.f64 	%fd761, %fd28, %fd558, %fd676;
	fma.rn.f64 	%fd762, %fd28, %fd560, %fd679;
	st.local.v2.f64 	[%rd7+384], {%fd761, %fd762};
	fma.rn.f64 	%fd763, %fd28, %fd562, %fd682;
	fma.rn.f64 	%fd764, %fd28, %fd564, %fd685;
	st.local.v2.f64 	[%rd7+400], {%fd763, %fd764};
	fma.rn.f64 	%fd765, %fd28, %fd566, %fd688;
	fma.rn.f64 	%fd766, %fd28, %fd568, %fd691;
	st.local.v2.f64 	[%rd7+416], {%fd765, %fd766};
	fma.rn.f64 	%fd767, %fd26, %fd695, %fd713;
	fma.rn.f64 	%fd768, %fd26, %fd696, %fd714;
	st.local.v2.f64 	[%rd8], {%fd767, %fd768};
	fma.rn.f64 	%fd769, %fd26, %fd697, %fd715;
	fma.rn.f64 	%fd770, %fd26, %fd698, %fd716;
	st.local.v2.f64 	[%rd8+16], {%fd769, %fd770};
	fma.rn.f64 	%fd771, %fd26, %fd699, %fd717;
	fma.rn.f64 	%fd772, %fd26, %fd700, %fd718;
	st.local.v2.f64 	[%rd8+32], {%fd771, %fd772};
	fma.rn.f64 	%fd773, %fd26, %fd701, %fd719;
	fma.rn.f64 	%fd774, %fd26, %fd702, %fd720;
	st.local.v2.f64 	[%rd8+48], {%fd773, %fd774};
	fma.rn.f64 	%fd775, %fd26, %fd703, %fd721;
	fma.rn.f64 	%fd776, %fd26, %fd704, %fd722;
	st.local.v2.f64 	[%rd8+64], {%fd775, %fd776};
	fma.rn.f64 	%fd777, %fd26, %fd705, %fd723;
	fma.rn.f64 	%fd778, %fd26, %fd706, %fd724;
	st.local.v2.f64 	[%rd8+80], {%fd777, %fd778};
	fma.rn.f64 	%fd779, %fd26, %fd707, %fd725;
	fma.rn.f64 	%fd780, %fd26, %fd708, %fd726;
	st.local.v2.f64 	[%rd8+96], {%fd779, %fd780};
	fma.rn.f64 	%fd781, %fd26, %fd709, %fd727;
	fma.rn.f64 	%fd782, %fd26, %fd710, %fd728;
	st.local.v2.f64 	[%rd8+112], {%fd781, %fd782};
	fma.rn.f64 	%fd783, %fd26, %fd711, %fd729;
	fma.rn.f64 	%fd784, %fd26, %fd712, %fd730;
	st.local.v2.f64 	[%rd8+128], {%fd783, %fd784};
	fma.rn.f64 	%fd785, %fd27, %fd695, %fd731;
	fma.rn.f64 	%fd786, %fd27, %fd696, %fd732;
	st.local.v2.f64 	[%rd8+144], {%fd785, %fd786};
	fma.rn.f64 	%fd787, %fd27, %fd697, %fd733;
	fma.rn.f64 	%fd788, %fd27, %fd698, %fd734;
	st.local.v2.f64 	[%rd8+160], {%fd787, %fd788};
	fma.rn.f64 	%fd789, %fd27, %fd699, %fd735;
	fma.rn.f64 	%fd790, %fd27, %fd700, %fd736;
	st.local.v2.f64 	[%rd8+176], {%fd789, %fd790};
	fma.rn.f64 	%fd791, %fd27, %fd701, %fd737;
	fma.rn.f64 	%fd792, %fd27, %fd702, %fd738;
	st.local.v2.f64 	[%rd8+192], {%fd791, %fd792};
	fma.rn.f64 	%fd793, %fd27, %fd703, %fd739;
	fma.rn.f64 	%fd794, %fd27, %fd704, %fd740;
	st.local.v2.f64 	[%rd8+208], {%fd793, %fd794};
	fma.rn.f64 	%fd795, %fd27, %fd705, %fd741;
	fma.rn.f64 	%fd796, %fd27, %fd706, %fd742;
	st.local.v2.f64 	[%rd8+224], {%fd795, %fd796};
	fma.rn.f64 	%fd797, %fd27, %fd707, %fd743;
	fma.rn.f64 	%fd798, %fd27, %fd708, %fd744;
	st.local.v2.f64 	[%rd8+240], {%fd797, %fd798};
	fma.rn.f64 	%fd799, %fd27, %fd709, %fd745;
	fma.rn.f64 	%fd800, %fd27, %fd710, %fd746;
	st.local.v2.f64 	[%rd8+256], {%fd799, %fd800};
	fma.rn.f64 	%fd801, %fd27, %fd711, %fd747;
	fma.rn.f64 	%fd802, %fd27, %fd712, %fd748;
	st.local.v2.f64 	[%rd8+272], {%fd801, %fd802};
	fma.rn.f64 	%fd803, %fd28, %fd695, %fd749;
	fma.rn.f64 	%fd804, %fd28, %fd696, %fd750;
	st.local.v2.f64 	[%rd8+288], {%fd803, %fd804};
	fma.rn.f64 	%fd805, %fd28, %fd697, %fd751;
	fma.rn.f64 	%fd806, %fd28, %fd698, %fd752;
	st.local.v2.f64 	[%rd8+304], {%fd805, %fd806};
	fma.rn.f64 	%fd807, %fd28, %fd699, %fd753;
	fma.rn.f64 	%fd808, %fd28, %fd700, %fd754;
	st.local.v2.f64 	[%rd8+320], {%fd807, %fd808};
	fma.rn.f64 	%fd809, %fd28, %fd701, %fd755;
	fma.rn.f64 	%fd810, %fd28, %fd702, %fd756;
	st.local.v2.f64 	[%rd8+336], {%fd809, %fd810};
	fma.rn.f64 	%fd811, %fd28, %fd703, %fd757;
	fma.rn.f64 	%fd812, %fd28, %fd704, %fd758;
	st.local.v2.f64 	[%rd8+352], {%fd811, %fd812};
	fma.rn.f64 	%fd813, %fd28, %fd705, %fd759;
	fma.rn.f64 	%fd814, %fd28, %fd706, %fd760;
	st.local.v2.f64 	[%rd8+368], {%fd813, %fd814};
	fma.rn.f64 	%fd815, %fd28, %fd707, %fd761;
	fma.rn.f64 	%fd816, %fd28, %fd708, %fd762;
	st.local.v2.f64 	[%rd8+384], {%fd815, %fd816};
	fma.rn.f64 	%fd817, %fd28, %fd709, %fd763;
	fma.rn.f64 	%fd818, %fd28, %fd710, %fd764;
	st.local.v2.f64 	[%rd8+400], {%fd817, %fd818};
	fma.rn.f64 	%fd819, %fd28, %fd711, %fd765;
	fma.rn.f64 	%fd820, %fd28, %fd712, %fd766;
	st.local.v2.f64 	[%rd8+416], {%fd819, %fd820};
	add.s32 	%r11, %r79, -1;
	setp.lt.u32 	%p18, %r11, 3;
	selp.b32 	%r12, %r11, -1, %p18;
	add.s32 	%r13, %r80, -1;
	setp.lt.u32 	%p19, %r13, 3;
	selp.b32 	%r14, %r13, -1, %p19;
	setp.lt.s32 	%p20, %r79, 4;
	mov.b64 	%rd78, 0;
	mov.u64 	%rd79, %rd78;
	@%p20 bra 	$L__BB0_25;
	setp.gt.s32 	%p21, %r79, 6;
	@%p21 bra 	$L__BB0_18;
	setp.eq.s32 	%p25, %r79, 5;
	@%p25 bra 	$L__BB0_22;
	setp.eq.s32 	%p26, %r79, 6;
	mov.u64 	%rd79, %rd78;
	@%p26 bra 	$L__BB0_17;
	bra.uni 	$L__BB0_25;
$L__BB0_17:
	mov.b64 	%rd79, 2;
	bra.uni 	$L__BB0_25;
$L__BB0_18:
	setp.eq.s32 	%p22, %r79, 7;
	@%p22 bra 	$L__BB0_23;
	setp.eq.s32 	%p23, %r79, 8;
	@%p23 bra 	$L__BB0_24;
	setp.eq.s32 	%p24, %r79, 9;
	mov.u64 	%rd79, %rd78;
	@%p24 bra 	$L__BB0_21;
	bra.uni 	$L__BB0_25;
$L__BB0_21:
	mov.b64 	%rd78, 2;
	mov.u64 	%rd79, %rd78;
	bra.uni 	$L__BB0_25;
$L__BB0_22:
	mov.b64 	%rd79, 1;
	bra.uni 	$L__BB0_25;
$L__BB0_23:
	mov.b64 	%rd78, 1;
	mov.u64 	%rd79, %rd78;
	bra.uni 	$L__BB0_25;
$L__BB0_24:
	mov.b64 	%rd79, 2;
	mov.b64 	%rd78, 1;
$L__BB0_25:
	setp.lt.s32 	%p27, %r80, 4;
	mov.b64 	%rd80, 0;
	mov.u64 	%rd81, %rd80;
	@%p27 bra 	$L__BB0_37;
	setp.gt.s32 	%p28, %r80, 6;
	@%p28 bra 	$L__BB0_30;
	setp.eq.s32 	%p32, %r80, 5;
	@%p32 bra 	$L__BB0_34;
	setp.eq.s32 	%p33, %r80, 6;
	mov.u64 	%rd81, %rd80;
	@%p33 bra 	$L__BB0_29;
	bra.uni 	$L__BB0_37;
$L__BB0_29:
	mov.b64 	%rd81, 2;
	bra.uni 	$L__BB0_37;
$L__BB0_30:
	setp.eq.s32 	%p29, %r80, 7;
	@%p29 bra 	$L__BB0_35;
	setp.eq.s32 	%p30, %r80, 8;
	@%p30 bra 	$L__BB0_36;
	setp.eq.s32 	%p31, %r80, 9;
	mov.u64 	%rd81, %rd80;
	@%p31 bra 	$L__BB0_33;
	bra.uni 	$L__BB0_37;
$L__BB0_33:
	mov.b64 	%rd80, 2;
	mov.u64 	%rd81, %rd80;
	bra.uni 	$L__BB0_37;
$L__BB0_34:
	mov.b64 	%rd81, 1;
	bra.uni 	$L__BB0_37;
$L__BB0_35:
	mov.b64 	%rd80, 1;
	mov.u64 	%rd81, %rd80;
	bra.uni 	$L__BB0_37;
$L__BB0_36:
	mov.b64 	%rd81, 2;
	mov.b64 	%rd80, 1;
$L__BB0_37:
	setp.gt.s32 	%p34, %r80, 3;
	setp.gt.s32 	%p35, %r79, 3;
	setp.lt.u32 	%p36, %r13, 3;
	setp.lt.u32 	%p37, %r11, 3;
	or.b32  	%r15, %r80, %r79;
	setp.eq.s32 	%p38, %r15, 0;
	setp.eq.s32 	%p39, %r80, 0;
	and.pred  	%p1, %p37, %p39;
	setp.eq.s32 	%p40, %r79, 0;
	and.pred  	%p2, %p40, %p36;
	and.pred  	%p3, %p37, %p36;
	and.pred  	%p4, %p35, %p39;
	and.pred  	%p5, %p40, %p34;
	mad.lo.s64 	%rd50, %rd80, 144, %rd8;
	mad.lo.s64 	%rd14, %rd81, 48, %rd50;
	mad.lo.s64 	%rd51, %rd78, 168, %rd5;
	mad.lo.s64 	%rd15, %rd79, 56, %rd51;
	mul.wide.u32 	%rd52, %r11, 144;
	add.s64 	%rd53, %rd7, %rd52;
	mul.wide.u32 	%rd54, %r13, 48;
	add.s64 	%rd16, %rd53, %rd54;
	add.s64 	%rd17, %rd6, %rd54;
	mul.wide.u32 	%rd55, %r11, 64;
	add.s64 	%rd18, %rd4, %rd55;
	mov.f64 	%fd929, %fd992;
	@%p38 bra 	$L__BB0_48;
	not.pred 	%p41, %p1;
	@%p41 bra 	$L__BB0_40;
	ld.local.f64 	%fd929, [%rd18];
	bra.uni 	$L__BB0_48;
$L__BB0_40:
	not.pred 	%p42, %p2;
	@%p42 bra 	$L__BB0_42;
	ld.local.f64 	%fd929, [%rd17];
	bra.uni 	$L__BB0_48;
$L__BB0_42:
	not.pred 	%p43, %p3;
	@%p43 bra 	$L__BB0_44;
	ld.local.f64 	%fd929, [%rd16];
	bra.uni 	$L__BB0_48;
$L__BB0_44:
	not.pred 	%p44, %p4;
	@%p44 bra 	$L__BB0_46;
	ld.local.f64 	%fd929, [%rd15];
	bra.uni 	$L__BB0_48;
$L__BB0_46:
	mov.f64 	%fd929, 0d0000000000000000;
	not.pred 	%p45, %p5;
	@%p45 bra 	$L__BB0_48;
	ld.local.f64 	%fd929, [%rd14];
$L__BB0_48:
	setp.eq.s32 	%p46, %r15, 0;
	mov.f64 	%fd930, %fd986;
	@%p46 bra 	$L__BB0_59;
	not.pred 	%p47, %p1;
	@%p47 bra 	$L__BB0_51;
	ld.local.f64 	%fd930, [%rd18+8];
	bra.uni 	$L__BB0_59;
$L__BB0_51:
	not.pred 	%p48, %p2;
	@%p48 bra 	$L__BB0_53;
	ld.local.f64 	%fd930, [%rd17+8];
	bra.uni 	$L__BB0_59;
$L__BB0_53:
	not.pred 	%p49, %p3;
	@%p49 bra 	$L__BB0_55;
	ld.local.f64 	%fd930, [%rd16+8];
	bra.uni 	$L__BB0_59;
$L__BB0_55:
	not.pred 	%p50, %p4;
	@%p50 bra 	$L__BB0_57;
	ld.local.f64 	%fd930, [%rd15+8];
	bra.uni 	$L__BB0_59;
$L__BB0_57:
	mov.f64 	%fd930, 0d0000000000000000;
	not.pred 	%p51, %p5;
	@%p51 bra 	$L__BB0_59;
	ld.local.f64 	%fd930, [%rd14+8];
$L__BB0_59:
	mul.wide.s32 	%rd56, %r14, 48;
	add.s64 	%rd19, %rd6, %rd56;
	mul.f64 	%fd824, %fd84, %fd930;
	fma.rn.f64 	%fd104, %fd81, %fd929, %fd824;
	setp.gt.u32 	%p52, %r11, 2;
	setp.ne.s32 	%p53, %r12, 0;
	mov.f64 	%fd934, 0d0000000000000000;
	or.pred  	%p54, %p52, %p53;
	@%p54 bra 	$L__BB0_65;
	setp.eq.s32 	%p55, %r80, 0;
	mov.f64 	%fd931, %fd986;
	@%p55 bra 	$L__BB0_64;
	setp.gt.s32 	%p56, %r80, 3;
	@%p56 bra 	$L__BB0_63;
	ld.local.f64 	%fd931, [%rd19+8];
	bra.uni 	$L__BB0_64;
$L__BB0_63:
	ld.local.f64 	%fd931, [%rd14+8];
$L__BB0_64:
	add.f64 	%fd934, %fd931, 0d0000000000000000;
$L__BB0_65:
	mul.wide.s32 	%rd57, %r12, 64;
	add.s64 	%rd20, %rd4, %rd57;
	setp.gt.u32 	%p57, %r13, 2;
	setp.ne.s32 	%p58, %r14, 0;
	or.pred  	%p59, %p57, %p58;
	@%p59 bra 	$L__BB0_71;
	setp.eq.s32 	%p60, %r79, 0;
	mov.f64 	%fd933, %fd986;
	@%p60 bra 	$L__BB0_70;
	setp.gt.s32 	%p61, %r79, 3;
	@%p61 bra 	$L__BB0_69;
	ld.local.f64 	%fd933, [%rd20+8];
	bra.uni 	$L__BB0_70;
$L__BB0_69:
	ld.local.f64 	%fd933, [%rd15+8];
$L__BB0_70:
	add.f64 	%fd934, %fd934, %fd933;
$L__BB0_71:
	setp.eq.s32 	%p62, %r15, 0;
	fma.rn.f64 	%fd825, %fd87, %fd934, %fd104;
	st.local.f64 	[%rd9], %fd825;
	mov.f64 	%fd935, %fd986;
	@%p62 bra 	$L__BB0_82;
	@%p1 bra 	$L__BB0_81;
	@%p2 bra 	$L__BB0_80;
	@%p3 bra 	$L__BB0_79;
	@%p4 bra 	$L__BB0_78;
	mov.f64 	%fd935, 0d0000000000000000;
	not.pred 	%p63, %p5;
	@%p63 bra 	$L__BB0_82;
	ld.local.f64 	%fd935, [%rd14+8];
	bra.uni 	$L__BB0_82;
$L__BB0_78:
	ld.local.f64 	%fd935, [%rd15+8];
	bra.uni 	$L__BB0_82;
$L__BB0_79:
	ld.local.f64 	%fd935, [%rd16+8];
	bra.uni 	$L__BB0_82;
$L__BB0_80:
	ld.local.f64 	%fd935, [%rd17+8];
	bra.uni 	$L__BB0_82;
$L__BB0_81:
	ld.local.f64 	%fd935, [%rd18+8];
$L__BB0_82:
	setp.eq.s32 	%p64, %r15, 0;
	mov.f64 	%fd936, %fd977;
	@%p64 bra 	$L__BB0_93;
	@%p1 bra 	$L__BB0_92;
	@%p2 bra 	$L__BB0_91;
	@%p3 bra 	$L__BB0_90;
	@%p4 bra 	$L__BB0_89;
	mov.f64 	%fd936, 0d0000000000000000;
	not.pred 	%p65, %p5;
	@%p65 bra 	$L__BB0_93;
	ld.local.f64 	%fd936, [%rd14+16];
	bra.uni 	$L__BB0_93;
$L__BB0_89:
	ld.local.f64 	%fd936, [%rd15+16];
	bra.uni 	$L__BB0_93;
$L__BB0_90:
	ld.local.f64 	%fd936, [%rd16+16];
	bra.uni 	$L__BB0_93;
$L__BB0_91:
	ld.local.f64 	%fd936, [%rd17+16];
	bra.uni 	$L__BB0_93;
$L__BB0_92:
	ld.local.f64 	%fd936, [%rd18+16];
$L__BB0_93:
	mul.f64 	%fd829, %fd84, %fd936;
	fma.rn.f64 	%fd127, %fd81, %fd935, %fd829;
	setp.gt.u32 	%p66, %r11, 2;
	setp.ne.s32 	%p67, %r12, 0;
	mov.f64 	%fd940, 0d0000000000000000;
	or.pred  	%p68, %p66, %p67;
	@%p68 bra 	$L__BB0_99;
	setp.eq.s32 	%p69, %r80, 0;
	mov.f64 	%fd937, %fd977;
	@%p69 bra 	$L__BB0_98;
	setp.lt.s32 	%p70, %r80, 4;
	@%p70 bra 	$L__BB0_97;
	ld.local.f64 	%fd937, [%rd14+16];
	bra.uni 	$L__BB0_98;
$L__BB0_97:
	ld.local.f64 	%fd937, [%rd19+16];
$L__BB0_98:
	add.f64 	%fd940, %fd937, 0d0000000000000000;
$L__BB0_99:
	setp.gt.u32 	%p71, %r13, 2;
	setp.ne.s32 	%p72, %r14, 0;
	or.pred  	%p73, %p71, %p72;
	@%p73 bra 	$L__BB0_105;
	setp.eq.s32 	%p74, %r79, 0;
	mov.f64 	%fd939, %fd977;
	@%p74 bra 	$L__BB0_104;
	setp.lt.s32 	%p75, %r79, 4;
	@%p75 bra 	$L__BB0_103;
	ld.local.f64 	%fd939, [%rd15+16];
	bra.uni 	$L__BB0_104;
$L__BB0_103:
	ld.local.f64 	%fd939, [%rd20+16];
$L__BB0_104:
	add.f64 	%fd940, %fd940, %fd939;
$L__BB0_105:
	setp.eq.s32 	%p76, %r15, 0;
	fma.rn.f64 	%fd830, %fd87, %fd940, %fd127;
	st.local.f64 	[%rd9+8], %fd830;
	mov.f64 	%fd941, %fd977;
	@%p76 bra 	$L__BB0_116;
	@%p1 bra 	$L__BB0_115;
	@%p2 bra 	$L__BB0_114;
	@%p3 bra 	$L__BB0_113;
	@%p4 bra 	$L__BB0_112;
	mov.f64 	%fd941, 0d0000000000000000;
	not.pred 	%p77, %p5;
	@%p77 bra 	$L__BB0_116;
	ld.local.f64 	%fd941, [%rd14+16];
	bra.uni 	$L__BB0_116;
$L__BB0_112:
	ld.local.f64 	%fd941, [%rd15+16];
	bra.uni 	$L__BB0_116;
$L__BB0_113:
	ld.local.f64 	%fd941, [%rd16+16];
	bra.uni 	$L__BB0_116;
$L__BB0_114:
	ld.local.f64 	%fd941, [%rd17+16];
	bra.uni 	$L__BB0_116;
$L__BB0_115:
	ld.local.f64 	%fd941, [%rd18+16];
$L__BB0_116:
	setp.eq.s32 	%p78, %r15, 0;
	mul.f64 	%fd144, %fd81, %fd941;
	mov.f64 	%fd942, %fd981;
	@%p78 bra 	$L__BB0_127;
	@%p1 bra 	$L__BB0_126;
	@%p2 bra 	$L__BB0_125;
	@%p3 bra 	$L__BB0_124;
	@%p4 bra 	$L__BB0_123;
	mov.f64 	%fd942, 0d0000000000000000;
	not.pred 	%p79, %p5;
	@%p79 bra 	$L__BB0_127;
	ld.local.f64 	%fd942, [%rd14+24];
	bra.uni 	$L__BB0_127;
$L__BB0_123:
	ld.local.f64 	%fd942, [%rd15+24];
	bra.uni 	$L__BB0_127;
$L__BB0_124:
	ld.local.f64 	%fd942, [%rd16+24];
	bra.uni 	$L__BB0_127;
$L__BB0_125:
	ld.local.f64 	%fd942, [%rd17+24];
	bra.uni 	$L__BB0_127;
$L__BB0_126:
	ld.local.f64 	%fd942, [%rd18+24];
$L__BB0_127:
	fma.rn.f64 	%fd151, %fd84, %fd942, %fd144;
	setp.gt.u32 	%p80, %r11, 2;
	setp.ne.s32 	%p81, %r12, 0;
	mov.f64 	%fd946, 0d0000000000000000;
	or.pred  	%p82, %p80, %p81;
	@%p82 bra 	$L__BB0_133;
	setp.eq.s32 	%p83, %r80, 0;
	mov.f64 	%fd943, %fd981;
	@%p83 bra 	$L__BB0_132;
	setp.lt.s32 	%p84, %r80, 4;
	@%p84 bra 	$L__BB0_131;
	ld.local.f64 	%fd943, [%rd14+24];
	bra.uni 	$L__BB0_132;
$L__BB0_131:
	ld.local.f64 	%fd943, [%rd19+24];
$L__BB0_132:
	add.f64 	%fd946, %fd943, 0d0000000000000000;
$L__BB0_133:
	setp.gt.u32 	%p85, %r13, 2;
	setp.ne.s32 	%p86, %r14, 0;
	or.pred  	%p87, %p85, %p86;
	@%p87 bra 	$L__BB0_139;
	setp.eq.s32 	%p88, %r79, 0;
	mov.f64 	%fd945, %fd981;
	@%p88 bra 	$L__BB0_138;
	setp.lt.s32 	%p89, %r79, 4;
	@%p89 bra 	$L__BB0_137;
	ld.local.f64 	%fd945, [%rd15+24];
	bra.uni 	$L__BB0_138;
$L__BB0_137:
	ld.local.f64 	%fd945, [%rd20+24];
$L__BB0_138:
	add.f64 	%fd946, %fd946, %fd945;
$L__BB0_139:
	max.u32 	%r52, %r11, %r13;
	setp.lt.u32 	%p6, %r52, 3;
	setp.eq.s32 	%p90, %r15, 0;
	fma.rn.f64 	%fd834, %fd87, %fd946, %fd151;
	st.local.f64 	[%rd9+16], %fd834;
	mov.f64 	%fd947, %fd992;
	@%p90 bra 	$L__BB0_150;
	@%p1 bra 	$L__BB0_149;
	@%p2 bra 	$L__BB0_148;
	@%p6 bra 	$L__BB0_147;
	@%p4 bra 	$L__BB0_146;
	mov.f64 	%fd947, 0d0000000000000000;
	not.pred 	%p91, %p5;
	@%p91 bra 	$L__BB0_150;
	ld.local.f64 	%fd947, [%rd14];
	bra.uni 	$L__BB0_150;
$L__BB0_146:
	ld.local.f64 	%fd947, [%rd15];
	bra.uni 	$L__BB0_150;
$L__BB0_147:
	ld.local.f64 	%fd947, [%rd16];
	bra.uni 	$L__BB0_150;
$L__BB0_148:
	ld.local.f64 	%fd947, [%rd17];
	bra.uni 	$L__BB0_150;
$L__BB0_149:
	ld.local.f64 	%fd947, [%rd18];
$L__BB0_150:
	setp.eq.s32 	%p92, %r15, 0;
	mov.f64 	%fd948, %fd986;
	@%p92 bra 	$L__BB0_161;
	@%p1 bra 	$L__BB0_160;
	@%p2 bra 	$L__BB0_159;
	@%p6 bra 	$L__BB0_158;
	@%p4 bra 	$L__BB0_157;
	mov.f64 	%fd948, 0d0000000000000000;
	not.pred 	%p93, %p5;
	@%p93 bra 	$L__BB0_161;
	ld.local.f64 	%fd948, [%rd14+8];
	bra.uni 	$L__BB0_161;
$L__BB0_157:
	ld.local.f64 	%fd948, [%rd15+8];
	bra.uni 	$L__BB0_161;
$L__BB0_158:
	ld.local.f64 	%fd948, [%rd16+8];
	bra.uni 	$L__BB0_161;
$L__BB0_159:
	ld.local.f64 	%fd948, [%rd17+8];
	bra.uni 	$L__BB0_161;
$L__BB0_160:
	ld.local.f64 	%fd948, [%rd18+8];
$L__BB0_161:
	mul.f64 	%fd838, %fd85, %fd948;
	fma.rn.f64 	%fd174, %fd82, %fd947, %fd838;
	setp.gt.u32 	%p94, %r11, 2;
	setp.ne.s32 	%p95, %r12, 1;
	mov.f64 	%fd952, 0d0000000000000000;
	or.pred  	%p96, %p94, %p95;
	@%p96 bra 	$L__BB0_167;
	setp.eq.s32 	%p97, %r80, 0;
	mov.f64 	%fd949, %fd986;
	@%p97 bra 	$L__BB0_166;
	setp.lt.s32 	%p98, %r80, 4;
	@%p98 bra 	$L__BB0_165;
	ld.local.f64 	%fd949, [%rd14+8];
	bra.uni 	$L__BB0_166;
$L__BB0_165:
	ld.local.f64 	%fd949, [%rd19+8];
$L__BB0_166:
	add.f64 	%fd952, %fd949, 0d0000000000000000;
$L__BB0_167:
	setp.gt.u32 	%p99, %r13, 2;
	setp.ne.s32 	%p100, %r14, 1;
	or.pred  	%p101, %p99, %p100;
	@%p101 bra 	$L__BB0_173;
	setp.eq.s32 	%p102, %r79, 0;
	mov.f64 	%fd951, %fd986;
	@%p102 bra 	$L__BB0_172;
	setp.lt.s32 	%p103, %r79, 4;
	@%p103 bra 	$L__BB0_171;
	ld.local.f64 	%fd951, [%rd15+8];
	bra.uni 	$L__BB0_172;
$L__BB0_171:
	ld.local.f64 	%fd951, [%rd20+8];
$L__BB0_172:
	add.f64 	%fd952, %fd952, %fd951;
$L__BB0_173:
	setp.eq.s32 	%p104, %r15, 0;
	fma.rn.f64 	%fd839, %fd87, %fd952, %fd174;
	st.local.f64 	[%rd9+24], %fd839;
	mov.f64 	%fd953, %fd986;
	@%p104 bra 	$L__BB0_184;
	@%p1 bra 	$L__BB0_183;
	@%p2 bra 	$L__BB0_182;
	@%p6 bra 	$L__BB0_181;
	@%p4 bra 	$L__BB0_180;
	mov.f64 	%fd953, 0d0000000000000000;
	not.pred 	%p105, %p5;
	@%p105 bra 	$L__BB0_184;
	ld.local.f64 	%fd953, [%rd14+8];
	bra.uni 	$L__BB0_184;
$L__BB0_180:
	ld.local.f64 	%fd953, [%rd15+8];
	bra.uni 	$L__BB0_184;
$L__BB0_181:
	ld.local.f64 	%fd953, [%rd16+8];
	bra.uni 	$L__BB0_184;
$L__BB0_182:
	ld.local.f64 	%fd953, [%rd17+8];
	bra.uni 	$L__BB0_184;
$L__BB0_183:
	ld.local.f64 	%fd953, [%rd18+8];
$L__BB0_184:
	setp.eq.s32 	%p106, %r15, 0;
	mov.f64 	%fd954, %fd977;
	@%p106 bra 	$L__BB0_195;
	@%p1 bra 	$L__BB0_194;
	@%p2 bra 	$L__BB0_193;
	@%p6 bra 	$L__BB0_192;
	@%p4 bra 	$L__BB0_191;
	mov.f64 	%fd954, 0d0000000000000000;
	not.pred 	%p107, %p5;
	@%p107 bra 	$L__BB0_195;
	ld.local.f64 	%fd954, [%rd14+16];
	bra.uni 	$L__BB0_195;
$L__BB0_191:
	ld.local.f64 	%fd954, [%rd15+16];
	bra.uni 	$L__BB0_195;
$L__BB0_192:
	ld.local.f64 	%fd954, [%rd16+16];
	bra.uni 	$L__BB0_195;
$L__BB0_193:
	ld.local.f64 	%fd954, [%rd17+16];
	bra.uni 	$L__BB0_195;
$L__BB0_194:
	ld.local.f64 	%fd954, [%rd18+16];
$L__BB0_195:
	mul.f64 	%fd843, %fd85, %fd954;
	fma.rn.f64 	%fd197, %fd82, %fd953, %fd843;
	setp.gt.u32 	%p108, %r11, 2;
	setp.ne.s32 	%p109, %r12, 1;
	mov.f64 	%fd958, 0d0000000000000000;
	or.pred  	%p110, %p108, %p109;
	@%p110 bra 	$L__BB0_201;
	setp.eq.s32 	%p111, %r80, 0;
	mov.f64 	%fd955, %fd977;
	@%p111 bra 	$L__BB0_200;
	setp.lt.s32 	%p112, %r80, 4;
	@%p112 bra 	$L__BB0_199;
	ld.local.f64 	%fd955, [%rd14+16];
	bra.uni 	$L__BB0_200;
$L__BB0_199:
	ld.local.f64 	%fd955, [%rd19+16];
$L__BB0_200:
	add.f64 	%fd958, %fd955, 0d0000000000000000;
$L__BB0_201:
	setp.gt.u32 	%p113, %r13, 2;
	setp.ne.s32 	%p114, %r14, 1;
	or.pred  	%p115, %p113, %p114;
	@%p115 bra 	$L__BB0_207;
	setp.eq.s32 	%p116, %r79, 0;
	mov.f64 	%fd957, %fd977;
	@%p116 bra 	$L__BB0_206;
	setp.lt.s32 	%p117, %r79, 4;
	@%p117 bra 	$L__BB0_205;
	ld.local.f64 	%fd957, [%rd15+16];
	bra.uni 	$L__BB0_206;
$L__BB0_205:
	ld.local.f64 	%fd957, [%rd20+16];
$L__BB0_206:
	add.f64 	%fd958, %fd958, %fd957;
$L__BB0_207:
	setp.eq.s32 	%p118, %r15, 0;
	fma.rn.f64 	%fd844, %fd87, %fd958, %fd197;
	st.local.f64 	[%rd9+32], %fd844;
	mov.f64 	%fd959, %fd977;
	@%p118 bra 	$L__BB0_218;
	@%p1 bra 	$L__BB0_217;
	@%p2 bra 	$L__BB0_216;
	@%p6 bra 	$L__BB0_215;
	@%p4 bra 	$L__BB0_214;
	mov.f64 	%fd959, 0d0000000000000000;
	not.pred 	%p119, %p5;
	@%p119 bra 	$L__BB0_218;
	ld.local.f64 	%fd959, [%rd14+16];
	bra.uni 	$L__BB0_218;
$L__BB0_214:
	ld.local.f64 	%fd959, [%rd15+16];
	bra.uni 	$L__BB0_218;
$L__BB0_215:
	ld.local.f64 	%fd959, [%rd16+16];
	bra.uni 	$L__BB0_218;
$L__BB0_216:
	ld.local.f64 	%fd959, [%rd17+16];
	bra.uni 	$L__BB0_218;
$L__BB0_217:
	ld.local.f64 	%fd959, [%rd18+16];
$L__BB0_218:
	setp.eq.s32 	%p120, %r15, 0;
	mul.f64 	%fd214, %fd82, %fd959;
	mov.f64 	%fd960, %fd981;
	@%p120 bra 	$L__BB0_229;
	@%p1 bra 	$L__BB0_228;
	@%p2 bra 	$L__BB0_227;
	@%p6 bra 	$L__BB0_226;
	@%p4 bra 	$L__BB0_225;
	mov.f64 	%fd960, 0d0000000000000000;
	not.pred 	%p121, %p5;
	@%p121 bra 	$L__BB0_229;
	ld.local.f64 	%fd960, [%rd14+24];
	bra.uni 	$L__BB0_229;
$L__BB0_225:
	ld.local.f64 	%fd960, [%rd15+24];
	bra.uni 	$L__BB0_229;
$L__BB0_226:
	ld.local.f64 	%fd960, [%rd16+24];
	bra.uni 	$L__BB0_229;
$L__BB0_227:
	ld.local.f64 	%fd960, [%rd17+24];
	bra.uni 	$L__BB0_229;
$L__BB0_228:
	ld.local.f64 	%fd960, [%rd18+24];
$L__BB0_229:
	fma.rn.f64 	%fd221, %fd85, %fd960, %fd214;
	setp.gt.u32 	%p122, %r11, 2;
	setp.ne.s32 	%p123, %r12, 1;
	mov.f64 	%fd964, 0d0000000000000000;
	or.pred  	%p124, %p122, %p123;
	@%p124 bra 	$L__BB0_235;
	setp.eq.s32 	%p125, %r80, 0;
	mov.f64 	%fd961, %fd981;
	@%p125 bra 	$L__BB0_234;
	setp.lt.s32 	%p126, %r80, 4;
	@%p126 bra 	$L__BB0_233;
	ld.local.f64 	%fd961, [%rd14+24];
	bra.uni 	$L__BB0_234;
$L__BB0_233:
	ld.local.f64 	%fd961, [%rd19+24];
$L__BB0_234:
	add.f64 	%fd964, %fd961, 0d0000000000000000;
$L__BB0_235:
	setp.gt.u32 	%p127, %r13, 2;
	setp.ne.s32 	%p128, %r14, 1;
	or.pred  	%p129, %p127, %p128;
	@%p129 bra 	$L__BB0_241;
	setp.eq.s32 	%p130, %r79, 0;
	mov.f64 	%fd963, %fd981;
	@%p130 bra 	$L__BB0_240;
	setp.lt.s32 	%p131, %r79, 4;
	@%p131 bra 	$L__BB0_239;
	ld.local.f64 	%fd963, [%rd15+24];
	bra.uni 	$L__BB0_240;
$L__BB0_239:
	ld.local.f64 	%fd963, [%rd20+24];
$L__BB0_240:
	add.f64 	%fd964, %fd964, %fd963;
$L__BB0_241:
	max.u32 	%r53, %r11, %r13;
	setp.lt.u32 	%p7, %r53, 3;
	setp.eq.s32 	%p132, %r15, 0;
	fma.rn.f64 	%fd848, %fd87, %fd964, %fd221;
	st.local.f64 	[%rd9+40], %fd848;
	mov.f64 	%fd965, %fd992;
	@%p132 bra 	$L__BB0_252;
	@%p1 bra 	$L__BB0_251;
	@%p2 bra 	$L__BB0_250;
	@%p7 bra 	$L__BB0_249;
	@%p4 bra 	$L__BB0_248;
	mov.f64 	%fd965, 0d0000000000000000;
	not.pred 	%p133, %p5;
	@%p133 bra 	$L__BB0_252;
	ld.local.f64 	%fd965, [%rd14];
	bra.uni 	$L__BB0_252;
$L__BB0_248:
	ld.local.f64 	%fd965, [%rd15];
	bra.uni 	$L__BB0_252;
$L__BB0_249:
	ld.local.f64 	%fd965, [%rd16];
	bra.uni 	$L__BB0_252;
$L__BB0_250:
	ld.local.f64 	%fd965, [%rd17];
	bra.uni 	$L__BB0_252;
$L__BB0_251:
	ld.local.f64 	%fd965, [%rd18];
$L__BB0_252:
	setp.eq.s32 	%p134, %r15, 0;
	mov.f64 	%fd966, %fd986;
	@%p134 bra 	$L__BB0_263;
	@%p1 bra 	$L__BB0_262;
	@%p2 bra 	$L__BB0_261;
	@%p7 bra 	$L__BB0_260;
	@%p4 bra 	$L__BB0_259;
	mov.f64 	%fd966, 0d0000000000000000;
	not.pred 	%p135, %p5;
	@%p135 bra 	$L__BB0_263;
	ld.local.f64 	%fd966, [%rd14+8];
	bra.uni 	$L__BB0_263;
$L__BB0_259:
	ld.local.f64 	%fd966, [%rd15+8];
	bra.uni 	$L__BB0_263;
$L__BB0_260:
	ld.local.f64 	%fd966, [%rd16+8];
	bra.uni 	$L__BB0_263;
$L__BB0_261:
	ld.local.f64 	%fd966, [%rd17+8];
	bra.uni 	$L__BB0_263;
$L__BB0_262:
	ld.local.f64 	%fd966, [%rd18+8];
$L__BB0_263:
	mul.f64 	%fd852, %fd86, %fd966;
	fma.rn.f64 	%fd244, %fd83, %fd965, %fd852;
	setp.gt.u32 	%p136, %r11, 2;
	setp.ne.s32 	%p137, %r12, 2;
	mov.f64 	%fd970, 0d0000000000000000;
	or.pred  	%p138, %p136, %p137;
	@%p138 bra 	$L__BB0_269;
	setp.eq.s32 	%p139, %r80, 0;
	mov.f64 	%fd967, %fd986;
	@%p139 bra 	$L__BB0_268;
	setp.lt.s32 	%p140, %r80, 4;
	@%p140 bra 	$L__BB0_267;
	ld.local.f64 	%fd967, [%rd14+8];
	bra.uni 	$L__BB0_268;
$L__BB0_267:
	ld.local.f64 	%fd967, [%rd19+8];
$L__BB0_268:
	add.f64 	%fd970, %fd967, 0d0000000000000000;
$L__BB0_269:
	setp.gt.u32 	%p141, %r13, 2;
	setp.ne.s32 	%p142, %r14, 2;
	or.pred  	%p143, %p141, %p142;
	@%p143 bra 	$L__BB0_275;
	setp.eq.s32 	%p144, %r79, 0;
	mov.f64 	%fd969, %fd986;
	@%p144 bra 	$L__BB0_274;
	setp.lt.s32 	%p145, %r79, 4;
	@%p145 bra 	$L__BB0_273;
	ld.local.f64 	%fd969, [%rd15+8];
	bra.uni 	$L__BB0_274;
$L__BB0_273:
	ld.local.f64 	%fd969, [%rd20+8];
$L__BB0_274:
	add.f64 	%fd970, %fd970, %fd969;
$L__BB0_275:
	setp.eq.s32 	%p146, %r15, 0;
	fma.rn.f64 	%fd853, %fd87, %fd970, %fd244;
	st.local.f64 	[%rd9+48], %fd853;
	mov.f64 	%fd971, %fd986;
	@%p146 bra 	$L__BB0_286;
	@%p1 bra 	$L__BB0_285;
	@%p2 bra 	$L__BB0_284;
	@%p7 bra 	$L__BB0_283;
	@%p4 bra 	$L__BB0_282;
	mov.f64 	%fd971, 0d0000000000000000;
	not.pred 	%p147, %p5;
	@%p147 bra 	$L__BB0_286;
	ld.local.f64 	%fd971, [%rd14+8];
	bra.uni 	$L__BB0_286;
$L__BB0_282:
	ld.local.f64 	%fd971, [%rd15+8];
	bra.uni 	$L__BB0_286;
$L__BB0_283:
	ld.local.f64 	%fd971, [%rd16+8];
	bra.uni 	$L__BB0_286;
$L__BB0_284:
	ld.local.f64 	%fd971, [%rd17+8];
	bra.uni 	$L__BB0_286;
$L__BB0_285:
	ld.local.f64 	%fd971, [%rd18+8];
$L__BB0_286:
	setp.eq.s32 	%p148, %r15, 0;
	mov.f64 	%fd972, %fd977;
	@%p148 bra 	$L__BB0_297;
	@%p1 bra 	$L__BB0_296;
	@%p2 bra 	$L__BB0_295;
	@%p7 bra 	$L__BB0_294;
	@%p4 bra 	$L__BB0_293;
	mov.f64 	%fd972, 0d0000000000000000;
	not.pred 	%p149, %p5;
	@%p149 bra 	$L__BB0_297;
	ld.local.f64 	%fd972, [%rd14+16];
	bra.uni 	$L__BB0_297;
$L__BB0_293:
	ld.local.f64 	%fd972, [%rd15+16];
	bra.uni 	$L__BB0_297;
$L__BB0_294:
	ld.local.f64 	%fd972, [%rd16+16];
	bra.uni 	$L__BB0_297;
$L__BB0_295:
	ld.local.f64 	%fd972, [%rd17+16];
	bra.uni 	$L__BB0_297;
$L__BB0_296:
	ld.local.f64 	%fd972, [%rd18+16];
$L__BB0_297:
	mul.f64 	%fd857, %fd86, %fd972;
	fma.rn.f64 	%fd267, %fd83, %fd971, %fd857;
	setp.gt.u32 	%p150, %r11, 2;
	setp.ne.s32 	%p151, %r12, 2;
	mov.f64 	%fd976, 0d0000000000000000;
	or.pred  	%p152, %p150, %p151;
	@%p152 bra 	$L__BB0_303;
	setp.eq.s32 	%p153, %r80, 0;
	mov.f64 	%fd973, %fd977;
	@%p153 bra 	$L__BB0_302;
	setp.lt.s32 	%p154, %r80, 4;
	@%p154 bra 	$L__BB0_301;
	ld.local.f64 	%fd973, [%rd14+16];
	bra.uni 	$L__BB0_302;
$L__BB0_301:
	ld.local.f64 	%fd973, [%rd19+16];
$L__BB0_302:
	add.f64 	%fd976, %fd973, 0d0000000000000000;
$L__BB0_303:
	setp.gt.u32 	%p155, %r13, 2;
	setp.ne.s32 	%p156, %r14, 2;
	or.pred  	%p157, %p155, %p156;
	@%p157 bra 	$L__BB0_309;
	setp.eq.s32 	%p158, %r79, 0;
	mov.f64 	%fd975, %fd977;
	@%p158 bra 	$L__BB0_308;
	setp.lt.s32 	%p159, %r79, 4;
	@%p159 bra 	$L__BB0_307;
	ld.local.f64 	%fd975, [%rd15+16];
	bra.uni 	$L__BB0_308;
$L__BB0_307:
	ld.local.f64 	%fd975, [%rd20+16];
$L__BB0_308:
	add.f64 	%fd976, %fd976, %fd975;
$L__BB0_309:
	setp.eq.s32 	%p160, %r15, 0;
	fma.rn.f64 	%fd858, %fd87, %fd976, %fd267;
	st.local.f64 	[%rd9+56], %fd858;
	@%p160 bra 	$L__BB0_320;
	@%p1 bra 	$L__BB0_319;
	@%p2 bra 	$L__BB0_318;
	@%p7 bra 	$L__BB0_317;
	@%p4 bra 	$L__BB0_316;
	mov.f64 	%fd977, 0d0000000000000000;
	not.pred 	%p161, %p5;
	@%p161 bra 	$L__BB0_320;
	ld.local.f64 	%fd977, [%rd14+16];
	bra.uni 	$L__BB0_320;
$L__BB0_316:
	ld.local.f64 	%fd977, [%rd15+16];
	bra.uni 	$L__BB0_320;
$L__BB0_317:
	ld.local.f64 	%fd977, [%rd16+16];
	bra.uni 	$L__BB0_320;
$L__BB0_318:
	ld.local.f64 	%fd977, [%rd17+16];
	bra.uni 	$L__BB0_320;
$L__BB0_319:
	ld.local.f64 	%fd977, [%rd18+16];
$L__BB0_320:
	setp.eq.s32 	%p162, %r15, 0;
	mul.f64 	%fd284, %fd83, %fd977;
	mov.f64 	%fd978, %fd981;
	@%p162 bra 	$L__BB0_331;
	@%p1 bra 	$L__BB0_330;
	@%p2 bra 	$L__BB0_329;
	@%p7 bra 	$L__BB0_328;
	@%p4 bra 	$L__BB0_327;
	mov.f64 	%fd978, 0d0000000000000000;
	not.pred 	%p163, %p5;
	@%p163 bra 	$L__BB0_331;
	ld.local.f64 	%fd978, [%rd14+24];
	bra.uni 	$L__BB0_331;
$L__BB0_327:
	ld.local.f64 	%fd978, [%rd15+24];
	bra.uni 	$L__BB0_331;
$L__BB0_328:
	ld.local.f64 	%fd978, [%rd16+24];
	bra.uni 	$L__BB0_331;
$L__BB0_329:
	ld.local.f64 	%fd978, [%rd17+24];
	bra.uni 	$L__BB0_331;
$L__BB0_330:
	ld.local.f64 	%fd978, [%rd18+24];
$L__BB0_331:
	fma.rn.f64 	%fd291, %fd86, %fd978, %fd284;
	setp.gt.u32 	%p164, %r11, 2;
	setp.ne.s32 	%p165, %r12, 2;
	mov.f64 	%fd982, 0d0000000000000000;
	or.pred  	%p166, %p164, %p165;
	@%p166 bra 	$L__BB0_337;
	setp.eq.s32 	%p167, %r80, 0;
	mov.f64 	%fd979, %fd981;
	@%p167 bra 	$L__BB0_336;
	setp.lt.s32 	%p168, %r80, 4;
	@%p168 bra 	$L__BB0_335;
	ld.local.f64 	%fd979, [%rd14+24];
	bra.uni 	$L__BB0_336;
$L__BB0_335:
	ld.local.f64 	%fd979, [%rd19+24];
$L__BB0_336:
	add.f64 	%fd982, %fd979, 0d0000000000000000;
$L__BB0_337:
	setp.gt.u32 	%p169, %r13, 2;
	setp.ne.s32 	%p170, %r14, 2;
	or.pred  	%p171, %p169, %p170;
	@%p171 bra 	$L__BB0_343;
	setp.eq.s32 	%p172, %r79, 0;
	@%p172 bra 	$L__BB0_342;
	setp.lt.s32 	%p173, %r79, 4;
	@%p173 bra 	$L__BB0_341;
	ld.local.f64 	%fd981, [%rd15+24];
	bra.uni 	$L__BB0_342;
$L__BB0_341:
	ld.local.f64 	%fd981, [%rd20+24];
$L__BB0_342:
	add.f64 	%fd982, %fd982, %fd981;
$L__BB0_343:
	fma.rn.f64 	%fd862, %fd87, %fd982, %fd291;
	st.local.f64 	[%rd9+64], %fd862;
	or.b32  	%r54, %r4, %r3;
	setp.ne.s32 	%p174, %r54, 0;
	@%p174 bra 	$L__BB0_355;
	setp.eq.s32 	%p235, %r15, 0;
	@%p235 bra 	$L__BB0_444;
	not.pred 	%p236, %p1;
	@%p236 bra 	$L__BB0_347;
	ld.local.f64 	%fd992, [%rd18];
	bra.uni 	$L__BB0_444;
$L__BB0_347:
	not.pred 	%p237, %p2;
	@%p237 bra 	$L__BB0_349;
	ld.local.f64 	%fd992, [%rd17];
	bra.uni 	$L__BB0_444;
$L__BB0_349:
	not.pred 	%p238, %p7;
	@%p238 bra 	$L__BB0_351;
	ld.local.f64 	%fd992, [%rd16];
	bra.uni 	$L__BB0_444;
$L__BB0_351:
	not.pred 	%p239, %p4;
	@%p239 bra 	$L__BB0_353;
	ld.local.f64 	%fd992, [%rd15];
	bra.uni 	$L__BB0_444;
$L__BB0_353:
	mov.f64 	%fd992, 0d0000000000000000;
	not.pred 	%p240, %p5;
	@%p240 bra 	$L__BB0_444;
	ld.local.f64 	%fd992, [%rd14];
	bra.uni 	$L__BB0_444;
$L__BB0_355:
	setp.gt.s32 	%p175, %r3, 3;
	setp.ne.s32 	%p176, %r4, 0;
	or.pred  	%p177, %p175, %p176;
	@%p177 bra 	$L__BB0_357;
	mul.wide.s32 	%rd76, %r3, 24;
	add.s64 	%rd77, %rd9, %rd76;
	ld.local.f64 	%fd992, [%rd77+-24];
	bra.uni 	$L__BB0_444;
$L__BB0_357:
	max.u32 	%r55, %r11, %r13;
	setp.lt.u32 	%p8, %r55, 3;
	setp.ne.s32 	%p178, %r3, 0;
	setp.gt.s32 	%p179, %r4, 3;
	or.pred  	%p180, %p178, %p179;
	@%p180 bra 	$L__BB0_370;
	setp.eq.s32 	%p229, %r15, 0;
	mul.wide.s32 	%rd72, %r4, 24;
	add.s64 	%rd73, %rd9, %rd72;
	ld.local.f64 	%fd308, [%rd73+-24];
	mul.wide.s32 	%rd74, %r4, 8;
	add.s64 	%rd75, %rd3, %rd74;
	ld.local.f64 	%fd309, [%rd75+-8];
	@%p229 bra 	$L__BB0_369;
	not.pred 	%p230, %p1;
	@%p230 bra 	$L__BB0_361;
	ld.local.f64 	%fd992, [%rd18];
	bra.uni 	$L__BB0_369;
$L__BB0_361:
	not.pred 	%p231, %p2;
	@%p231 bra 	$L__BB0_363;
	ld.local.f64 	%fd992, [%rd17];
	bra.uni 	$L__BB0_369;
$L__BB0_363:
	not.pred 	%p232, %p8;
	@%p232 bra 	$L__BB0_365;
	ld.local.f64 	%fd992, [%rd16];
	bra.uni 	$L__BB0_369;
$L__BB0_365:
	not.pred 	%p233, %p4;
	@%p233 bra 	$L__BB0_367;
	ld.local.f64 	%fd992, [%rd15];
	bra.uni 	$L__BB0_369;
$L__BB0_367:
	mov.f64 	%fd992, 0d0000000000000000;
	not.pred 	%p234, %p5;
	@%p234 bra 	$L__BB0_369;
	ld.local.f64 	%fd992, [%rd14];
$L__BB0_369:
	fma.rn.f64 	%fd992, %fd309, %fd992, %fd308;
	bra.uni 	$L__BB0_444;
$L__BB0_370:
	setp.lt.s32 	%p181, %r3, 4;
	mov.b32 	%r81, 0;
	mov.u32 	%r82, %r81;
	@%p181 bra 	$L__BB0_382;
	setp.gt.s32 	%p182, %r3, 6;
	@%p182 bra 	$L__BB0_375;
	setp.eq.s32 	%p186, %r3, 5;
	@%p186 bra 	$L__BB0_379;
	setp.eq.s32 	%p187, %r3, 6;
	mov.u32 	%r82, %r81;
	@%p187 bra 	$L__BB0_374;
	bra.uni 	$L__BB0_382;
$L__BB0_374:
	mov.b32 	%r82, 2;
	bra.uni 	$L__BB0_382;
$L__BB0_375:
	setp.eq.s32 	%p183, %r3, 7;
	@%p183 bra 	$L__BB0_380;
	setp.eq.s32 	%p184, %r3, 8;
	@%p184 bra 	$L__BB0_381;
	setp.eq.s32 	%p185, %r3, 9;
	mov.u32 	%r82, %r81;
	@%p185 bra 	$L__BB0_378;
	bra.uni 	$L__BB0_382;
$L__BB0_378:
	mov.b32 	%r81, 2;
	mov.u32 	%r82, %r81;
	bra.uni 	$L__BB0_382;
$L__BB0_379:
	mov.b32 	%r82, 1;
	bra.uni 	$L__BB0_382;
$L__BB0_380:
	mov.b32 	%r81, 1;
	mov.u32 	%r82, %r81;
	bra.uni 	$L__BB0_382;
$L__BB0_381:
	mov.b32 	%r82, 2;
	mov.b32 	%r81, 1;
$L__BB0_382:
	setp.lt.s32 	%p188, %r4, 4;
	mov.b32 	%r83, 0;
	mov.u32 	%r84, %r83;
	@%p188 bra 	$L__BB0_394;
	setp.gt.s32 	%p189, %r4, 6;
	@%p189 bra 	$L__BB0_387;
	setp.eq.s32 	%p193, %r4, 5;
	@%p193 bra 	$L__BB0_391;
	setp.eq.s32 	%p194, %r4, 6;
	mov.u32 	%r84, %r83;
	@%p194 bra 	$L__BB0_386;
	bra.uni 	$L__BB0_394;
$L__BB0_386:
	mov.b32 	%r84, 2;
	bra.uni 	$L__BB0_394;
$L__BB0_387:
	setp.eq.s32 	%p190, %r4, 7;
	@%p190 bra 	$L__BB0_392;
	setp.eq.s32 	%p191, %r4, 8;
	@%p191 bra 	$L__BB0_393;
	setp.eq.s32 	%p192, %r4, 9;
	mov.u32 	%r84, %r83;
	@%p192 bra 	$L__BB0_390;
	bra.uni 	$L__BB0_394;
$L__BB0_390:
	mov.b32 	%r83, 2;
	mov.u32 	%r84, %r83;
	bra.uni 	$L__BB0_394;
$L__BB0_391:
	mov.b32 	%r84, 1;
	bra.uni 	$L__BB0_394;
$L__BB0_392:
	mov.b32 	%r83, 1;
	mov.u32 	%r84, %r83;
	bra.uni 	$L__BB0_394;
$L__BB0_393:
	mov.b32 	%r84, 2;
	mov.b32 	%r83, 1;
$L__BB0_394:
	setp.gt.s32 	%p195, %r3, 3;
	@%p195 bra 	$L__BB0_396;
	setp.lt.s32 	%p196, %r4, 4;
	mov.u32 	%r82, %r84;
	mov.u32 	%r81, %r83;
	@%p196 bra 	$L__BB0_420;
$L__BB0_396:
	mul.wide.u32 	%rd67, %r81, 8;
	add.s64 	%rd68, %rd1, %rd67;
	ld.local.f64 	%fd884, [%rd68];
	mul.wide.u32 	%rd69, %r82, 24;
	add.s64 	%rd70, %rd9, %rd69;
	ld.local.f64 	%fd885, [%rd70];
	add.s64 	%rd71, %rd2, %rd67;
	ld.local.f64 	%fd886, [%rd71];
	ld.local.f64 	%fd317, [%rd70+8];
	mul.f64 	%fd887, %fd886, %fd317;
	fma.rn.f64 	%fd318, %fd884, %fd885, %fd887;
	setp.ne.s32 	%p213, %r81, %r82;
	mov.f64 	%fd987, 0d0000000000000000;
	@%p213 bra 	$L__BB0_419;
	setp.eq.s32 	%p214, %r15, 0;
	add.f64 	%fd319, %fd18, %fd18;
	@%p214 bra 	$L__BB0_418;
	not.pred 	%p215, %p1;
	@%p215 bra 	$L__BB0_400;
	ld.local.f64 	%fd992, [%rd18];
	bra.uni 	$L__BB0_408;
$L__BB0_400:
	not.pred 	%p216, %p2;
	@%p216 bra 	$L__BB0_402;
	ld.local.f64 	%fd992, [%rd17];
	bra.uni 	$L__BB0_408;
$L__BB0_402:
	not.pred 	%p217, %p8;
	@%p217 bra 	$L__BB0_404;
	ld.local.f64 	%fd992, [%rd16];
	bra.uni 	$L__BB0_408;
$L__BB0_404:
	not.pred 	%p218, %p4;
	@%p218 bra 	$L__BB0_406;
	ld.local.f64 	%fd992, [%rd15];
	bra.uni 	$L__BB0_408;
$L__BB0_406:
	mov.f64 	%fd992, 0d0000000000000000;
	not.pred 	%p219, %p5;
	@%p219 bra 	$L__BB0_408;
	ld.local.f64 	%fd992, [%rd14];
$L__BB0_408:
	@%p215 bra 	$L__BB0_410;
	ld.local.f64 	%fd986, [%rd18+8];
	bra.uni 	$L__BB0_418;
$L__BB0_410:
	not.pred 	%p221, %p2;
	@%p221 bra 	$L__BB0_412;
	ld.local.f64 	%fd986, [%rd17+8];
	bra.uni 	$L__BB0_418;
$L__BB0_412:
	not.pred 	%p222, %p8;
	@%p222 bra 	$L__BB0_414;
	ld.local.f64 	%fd986, [%rd16+8];
	bra.uni 	$L__BB0_418;
$L__BB0_414:
	not.pred 	%p223, %p4;
	@%p223 bra 	$L__BB0_416;
	ld.local.f64 	%fd986, [%rd15+8];
	bra.uni 	$L__BB0_418;
$L__BB0_416:
	mov.f64 	%fd986, 0d0000000000000000;
	not.pred 	%p224, %p5;
	@%p224 bra 	$L__BB0_418;
	ld.local.f64 	%fd986, [%rd14+8];
$L__BB0_418:
	div.rn.f64 	%fd890, %fd17, %fd80;
	mul.f64 	%fd891, %fd890, %fd986;
	sub.f64 	%fd892, %fd992, %fd891;
	rcp.rn.f64 	%fd893, %fd319;
	mul.f64 	%fd987, %fd893, %fd892;
$L__BB0_419:
	setp.lt.u32 	%p225, %r13, 3;
	setp.lt.u32 	%p226, %r11, 3;
	add.f64 	%fd894, %fd318, %fd987;
	setp.eq.s32 	%p227, %r12, %r81;
	selp.f64 	%fd895, %fd317, 0d0000000000000000, %p227;
	selp.f64 	%fd896, %fd895, 0d0000000000000000, %p226;
	fma.rn.f64 	%fd897, %fd87, %fd896, %fd894;
	setp.eq.s32 	%p228, %r14, %r81;
	selp.f64 	%fd898, %fd317, 0d0000000000000000, %p228;
	selp.f64 	%fd899, %fd898, 0d0000000000000000, %p225;
	fma.rn.f64 	%fd992, %fd87, %fd899, %fd897;
	bra.uni 	$L__BB0_444;
$L__BB0_420:
	mul.wide.s32 	%rd58, %r3, 8;
	add.s64 	%rd59, %rd1, %rd58;
	ld.local.f64 	%fd864, [%rd59+-8];
	mul.wide.s32 	%rd60, %r4, 24;
	add.s64 	%rd61, %rd9, %rd60;
	ld.local.f64 	%fd865, [%rd61+-24];
	add.s64 	%rd62, %rd2, %rd58;
	ld.local.f64 	%fd866, [%rd62+-8];
	ld.local.f64 	%fd336, [%rd61+-16];
	mul.f64 	%fd867, %fd866, %fd336;
	fma.rn.f64 	%fd337, %fd864, %fd865, %fd867;
	setp.ne.s32 	%p197, %r3, %r4;
	mov.f64 	%fd991, 0d0000000000000000;
	@%p197 bra 	$L__BB0_443;
	setp.eq.s32 	%p198, %r15, 0;
	add.f64 	%fd338, %fd18, %fd18;
	@%p198 bra 	$L__BB0_442;
	not.pred 	%p199, %p1;
	@%p199 bra 	$L__BB0_424;
	ld.local.f64 	%fd992, [%rd18];
	bra.uni 	$L__BB0_432;
$L__BB0_424:
	not.pred 	%p200, %p2;
	@%p200 bra 	$L__BB0_426;
	ld.local.f64 	%fd992, [%rd17];
	bra.uni 	$L__BB0_432;
$L__BB0_426:
	not.pred 	%p201, %p8;
	@%p201 bra 	$L__BB0_428;
	ld.local.f64 	%fd992, [%rd16];
	bra.uni 	$L__BB0_432;
$L__BB0_428:
	not.pred 	%p202, %p4;
	@%p202 bra 	$L__BB0_430;
	ld.local.f64 	%fd992, [%rd15];
	bra.uni 	$L__BB0_432;
$L__BB0_430:
	mov.f64 	%fd992, 0d0000000000000000;
	not.pred 	%p203, %p5;
	@%p203 bra 	$L__BB0_432;
	ld.local.f64 	%fd992, [%rd14];
$L__BB0_432:
	@%p199 bra 	$L__BB0_434;
	ld.local.f64 	%fd986, [%rd18+8];
	bra.uni 	$L__BB0_442;
$L__BB0_434:
	not.pred 	%p205, %p2;
	@%p205 bra 	$L__BB0_436;
	ld.local.f64 	%fd986, [%rd17+8];
	bra.uni 	$L__BB0_442;
$L__BB0_436:
	not.pred 	%p206, %p8;
	@%p206 bra 	$L__BB0_438;
	ld.local.f64 	%fd986, [%rd16+8];
	bra.uni 	$L__BB0_442;
$L__BB0_438:
	not.pred 	%p207, %p4;
	@%p207 bra 	$L__BB0_440;
	ld.local.f64 	%fd986, [%rd15+8];
	bra.uni 	$L__BB0_442;
$L__BB0_440:
	mov.f64 	%fd986, 0d0000000000000000;
	not.pred 	%p208, %p5;
	@%p208 bra 	$L__BB0_442;
	ld.local.f64 	%fd986, [%rd14+8];
$L__BB0_442:
	div.rn.f64 	%fd870, %fd17, %fd80;
	mul.f64 	%fd871, %fd870, %fd986;
	sub.f64 	%fd872, %fd992, %fd871;
	rcp.rn.f64 	%fd873, %fd338;
	mul.f64 	%fd991, %fd873, %fd872;
$L__BB0_443:
	add.s32 	%r76, %r3, -1;
	setp.lt.u32 	%p209, %r13, 3;
	setp.lt.u32 	%p210, %r11, 3;
	add.f64 	%fd874, %fd337, %fd991;
	setp.eq.s32 	%p211, %r12, %r76;
	selp.f64 	%fd875, %fd336, 0d0000000000000000, %p211;
	selp.f64 	%fd876, %fd875, 0d0000000000000000, %p210;
	fma.rn.f64 	%fd877, %fd87, %fd876, %fd874;
	setp.eq.s32 	%p212, %r14, %r76;
	selp.f64 	%fd878, %fd336, 0d0000000000000000, %p212;
	selp.f64 	%fd879, %fd878, 0d0000000000000000, %p209;
	fma.rn.f64 	%fd880, %fd87, %fd879, %fd877;
	mul.wide.s32 	%rd63, %r4, 8;
	add.s64 	%rd64, %rd3, %rd63;
	ld.local.f64 	%fd881, [%rd64+-8];
	mul.wide.s32 	%rd65, %r3, 24;
	add.s64 	%rd66, %rd9, %rd65;
	ld.local.f64 	%fd882, [%rd66+-24];
	fma.rn.f64 	%fd992, %fd881, %fd882, %fd880;
$L__BB0_444:
	st.param.f64 	[func_retval0], %fd992;
	ret;

}
	// .globl	_Z22nwdft_compute_K_kerneliP5ShellPdS1_S1_S1_i
.visible .entry _Z22nwdft_compute_K_kerneliP5ShellPdS1_S1_S1_i(
	.param .u32 _Z22nwdft_compute_K_kerneliP5ShellPdS1_S1_S1_i_param_0,
	.param .u64 .ptr .align 1 _Z22nwdft_compute_K_kerneliP5ShellPdS1_S1_S1_i_param_1,
	.param .u64 .ptr .align 1 _Z22nwdft_compute_K_kerneliP5ShellPdS1_S1_S1_i_param_2,
	.param .u64 .ptr .align 1 _Z22nwdft_compute_K_kerneliP5ShellPdS1_S1_S1_i_param_3,
	.param .u64 .ptr .align 1 _Z22nwdft_compute_K_kerneliP5ShellPdS1_S1_S1_i_param_4,
	.param .u64 .ptr .align 1 _Z22nwdft_compute_K_kerneliP5ShellPdS1_S1_S1_i_param_5,
	.param .u32 _Z22nwdft_compute_K_kerneliP5ShellPdS1_S1_S1_i_param_6
)
{
	.reg .pred 	%p<88>;
	.reg .b32 	%r<226>;
	.reg .b64 	%rd<131>;
	.reg .b64 	%fd<197>;

	ld.param.u32 	%r66, [_Z22nwdft_compute_K_kerneliP5ShellPdS1_S1_S1_i_param_0];
	ld.param.u64 	%rd2, [_Z22nwdft_compute_K_kerneliP5ShellPdS1_S1_S1_i_param_1];
	cvta.to.global.u64 	%rd1, %rd2;
	mov.u32 	%r67, %ctaid.x;
	mov.u32 	%r68, %ntid.x;
	mov.u32 	%r69, %tid.x;
	mad.lo.s32 	%r1, %r67, %r68, %r69;
	mov.u32 	%r70, %ctaid.y;
	mov.u32 	%r71, %ntid.y;
	mov.u32 	%r72, %tid.y;
	mad.lo.s32 	%r73, %r70, %r71, %r72;
	max.s32 	%r74, %r1, %r73;
	setp.ge.s32 	%p4, %r74, %r66;
	@%p4 bra 	$L__BB1_48;
	mul.wide.s32 	%rd7, %r1, 48;
	add.s64 	%rd8, %rd1, %rd7;
	ld.global.f64 	%fd1, [%rd8];
	ld.global.f64 	%fd2, [%rd8+8];
	ld.global.f64 	%fd3, [%rd8+16];
	ld.global.v2.u32 	{%r3, %r4}, [%rd8+24];
	ld.global.v2.u32 	{%r5, %r6}, [%rd8+32];
	ld.global.u32 	%r7, [%rd8+40];
	mul.wide.u32 	%rd9, %r73, 48;
	add.s64 	%rd10, %rd1, %rd9;
	ld.global.f64 	%fd4, [%rd10];
	ld.global.f64 	%fd5, [%rd10+8];
	ld.global.f64 	%fd6, [%rd10+16];
	ld.global.v2.u32 	{%r8, %r9}, [%rd10+24];
	ld.global.v2.u32 	{%r10, %r11}, [%rd10+32];
	ld.global.u32 	%r12, [%rd10+40];
	mov.b32 	%r206, 0;
$L__BB1_2:
	ld.param.u64 	%rd101, [_Z22nwdft_compute_K_kerneliP5ShellPdS1_S1_S1_i_param_1];
	cvta.to.global.u64 	%rd11, %rd101;
	mul.wide.u32 	%rd12, %r206, 48;
	add.s64 	%rd13, %rd11, %rd12;
	ld.global.f64 	%fd7, [%rd13];
	ld.global.f64 	%fd8, [%rd13+8];
	ld.global.f64 	%fd9, [%rd13+16];
	ld.global.v2.u32 	{%r77, %r78}, [%rd13+24];
	ld.global.v2.u32 	{%r16, %r17}, [%rd13+32];
	ld.global.u32 	%r18, [%rd13+40];
	min.s32 	%r79, %r4, %r78;
	setp.lt.s32 	%p1, %r79, 1;
	mov.b32 	%r207, 0;
$L__BB1_3:
	ld.param.u64 	%rd102, [_Z22nwdft_compute_K_kerneliP5ShellPdS1_S1_S1_i_param_1];
	setp.lt.s32 	%p5, %r78, 1;
	cvta.to.global.u64 	%rd14, %rd102;
	mul.wide.u32 	%rd15, %r207, 48;
	add.s64 	%rd16, %rd14, %rd15;
	ld.global.f64 	%fd10, [%rd16];
	ld.global.f64 	%fd11, [%rd16+8];
	ld.global.f64 	%fd12, [%rd16+16];
	ld.global.v2.u32 	{%r81, %r82}, [%rd16+24];
	ld.global.v2.u32 	{%r22, %r23}, [%rd16+32];
	ld.global.u32 	%r24, [%rd16+40];
	setp.lt.s32 	%p6, %r82, 1;
	or.pred  	%p2, %p5, %p6;
	or.pred  	%p3, %p1, %p6;
	mov.b32 	%r208, 0;
$L__BB1_4:
	mov.b32 	%r209, 0;
$L__BB1_5:
	mov.b32 	%r210, 0;
$L__BB1_6:
	setp.eq.s32 	%p7, %r81, 0;
	@%p7 bra 	$L__BB1_26;
	mov.b32 	%r211, 0;
$L__BB1_8:
	setp.lt.s32 	%p8, %r4, 1;
	mov.f64 	%fd185, 0d0000000000000000;
	@%p8 bra 	$L__BB1_25;
	@%p2 bra 	$L__BB1_25;
	mov.f64 	%fd185, 0d0000000000000000;
	mov.b32 	%r212, 0;
$L__BB1_11:
	setp.lt.s32 	%p9, %r9, 1;
	@%p9 bra 	$L__BB1_24;
	ld.param.u64 	%rd115, [_Z22nwdft_compute_K_kerneliP5ShellPdS1_S1_S1_i_param_3];
	ld.param.u64 	%rd103, [_Z22nwdft_compute_K_kerneliP5ShellPdS1_S1_S1_i_param_2];
	add.s32 	%r88, %r212, %r5;
	cvta.to.global.u64 	%rd17, %rd103;
	mul.wide.s32 	%rd18, %r88, 8;
	add.s64 	%rd19, %rd17, %rd18;
	add.s32 	%r89, %r212, %r6;
	cvta.to.global.u64 	%rd20, %rd115;
	mul.wide.s32 	%rd21, %r89, 8;
	add.s64 	%rd22, %rd20, %rd21;
	ld.global.f64 	%fd15, [%rd19];
	ld.global.f64 	%fd16, [%rd22];
	mov.b32 	%r213, 0;
$L__BB1_13:
	ld.param.u64 	%rd116, [_Z22nwdft_compute_K_kerneliP5ShellPdS1_S1_S1_i_param_3];
	ld.param.u64 	%rd104, [_Z22nwdft_compute_K_kerneliP5ShellPdS1_S1_S1_i_param_2];
	add.s32 	%r91, %r213, %r10;
	cvta.to.global.u64 	%rd23, %rd104;
	mul.wide.s32 	%rd24, %r91, 8;
	add.s64 	%rd25, %rd23, %rd24;
	add.s32 	%r92, %r213, %r11;
	cvta.to.global.u64 	%rd26, %rd116;
	mul.wide.s32 	%rd27, %r92, 8;
	add.s64 	%rd28, %rd26, %rd27;
	ld.global.f64 	%fd19, [%rd25];
	ld.global.f64 	%fd20, [%rd28];
	mov.b32 	%r214, 0;
$L__BB1_14:
	ld.param.u64 	%rd117, [_Z22nwdft_compute_K_kerneliP5ShellPdS1_S1_S1_i_param_3];
	ld.param.u64 	%rd105, [_Z22nwdft_compute_K_kerneliP5ShellPdS1_S1_S1_i_param_2];
	setp.lt.u32 	%p10, %r82, 4;
	add.s32 	%r94, %r214, %r16;
	cvta.to.global.u64 	%rd29, %rd105;
	mul.wide.s32 	%rd30, %r94, 8;
	add.s64 	%rd31, %rd29, %rd30;
	ld.global.f64 	%fd22, [%rd31];
	add.s32 	%r95, %r214, %r17;
	cvta.to.global.u64 	%rd32, %rd117;
	mul.wide.s32 	%rd33, %r95, 8;
	add.s64 	%rd34, %rd32, %rd33;
	ld.global.f64 	%fd23, [%rd34];
	mov.b32 	%r219, 0;
	@%p10 bra 	$L__BB1_17;
	and.b32  	%r96, %r82, 2147483644;
	neg.s32 	%r217, %r96;
	mov.u32 	%r215, %r23;
	mov.u32 	%r216, %r22;
$L__BB1_16:
	.pragma "nounroll";
	ld.param.u64 	%rd118, [_Z22nwdft_compute_K_kerneliP5ShellPdS1_S1_S1_i_param_3];
	ld.param.u64 	%rd106, [_Z22nwdft_compute_K_kerneliP5ShellPdS1_S1_S1_i_param_2];
	and.b32  	%r219, %r82, 2147483644;
	mul.wide.s32 	%rd35, %r216, 8;
	cvta.to.global.u64 	%rd36, %rd106;
	add.s64 	%rd37, %rd36, %rd35;
	mul.wide.s32 	%rd38, %r215, 8;
	cvta.to.global.u64 	%rd39, %rd118;
	add.s64 	%rd40, %rd39, %rd38;
	ld.global.f64 	%fd57, [%rd37];
	setp.eq.s32 	%p11, %r81, 1;
	selp.b32 	%r97, 1, 4, %p11;
	add.s32 	%r98, %r211, %r97;
	setp.ne.s32 	%p12, %r3, 0;
	setp.eq.s32 	%p13, %r3, 1;
	selp.b32 	%r99, 1, 4, %p13;
	add.s32 	%r100, %r208, %r99;
	selp.b32 	%r101, %r100, 0, %p12;
	setp.ne.s32 	%p14, %r8, 0;
	setp.eq.s32 	%p15, %r8, 1;
	selp.b32 	%r102, 1, 4, %p15;
	add.s32 	%r103, %r209, %r102;
	selp.b32 	%r104, %r103, 0, %p14;
	setp.ne.s32 	%p16, %r77, 0;
	setp.eq.s32 	%p17, %r77, 1;
	selp.b32 	%r105, 1, 4, %p17;
	add.s32 	%r106, %r210, %r105;
	selp.b32 	%r107, %r106, 0, %p16;
	{ // callseq 0, 0
	.param .b64 param0;
	st.param.f64 	[param0], %fd15;
	.param .b64 param1;
	st.param.f64 	[param1], %fd19;
	.param .b64 param2;
	st.param.f64 	[param2], %fd22;
	.param .b64 param3;
	st.param.f64 	[param3], %fd57;
	.param .b64 param4;
	st.param.f64 	[param4], %fd1;
	.param .b64 param5;
	st.param.f64 	[param5], %fd2;
	.param .b64 param6;
	st.param.f64 	[param6], %fd3;
	.param .b64 param7;
	st.param.f64 	[param7], %fd4;
	.param .b64 param8;
	st.param.f64 	[param8], %fd5;
	.param .b64 param9;
	st.param.f64 	[param9], %fd6;
	.param .b64 param10;
	st.param.f64 	[param10], %fd7;
	.param .b64 param11;
	st.param.f64 	[param11], %fd8;
	.param .b64 param12;
	st.param.f64 	[param12], %fd9;
	.param .b64 param13;
	st.param.f64 	[param13], %fd10;
	.param .b64 param14;
	st.param.f64 	[param14], %fd11;
	.param .b64 param15;
	st.param.f64 	[param15], %fd12;
	.param .b32 param16;
	st.param.b32 	[param16], %r101;
	.param .b32 param17;
	st.param.b32 	[param17], %r104;
	.param .b32 param18;
	st.param.b32 	[param18], %r107;
	.param .b32 param19;
	st.param.b32 	[param19], %r98;
	.param .b64 retval0;
	call.uni (retval0), 
	_Z27nwdft_compute_eri_primitiveddddddddddddddddiiii, 
	(
	param0, 
	param1, 
	param2, 
	param3, 
	param4, 
	param5, 
	param6, 
	param7, 
	param8, 
	param9, 
	param10, 
	param11, 
	param12, 
	param13, 
	param14, 
	param15, 
	param16, 
	param17, 
	param18, 
	param19
	);
	ld.param.f64 	%fd58, [retval0];
	} // callseq 0
	mul.f64 	%fd60, %fd58, %fd16;
	mul.f64 	%fd61, %fd60, %fd20;
	mul.f64 	%fd62, %fd61, %fd23;
	ld.global.f64 	%fd63, [%rd40];
	fma.rn.f64 	%fd64, %fd62, %fd63, %fd185;
	ld.global.f64 	%fd65, [%rd37+8];
	{ // callseq 1, 0
	.param .b64 param0;
	st.param.f64 	[param0], %fd15;
	.param .b64 param1;
	st.param.f64 	[param1], %fd19;
	.param .b64 param2;
	st.param.f64 	[param2], %fd22;
	.param .b64 param3;
	st.param.f64 	[param3], %fd65;
	.param .b64 param4;
	st.param.f64 	[param4], %fd1;
	.param .b64 param5;
	st.param.f64 	[param5], %fd2;
	.param .b64 param6;
	st.param.f64 	[param6], %fd3;
	.param .b64 param7;
	st.param.f64 	[param7], %fd4;
	.param .b64 param8;
	st.param.f64 	[param8], %fd5;
	.param .b64 param9;
	st.param.f64 	[param9], %fd6;
	.param .b64 param10;
	st.param.f64 	[param10], %fd7;
	.param .b64 param11;
	st.param.f64 	[param11], %fd8;
	.param .b64 param12;
	st.param.f64 	[param12], %fd9;
	.param .b64 param13;
	st.param.f64 	[param13], %fd10;
	.param .b64 param14;
	st.param.f64 	[param14], %fd11;
	.param .b64 param15;
	st.param.f64 	[param15], %fd12;
	.param .b32 param16;
	st.param.b32 	[param16], %r101;
	.param .b32 param17;
	st.param.b32 	[param17], %r104;
	.param .b32 param18;
	st.param.b32 	[param18], %r107;
	.param .b32 param19;
	st.param.b32 	[param19], %r98;
	.param .b64 retval0;
	call.uni (retval0), 
	_Z27nwdft_compute_eri_primitiveddddddddddddddddiiii, 
	(
	param0, 
	param1, 
	param2, 
	param3, 
	param4, 
	param5, 
	param6, 
	param7, 
	param8, 
	param9, 
	param10, 
	param11, 
	param12, 
	param13, 
	param14, 
	param15, 
	param16, 
	param17, 
	param18, 
	param19
	);
	ld.param.f64 	%fd66, [retval0];
	} // callseq 1
	mul.f64 	%fd68, %fd66, %fd16;
	mul.f64 	%fd69, %fd68, %fd20;
	mul.f64 	%fd70, %fd69, %fd23;
	ld.global.f64 	%fd71, [%rd40+8];
	fma.rn.f64 	%fd72, %fd70, %fd71, %fd64;
	ld.global.f64 	%fd73, [%rd37+16];
	{ // callseq 2, 0
	.param .b64 param0;
	st.param.f64 	[param0], %fd15;
	.param .b64 param1;
	st.param.f64 	[param1], %fd19;
	.param .b64 param2;
	st.param.f64 	[param2], %fd22;
	.param .b64 param3;
	st.param.f64 	[param3], %fd73;
	.param .b64 param4;
	st.param.f64 	[param4], %fd1;
	.param .b64 param5;
	st.param.f64 	[param5], %fd2;
	.param .b64 param6;
	st.param.f64 	[param6], %fd3;
	.param .b64 param7;
	st.param.f64 	[param7], %fd4;
	.param .b64 param8;
	st.param.f64 	[param8], %fd5;
	.param .b64 param9;
	st.param.f64 	[param9], %fd6;
	.param .b64 param10;
	st.param.f64 	[param10], %fd7;
	.param .b64 param11;
	st.param.f64 	[param11], %fd8;
	.param .b64 param12;
	st.param.f64 	[param12], %fd9;
	.param .b64 param13;
	st.param.f64 	[param13], %fd10;
	.param .b64 param14;
	st.param.f64 	[param14], %fd11;
	.param .b64 param15;
	st.param.f64 	[param15], %fd12;
	.param .b32 param16;
	st.param.b32 	[param16], %r101;
	.param .b32 param17;
	st.param.b32 	[param17], %r104;
	.param .b32 param18;
	st.param.b32 	[param18], %r107;
	.param .b32 param19;
	st.param.b32 	[param19], %r98;
	.param .b64 retval0;
	call.uni (retval0), 
	_Z27nwdft_compute_eri_primitiveddddddddddddddddiiii, 
	(
	param0, 
	param1, 
	param2, 
	param3, 
	param4, 
	param5, 
	param6, 
	param7, 
	param8, 
	param9, 
	param10, 
	param11, 
	param12, 
	param13, 
	param14, 
	param15, 
	param16, 
	param17, 
	param18, 
	param19
	);
	ld.param.f64 	%fd74, [retval0];
	} // callseq 2
	mul.f64 	%fd76, %fd74, %fd16;
	mul.f64 	%fd77, %fd76, %fd20;
	mul.f64 	%fd78, %fd77, %fd23;
	ld.global.f64 	%fd79, [%rd40+16];
	fma.rn.f64 	%fd80, %fd78, %fd79, %fd72;
	ld.global.f64 	%fd81, [%rd37+24];
	{ // callseq 3, 0
	.param .b64 param0;
	st.param.f64 	[param0], %fd15;
	.param .b64 param1;
	st.param.f64 	[param1], %fd19;
	.param .b64 param2;
	st.param.f64 	[param2], %fd22;
	.param .b64 param3;
	st.param.f64 	[param3], %fd81;
	.param .b64 param4;
	st.param.f64 	[param4], %fd1;
	.param .b64 param5;
	st.param.f64 	[param5], %fd2;
	.param .b64 param6;
	st.param.f64 	[param6], %fd3;
	.param .b64 param7;
	st.param.f64 	[param7], %fd4;
	.param .b64 param8;
	st.param.f64 	[param8], %fd5;
	.param .b64 param9;
	st.param.f64 	[param9], %fd6;
	.param .b64 param10;
	st.param.f64 	[param10], %fd7;
	.param .b64 param11;
	st.param.f64 	[param11], %fd8;
	.param .b64 param12;
	st.param.f64 	[param12], %fd9;
	.param .b64 param13;
	st.param.f64 	[param13], %fd10;
	.param .b64 param14;
	st.param.f64 	[param14], %fd11;
	.param .b64 param15;
	st.param.f64 	[param15], %fd12;
	.param .b32 param16;
	st.param.b32 	[param16], %r101;
	.param .b32 param17;
	st.param.b32 	[param17], %r104;
	.param .b32 param18;
	st.param.b32 	[param18], %r107;
	.param .b32 param19;
	st.param.b32 	[param19], %r98;
	.param .b64 retval0;
	call.uni (retval0), 
	_Z27nwdft_compute_eri_primitiveddddddddddddddddiiii, 
	(
	param0, 
	param1, 
	param2, 
	param3, 
	param4, 
	param5, 
	param6, 
	param7, 
	param8, 
	param9, 
	param10, 
	param11, 
	param12, 
	param13, 
	param14, 
	param15, 
	param16, 
	param17, 
	param18, 
	param19
	);
	ld.param.f64 	%fd82, [retval0];
	} // callseq 3
	mul.f64 	%fd84, %fd82, %fd16;
	mul.f64 	%fd85, %fd84, %fd20;
	mul.f64 	%fd86, %fd85, %fd23;
	ld.global.f64 	%fd87, [%rd40+24];
	fma.rn.f64 	%fd185, %fd86, %fd87, %fd80;
	add.s32 	%r217, %r217, 4;
	add.s32 	%r216, %r216, 4;
	add.s32 	%r215, %r215, 4;
	setp.ne.s32 	%p18, %r217, 0;
	@%p18 bra 	$L__BB1_16;
$L__BB1_17:
	and.b32  	%r108, %r82, 3;
	setp.eq.s32 	%p19, %r108, 0;
	@%p19 bra 	$L__BB1_22;
	setp.eq.s32 	%p20, %r108, 1;
	@%p20 bra 	$L__BB1_20;
	ld.param.u64 	%rd119, [_Z22nwdft_compute_K_kerneliP5ShellPdS1_S1_S1_i_param_3];
	ld.param.u64 	%rd107, [_Z22nwdft_compute_K_kerneliP5ShellPdS1_S1_S1_i_param_2];
	add.s32 	%r109, %r219, %r22;
	cvta.to.global.u64 	%rd41, %rd107;
	mul.wide.s32 	%rd42, %r109, 8;
	add.s64 	%rd43, %rd41, %rd42;
	ld.global.f64 	%fd89, [%rd43];
	setp.eq.s32 	%p21, %r81, 1;
	selp.b32 	%r110, 1, 4, %p21;
	add.s32 	%r111, %r211, %r110;
	setp.ne.s32 	%p22, %r3, 0;
	setp.eq.s32 	%p23, %r3, 1;
	selp.b32 	%r112, 1, 4, %p23;
	add.s32 	%r113, %r208, %r112;
	selp.b32 	%r114, %r113, 0, %p22;
	setp.ne.s32 	%p24, %r8, 0;
	setp.eq.s32 	%p25, %r8, 1;
	selp.b32 	%r115, 1, 4, %p25;
	add.s32 	%r116, %r209, %r115;
	selp.b32 	%r117, %r116, 0, %p24;
	setp.ne.s32 	%p26, %r77, 0;
	setp.eq.s32 	%p27, %r77, 1;
	selp.b32 	%r118, 1, 4, %p27;
	add.s32 	%r119, %r210, %r118;
	selp.b32 	%r120, %r119, 0, %p26;
	{ // callseq 4, 0
	.param .b64 param0;
	st.param.f64 	[param0], %fd15;
	.param .b64 param1;
	st.param.f64 	[param1], %fd19;
	.param .b64 param2;
	st.param.f64 	[param2], %fd22;
	.param .b64 param3;
	st.param.f64 	[param3], %fd89;
	.param .b64 param4;
	st.param.f64 	[param4], %fd1;
	.param .b64 param5;
	st.param.f64 	[param5], %fd2;
	.param .b64 param6;
	st.param.f64 	[param6], %fd3;
	.param .b64 param7;
	st.param.f64 	[param7], %fd4;
	.param .b64 param8;
	st.param.f64 	[param8], %fd5;
	.param .b64 param9;
	st.param.f64 	[param9], %fd6;
	.param .b64 param10;
	st.param.f64 	[param10], %fd7;
	.param .b64 param11;
	st.param.f64 	[param11], %fd8;
	.param .b64 param12;
	st.param.f64 	[param12], %fd9;
	.param .b64 param13;
	st.param.f64 	[param13], %fd10;
	.param .b64 param14;
	st.param.f64 	[param14], %fd11;
	.param .b64 param15;
	st.param.f64 	[param15], %fd12;
	.param .b32 param16;
	st.param.b32 	[param16], %r114;
	.param .b32 param17;
	st.param.b32 	[param17], %r117;
	.param .b32 param18;
	st.param.b32 	[param18], %r120;
	.param .b32 param19;
	st.param.b32 	[param19], %r111;
	.param .b64 retval0;
	call.uni (retval0), 
	_Z27nwdft_compute_eri_primitiveddddddddddddddddiiii, 
	(
	param0, 
	param1, 
	param2, 
	param3, 
	param4, 
	param5, 
	param6, 
	param7, 
	param8, 
	param9, 
	param10, 
	param11, 
	param12, 
	param13, 
	param14, 
	param15, 
	param16, 
	param17, 
	param18, 
	param19
	);
	ld.param.f64 	%fd90, [retval0];
	} // callseq 4
	mul.f64 	%fd92, %fd90, %fd16;
	mul.f64 	%fd93, %fd92, %fd20;
	mul.f64 	%fd94, %fd93, %fd23;
	add.s32 	%r121, %r219, %r23;
	cvta.to.global.u64 	%rd44, %rd119;
	mul.wide.s32 	%rd45, %r121, 8;
	add.s64 	%rd46, %rd44, %rd45;
	ld.global.f64 	%fd95, [%rd46];
	fma.rn.f64 	%fd96, %fd94, %fd95, %fd185;
	ld.global.f64 	%fd97, [%rd43+8];
	{ // callseq 5, 0
	.param .b64 param0;
	st.param.f64 	[param0], %fd15;
	.param .b64 param1;
	st.param.f64 	[param1], %fd19;
	.param .b64 param2;
	st.param.f64 	[param2], %fd22;
	.param .b64 param3;
	st.param.f64 	[param3], %fd97;
	.param .b64 param4;
	st.param.f64 	[param4], %fd1;
	.param .b64 param5;
	st.param.f64 	[param5], %fd2;
	.param .b64 param6;
	st.param.f64 	[param6], %fd3;
	.param .b64 param7;
	st.param.f64 	[param7], %fd4;
	.param .b64 param8;
	st.param.f64 	[param8], %fd5;
	.param .b64 param9;
	st.param.f64 	[param9], %fd6;
	.param .b64 param10;
	st.param.f64 	[param10], %fd7;
	.param .b64 param11;
	st.param.f64 	[param11], %fd8;
	.param .b64 param12;
	st.param.f64 	[param12], %fd9;
	.param .b64 param13;
	st.param.f64 	[param13], %fd10;
	.param .b64 param14;
	st.param.f64 	[param14], %fd11;
	.param .b64 param15;
	st.param.f64 	[param15], %fd12;
	.param .b32 param16;
	st.param.b32 	[param16], %r114;
	.param .b32 param17;
	st.param.b32 	[param17], %r117;
	.param .b32 param18;
	st.param.b32 	[param18], %r120;
	.param .b32 param19;
	st.param.b32 	[param19], %r111;
	.param .b64 retval0;
	call.uni (retval0), 
	_Z27nwdft_compute_eri_primitiveddddddddddddddddiiii, 
	(
	param0, 
	param1, 
	param2, 
	param3, 
	param4, 
	param5, 
	param6, 
	param7, 
	param8, 
	param9, 
	param10, 
	param11, 
	param12, 
	param13, 
	param14, 
	param15, 
	param16, 
	param17, 
	param18, 
	param19
	);
	ld.param.f64 	%fd98, [retval0];
	} // callseq 5
	mul.f64 	%fd100, %fd98, %fd16;
	mul.f64 	%fd101, %fd100, %fd20;
	mul.f64 	%fd102, %fd101, %fd23;
	ld.global.f64 	%fd103, [%rd46+8];
	fma.rn.f64 	%fd185, %fd102, %fd103, %fd96;
	add.s32 	%r219, %r219, 2;
$L__BB1_20:
	and.b32  	%r122, %r82, 1;
	setp.eq.b32 	%p28, %r122, 1;
	not.pred 	%p29, %p28;
	@%p29 bra 	$L__BB1_22;
	ld.param.u64 	%rd120, [_Z22nwdft_compute_K_kerneliP5ShellPdS1_S1_S1_i_param_3];
	ld.param.u64 	%rd108, [_Z22nwdft_compute_K_kerneliP5ShellPdS1_S1_S1_i_param_2];
	add.s32 	%r123, %r219, %r22;
	cvta.to.global.u64 	%rd47, %rd108;
	mul.wide.s32 	%rd48, %r123, 8;
	add.s64 	%rd49, %rd47, %rd48;
	ld.global.f64 	%fd104, [%rd49];
	setp.eq.s32 	%p30, %r81, 1;
	selp.b32 	%r124, 1, 4, %p30;
	add.s32 	%r125, %r211, %r124;
	setp.ne.s32 	%p31, %r3, 0;
	setp.eq.s32 	%p32, %r3, 1;
	selp.b32 	%r126, 1, 4, %p32;
	add.s32 	%r127, %r208, %r126;
	selp.b32 	%r128, %r127, 0, %p31;
	setp.ne.s32 	%p33, %r8, 0;
	setp.eq.s32 	%p34, %r8, 1;
	selp.b32 	%r129, 1, 4, %p34;
	add.s32 	%r130, %r209, %r129;
	selp.b32 	%r131, %r130, 0, %p33;
	setp.ne.s32 	%p35, %r77, 0;
	setp.eq.s32 	%p36, %r77, 1;
	selp.b32 	%r132, 1, 4, %p36;
	add.s32 	%r133, %r210, %r132;
	selp.b32 	%r134, %r133, 0, %p35;
	{ // callseq 6, 0
	.param .b64 param0;
	st.param.f64 	[param0], %fd15;
	.param .b64 param1;
	st.param.f64 	[param1], %fd19;
	.param .b64 param2;
	st.param.f64 	[param2], %fd22;
	.param .b64 param3;
	st.param.f64 	[param3], %fd104;
	.param .b64 param4;
	st.param.f64 	[param4], %fd1;
	.param .b64 param5;
	st.param.f64 	[param5], %fd2;
	.param .b64 param6;
	st.param.f64 	[param6], %fd3;
	.param .b64 param7;
	st.param.f64 	[param7], %fd4;
	.param .b64 param8;
	st.param.f64 	[param8], %fd5;
	.param .b64 param9;
	st.param.f64 	[param9], %fd6;
	.param .b64 param10;
	st.param.f64 	[param10], %fd7;
	.param .b64 param11;
	st.param.f64 	[param11], %fd8;
	.param .b64 param12;
	st.param.f64 	[param12], %fd9;
	.param .b64 param13;
	st.param.f64 	[param13], %fd10;
	.param .b64 param14;
	st.param.f64 	[param14], %fd11;
	.param .b64 param15;
	st.param.f64 	[param15], %fd12;
	.param .b32 param16;
	st.param.b32 	[param16], %r128;
	.param .b32 param17;
	st.param.b32 	[param17], %r131;
	.param .b32 param18;
	st.param.b32 	[param18], %r134;
	.param .b32 param19;
	st.param.b32 	[param19], %r125;
	.param .b64 retval0;
	call.uni (retval0), 
	_Z27nwdft_compute_eri_primitiveddddddddddddddddiiii, 
	(
	param0, 
	param1, 
	param2, 
	param3, 
	param4, 
	param5, 
	param6, 
	param7, 
	param8, 
	param9, 
	param10, 
	param11, 
	param12, 
	param13, 
	param14, 
	param15, 
	param16, 
	param17, 
	param18, 
	param19
	);
	ld.param.f64 	%fd105, [retval0];
	} // callseq 6
	mul.f64 	%fd107, %fd105, %fd16;
	mul.f64 	%fd108, %fd107, %fd20;
	mul.f64 	%fd109, %fd108, %fd23;
	add.s32 	%r135, %r219, %r23;
	cvta.to.global.u64 	%rd50, %rd120;
	mul.wide.s32 	%rd51, %r135, 8;
	add.s64 	%rd52, %rd50, %rd51;
	ld.global.f64 	%fd110, [%rd52];
	fma.rn.f64 	%fd185, %fd109, %fd110, %fd185;
$L__BB1_22:
	add.s32 	%r214, %r214, 1;
	setp.ne.s32 	%p37, %r214, %r78;
	@%p37 bra 	$L__BB1_14;
	add.s32 	%r213, %r213, 1;
	setp.eq.s32 	%p38, %r213, %r9;
	@%p38 bra 	$L__BB1_24;
	bra.uni 	$L__BB1_13;
$L__BB1_24:
	add.s32 	%r212, %r212, 1;
	setp.eq.s32 	%p39, %r212, %r4;
	@%p39 bra 	$L__BB1_25;
	bra.uni 	$L__BB1_11;
$L__BB1_25:
	ld.param.u32 	%r204, [_Z22nwdft_compute_K_kerneliP5ShellPdS1_S1_S1_i_param_6];
	ld.param.u64 	%rd129, [_Z22nwdft_compute_K_kerneliP5ShellPdS1_S1_S1_i_param_5];
	ld.param.u64 	%rd127, [_Z22nwdft_compute_K_kerneliP5ShellPdS1_S1_S1_i_param_4];
	add.s32 	%r136, %r211, %r24;
	add.s32 	%r137, %r209, %r12;
	mad.lo.s32 	%r138, %r136, %r204, %r137;
	cvta.to.global.u64 	%rd53, %rd127;
	mul.wide.s32 	%rd54, %r138, 8;
	add.s64 	%rd55, %rd53, %rd54;
	ld.global.f64 	%fd111, [%rd55];
	mul.f64 	%fd112, %fd185, %fd111;
	cvta.to.global.u64 	%rd56, %rd129;
	add.s32 	%r139, %r208, %r7;
	add.s32 	%r140, %r210, %r18;
	mad.lo.s32 	%r141, %r140, %r204, %r139;
	mul.wide.s32 	%rd57, %r141, 8;
	add.s64 	%rd58, %rd56, %rd57;
	atom.global.add.f64 	%fd113, [%rd58], %fd112;
	add.s32 	%r211, %r211, 1;
	setp.eq.s32 	%p40, %r81, 1;
	setp.eq.s32 	%p41, %r81, 2;
	selp.b32 	%r142, 6, 10, %p41;
	selp.b32 	%r143, 3, %r142, %p40;
	setp.eq.s32 	%p42, %r211, %r143;
	@%p42 bra 	$L__BB1_43;
	bra.uni 	$L__BB1_8;
$L__BB1_26:
	mov.f64 	%fd195, 0d0000000000000000;
	@%p3 bra 	$L__BB1_42;
	mov.f64 	%fd195, 0d0000000000000000;
	mov.b32 	%r220, 0;
$L__BB1_28:
	setp.lt.s32 	%p43, %r9, 1;
	@%p43 bra 	$L__BB1_41;
	ld.param.u64 	%rd121, [_Z22nwdft_compute_K_kerneliP5ShellPdS1_S1_S1_i_param_3];
	ld.param.u64 	%rd109, [_Z22nwdft_compute_K_kerneliP5ShellPdS1_S1_S1_i_param_2];
	add.s32 	%r146, %r220, %r5;
	cvta.to.global.u64 	%rd59, %rd109;
	mul.wide.s32 	%rd60, %r146, 8;
	add.s64 	%rd61, %rd59, %rd60;
	add.s32 	%r147, %r220, %r6;
	cvta.to.global.u64 	%rd62, %rd121;
	mul.wide.s32 	%rd63, %r147, 8;
	add.s64 	%rd64, %rd62, %rd63;
	ld.global.f64 	%fd34, [%rd61];
	ld.global.f64 	%fd35, [%rd64];
	mov.b32 	%r221, 0;
$L__BB1_30:
	ld.param.u64 	%rd122, [_Z22nwdft_compute_K_kerneliP5ShellPdS1_S1_S1_i_param_3];
	ld.param.u64 	%rd110, [_Z22nwdft_compute_K_kerneliP5ShellPdS1_S1_S1_i_param_2];
	add.s32 	%r149, %r221, %r10;
	cvta.to.global.u64 	%rd65, %rd110;
	mul.wide.s32 	%rd66, %r149, 8;
	add.s64 	%rd67, %rd65, %rd66;
	add.s32 	%r150, %r221, %r11;
	cvta.to.global.u64 	%rd68, %rd122;
	mul.wide.s32 	%rd69, %r150, 8;
	add.s64 	%rd70, %rd68, %rd69;
	ld.global.f64 	%fd38, [%rd67];
	ld.global.f64 	%fd39, [%rd70];
	mov.b32 	%r222, 0;
$L__BB1_31:
	ld.param.u64 	%rd123, [_Z22nwdft_compute_K_kerneliP5ShellPdS1_S1_S1_i_param_3];
	ld.param.u64 	%rd111, [_Z22nwdft_compute_K_kerneliP5ShellPdS1_S1_S1_i_param_2];
	setp.lt.u32 	%p44, %r82, 4;
	add.s32 	%r152, %r222, %r16;
	cvta.to.global.u64 	%rd71, %rd111;
	mul.wide.s32 	%rd72, %r152, 8;
	add.s64 	%rd73, %rd71, %rd72;
	ld.global.f64 	%fd41, [%rd73];
	add.s32 	%r153, %r222, %r17;
	cvta.to.global.u64 	%rd74, %rd123;
	mul.wide.s32 	%rd75, %r153, 8;
	add.s64 	%rd76, %rd74, %rd75;
	ld.global.f64 	%fd42, [%rd76];
	mov.b32 	%r225, 0;
	@%p44 bra 	$L__BB1_34;
	mov.b32 	%r223, 0;
$L__BB1_33:
	.pragma "nounroll";
	ld.param.u64 	%rd124, [_Z22nwdft_compute_K_kerneliP5ShellPdS1_S1_S1_i_param_3];
	ld.param.u64 	%rd112, [_Z22nwdft_compute_K_kerneliP5ShellPdS1_S1_S1_i_param_2];
	add.s32 	%r155, %r223, %r22;
	cvta.to.global.u64 	%rd77, %rd112;
	mul.wide.s32 	%rd78, %r155, 8;
	add.s64 	%rd79, %rd77, %rd78;
	ld.global.f64 	%fd117, [%rd79];
	setp.ne.s32 	%p45, %r3, 0;
	setp.eq.s32 	%p46, %r3, 1;
	selp.b32 	%r156, 1, 4, %p46;
	add.s32 	%r157, %r208, %r156;
	selp.b32 	%r158, %r157, 0, %p45;
	setp.ne.s32 	%p47, %r8, 0;
	setp.eq.s32 	%p48, %r8, 1;
	selp.b32 	%r159, 1, 4, %p48;
	add.s32 	%r160, %r209, %r159;
	selp.b32 	%r161, %r160, 0, %p47;
	setp.ne.s32 	%p49, %r77, 0;
	setp.eq.s32 	%p50, %r77, 1;
	selp.b32 	%r162, 1, 4, %p50;
	add.s32 	%r163, %r210, %r162;
	selp.b32 	%r164, %r163, 0, %p49;
	{ // callseq 7, 0
	.param .b64 param0;
	st.param.f64 	[param0], %fd34;
	.param .b64 param1;
	st.param.f64 	[param1], %fd38;
	.param .b64 param2;
	st.param.f64 	[param2], %fd41;
	.param .b64 param3;
	st.param.f64 	[param3], %fd117;
	.param .b64 param4;
	st.param.f64 	[param4], %fd1;
	.param .b64 param5;
	st.param.f64 	[param5], %fd2;
	.param .b64 param6;
	st.param.f64 	[param6], %fd3;
	.param .b64 param7;
	st.param.f64 	[param7], %fd4;
	.param .b64 param8;
	st.param.f64 	[param8], %fd5;
	.param .b64 param9;
	st.param.f64 	[param9], %fd6;
	.param .b64 param10;
	st.param.f64 	[param10], %fd7;
	.param .b64 param11;
	st.param.f64 	[param11], %fd8;
	.param .b64 param12;
	st.param.f64 	[param12], %fd9;
	.param .b64 param13;
	st.param.f64 	[param13], %fd10;
	.param .b64 param14;
	st.param.f64 	[param14], %fd11;
	.param .b64 param15;
	st.param.f64 	[param15], %fd12;
	.param .b32 param16;
	st.param.b32 	[param16], %r158;
	.param .b32 param17;
	st.param.b32 	[param17], %r161;
	.param .b32 param18;
	st.param.b32 	[param18], %r164;
	.param .b32 param19;
	st.param.b32 	[param19], 0;
	.param .b64 retval0;
	call.uni (retval0), 
	_Z27nwdft_compute_eri_primitiveddddddddddddddddiiii, 
	(
	param0, 
	param1, 
	param2, 
	param3, 
	param4, 
	param5, 
	param6, 
	param7, 
	param8, 
	param9, 
	param10, 
	param11, 
	param12, 
	param13, 
	param14, 
	param15, 
	param16, 
	param17, 
	param18, 
	param19
	);
	ld.param.f64 	%fd118, [retval0];
	} // callseq 7
	mul.f64 	%fd120, %fd118, %fd35;
	mul.f64 	%fd121, %fd120, %fd39;
	mul.f64 	%fd122, %fd121, %fd42;
	add.s32 	%r165, %r223, %r23;
	cvta.to.global.u64 	%rd80, %rd124;
	mul.wide.s32 	%rd81, %r165, 8;
	add.s64 	%rd82, %rd80, %rd81;
	ld.global.f64 	%fd123, [%rd82];
	fma.rn.f64 	%fd124, %fd122, %fd123, %fd195;
	ld.global.f64 	%fd125, [%rd79+8];
	{ // callseq 8, 0
	.param .b64 param0;
	st.param.f64 	[param0], %fd34;
	.param .b64 param1;
	st.param.f64 	[param1], %fd38;
	.param .b64 param2;
	st.param.f64 	[param2], %fd41;
	.param .b64 param3;
	st.param.f64 	[param3], %fd125;
	.param .b64 param4;
	st.param.f64 	[param4], %fd1;
	.param .b64 param5;
	st.param.f64 	[param5], %fd2;
	.param .b64 param6;
	st.param.f64 	[param6], %fd3;
	.param .b64 param7;
	st.param.f64 	[param7], %fd4;
	.param .b64 param8;
	st.param.f64 	[param8], %fd5;
	.param .b64 param9;
	st.param.f64 	[param9], %fd6;
	.param .b64 param10;
	st.param.f64 	[param10], %fd7;
	.param .b64 param11;
	st.param.f64 	[param11], %fd8;
	.param .b64 param12;
	st.param.f64 	[param12], %fd9;
	.param .b64 param13;
	st.param.f64 	[param13], %fd10;
	.param .b64 param14;
	st.param.f64 	[param14], %fd11;
	.param .b64 param15;
	st.param.f64 	[param15], %fd12;
	.param .b32 param16;
	st.param.b32 	[param16], %r158;
	.param .b32 param17;
	st.param.b32 	[param17], %r161;
	.param .b32 param18;
	st.param.b32 	[param18], %r164;
	.param .b32 param19;
	st.param.b32 	[param19], 0;
	.param .b64 retval0;
	call.uni (retval0), 
	_Z27nwdft_compute_eri_primitiveddddddddddddddddiiii, 
	(
	param0, 
	param1, 
	param2, 
	param3, 
	param4, 
	param5, 
	param6, 
	param7, 
	param8, 
	param9, 
	param10, 
	param11, 
	param12, 
	param13, 
	param14, 
	param15, 
	param16, 
	param17, 
	param18, 
	param19
	);
	ld.param.f64 	%fd126, [retval0];
	} // callseq 8
	mul.f64 	%fd128, %fd126, %fd35;
	mul.f64 	%fd129, %fd128, %fd39;
	mul.f64 	%fd130, %fd129, %fd42;
	ld.global.f64 	%fd131, [%rd82+8];
	fma.rn.f64 	%fd132, %fd130, %fd131, %fd124;
	ld.global.f64 	%fd133, [%rd79+16];
	{ // callseq 9, 0
	.param .b64 param0;
	st.param.f64 	[param0], %fd34;
	.param .b64 param1;
	st.param.f64 	[param1], %fd38;
	.param .b64 param2;
	st.param.f64 	[param2], %fd41;
	.param .b64 param3;
	st.param.f64 	[param3], %fd133;
	.param .b64 param4;
	st.param.f64 	[param4], %fd1;
	.param .b64 param5;
	st.param.f64 	[param5], %fd2;
	.param .b64 param6;
	st.param.f64 	[param6], %fd3;
	.param .b64 param7;
	st.param.f64 	[param7], %fd4;
	.param .b64 param8;
	st.param.f64 	[param8], %fd5;
	.param .b64 param9;
	st.param.f64 	[param9], %fd6;
	.param .b64 param10;
	st.param.f64 	[param10], %fd7;
	.param .b64 param11;
	st.param.f64 	[param11], %fd8;
	.param .b64 param12;
	st.param.f64 	[param12], %fd9;
	.param .b64 param13;
	st.param.f64 	[param13], %fd10;
	.param .b64 param14;
	st.param.f64 	[param14], %fd11;
	.param .b64 param15;
	st.param.f64 	[param15], %fd12;
	.param .b32 param16;
	st.param.b32 	[param16], %r158;
	.param .b32 param17;
	st.param.b32 	[param17], %r161;
	.param .b32 param18;
	st.param.b32 	[param18], %r164;
	.param .b32 param19;
	st.param.b32 	[param19], 0;
	.param .b64 retval0;
	call.uni (retval0), 
	_Z27nwdft_compute_eri_primitiveddddddddddddddddiiii, 
	(
	param0, 
	param1, 
	param2, 
	param3, 
	param4, 
	param5, 
	param6, 
	param7, 
	param8, 
	param9, 
	param10, 
	param11, 
	param12, 
	param13, 
	param14, 
	param15, 
	param16, 
	param17, 
	param18, 
	param19
	);
	ld.param.f64 	%fd134, [retval0];
	} // callseq 9
	mul.f64 	%fd136, %fd134, %fd35;
	mul.f64 	%fd137, %fd136, %fd39;
	mul.f64 	%fd138, %fd137, %fd42;
	ld.global.f64 	%fd139, [%rd82+16];
	fma.rn.f64 	%fd140, %fd138, %fd139, %fd132;
	ld.global.f64 	%fd141, [%rd79+24];
	{ // callseq 10, 0
	.param .b64 param0;
	st.param.f64 	[param0], %fd34;
	.param .b64 param1;
	st.param.f64 	[param1], %fd38;
	.param .b64 param2;
	st.param.f64 	[param2], %fd41;
	.param .b64 param3;
	st.param.f64 	[param3], %fd141;
	.param .b64 param4;
	st.param.f64 	[param4], %fd1;
	.param .b64 param5;
	st.param.f64 	[param5], %fd2;
	.param .b64 param6;
	st.param.f64 	[param6], %fd3;
	.param .b64 param7;
	st.param.f64 	[param7], %fd4;
	.param .b64 param8;
	st.param.f64 	[param8], %fd5;
	.param .b64 param9;
	st.param.f64 	[param9], %fd6;
	.param .b64 param10;
	st.param.f64 	[param10], %fd7;
	.param .b64 param11;
	st.param.f64 	[param11], %fd8;
	.param .b64 param12;
	st.param.f64 	[param12], %fd9;
	.param .b64 param13;
	st.param.f64 	[param13], %fd10;
	.param .b64 param14;
	st.param.f64 	[param14], %fd11;
	.param .b64 param15;
	st.param.f64 	[param15], %fd12;
	.param .b32 param16;
	st.param.b32 	[param16], %r158;
	.param .b32 param17;
	st.param.b32 	[param17], %r161;
	.param .b32 param18;
	st.param.b32 	[param18], %r164;
	.param .b32 param19;
	st.param.b32 	[param19], 0;
	.param .b64 retval0;
	call.uni (retval0), 
	_Z27nwdft_compute_eri_primitiveddddddddddddddddiiii, 
	(
	param0, 
	param1, 
	param2, 
	param3, 
	param4, 
	param5, 
	param6, 
	param7, 
	param8, 
	param9, 
	param10, 
	param11, 
	param12, 
	param13, 
	param14, 
	param15, 
	param16, 
	param17, 
	param18, 
	param19
	);
	ld.param.f64 	%fd142, [retval0];
	} // callseq 10
	mul.f64 	%fd144, %fd142, %fd35;
	mul.f64 	%fd145, %fd144, %fd39;
	mul.f64 	%fd146, %fd145, %fd42;
	ld.global.f64 	%fd147, [%rd82+24];
	fma.rn.f64 	%fd195, %fd146, %fd147, %fd140;
	add.s32 	%r223, %r223, 4;
	and.b32  	%r225, %r82, 2147483644;
	setp.ne.s32 	%p51, %r223, %r225;
	@%p51 bra 	$L__BB1_33;
$L__BB1_34:
	and.b32  	%r166, %r82, 3;
	setp.eq.s32 	%p52, %r166, 0;
	@%p52 bra 	$L__BB1_39;
	setp.eq.s32 	%p53, %r166, 1;
	@%p53 bra 	$L__BB1_37;
	ld.param.u64 	%rd125, [_Z22nwdft_compute_K_kerneliP5ShellPdS1_S1_S1_i_param_3];
	ld.param.u64 	%rd113, [_Z22nwdft_compute_K_kerneliP5ShellPdS1_S1_S1_i_param_2];
	add.s32 	%r167, %r225, %r22;
	cvta.to.global.u64 	%rd83, %rd113;
	mul.wide.s32 	%rd84, %r167, 8;
	add.s64 	%rd85, %rd83, %rd84;
	ld.global.f64 	%fd149, [%rd85];
	setp.ne.s32 	%p54, %r3, 0;
	setp.eq.s32 	%p55, %r3, 1;
	selp.b32 	%r168, 1, 4, %p55;
	add.s32 	%r169, %r208, %r168;
	selp.b32 	%r170, %r169, 0, %p54;
	setp.ne.s32 	%p56, %r8, 0;
	setp.eq.s32 	%p57, %r8, 1;
	selp.b32 	%r171, 1, 4, %p57;
	add.s32 	%r172, %r209, %r171;
	selp.b32 	%r173, %r172, 0, %p56;
	setp.ne.s32 	%p58, %r77, 0;
	setp.eq.s32 	%p59, %r77, 1;
	selp.b32 	%r174, 1, 4, %p59;
	add.s32 	%r175, %r210, %r174;
	selp.b32 	%r176, %r175, 0, %p58;
	{ // callseq 11, 0
	.param .b64 param0;
	st.param.f64 	[param0], %fd34;
	.param .b64 param1;
	st.param.f64 	[param1], %fd38;
	.param .b64 param2;
	st.param.f64 	[param2], %fd41;
	.param .b64 param3;
	st.param.f64 	[param3], %fd149;
	.param .b64 param4;
	st.param.f64 	[param4], %fd1;
	.param .b64 param5;
	st.param.f64 	[param5], %fd2;
	.param .b64 param6;
	st.param.f64 	[param6], %fd3;
	.param .b64 param7;
	st.param.f64 	[param7], %fd4;
	.param .b64 param8;
	st.param.f64 	[param8], %fd5;
	.param .b64 param9;
	st.param.f64 	[param9], %fd6;
	.param .b64 param10;
	st.param.f64 	[param10], %fd7;
	.param .b64 param11;
	st.param.f64 	[param11], %fd8;
	.param .b64 param12;
	st.param.f64 	[param12], %fd9;
	.param .b64 param13;
	st.param.f64 	[param13], %fd10;
	.param .b64 param14;
	st.param.f64 	[param14], %fd11;
	.param .b64 param15;
	st.param.f64 	[param15], %fd12;
	.param .b32 param16;
	st.param.b32 	[param16], %r170;
	.param .b32 param17;
	st.param.b32 	[param17], %r173;
	.param .b32 param18;
	st.param.b32 	[param18], %r176;
	.param .b32 param19;
	st.param.b32 	[param19], 0;
	.param .b64 retval0;
	call.uni (retval0), 
	_Z27nwdft_compute_eri_primitiveddddddddddddddddiiii, 
	(
	param0, 
	param1, 
	param2, 
	param3, 
	param4, 
	param5, 
	param6, 
	param7, 
	param8, 
	param9, 
	param10, 
	param11, 
	param12, 
	param13, 
	param14, 
	param15, 
	param16, 
	param17, 
	param18, 
	param19
	);
	ld.param.f64 	%fd150, [retval0];
	} // callseq 11
	mul.f64 	%fd152, %fd150, %fd35;
	mul.f64 	%fd153, %fd152, %fd39;
	mul.f64 	%fd154, %fd153, %fd42;
	add.s32 	%r177, %r225, %r23;
	cvta.to.global.u64 	%rd86, %rd125;
	mul.wide.s32 	%rd87, %r177, 8;
	add.s64 	%rd88, %rd86, %rd87;
	ld.global.f64 	%fd155, [%rd88];
	fma.rn.f64 	%fd156, %fd154, %fd155, %fd195;
	ld.global.f64 	%fd157, [%rd85+8];
	{ // callseq 12, 0
	.param .b64 param0;
	st.param.f64 	[param0], %fd34;
	.param .b64 param1;
	st.param.f64 	[param1], %fd38;
	.param .b64 param2;
	st.param.f64 	[param2], %fd41;
	.param .b64 param3;
	st.param.f64 	[param3], %fd157;
	.param .b64 param4;
	st.param.f64 	[param4], %fd1;
	.param .b64 param5;
	st.param.f64 	[param5], %fd2;
	.param .b64 param6;
	st.param.f64 	[param6], %fd3;
	.param .b64 param7;
	st.param.f64 	[param7], %fd4;
	.param .b64 param8;
	st.param.f64 	[param8], %fd5;
	.param .b64 param9;
	st.param.f64 	[param9], %fd6;
	.param .b64 param10;
	st.param.f64 	[param10], %fd7;
	.param .b64 param11;
	st.param.f64 	[param11], %fd8;
	.param .b64 param12;
	st.param.f64 	[param12], %fd9;
	.param .b64 param13;
	st.param.f64 	[param13], %fd10;
	.param .b64 param14;
	st.param.f64 	[param14], %fd11;
	.param .b64 param15;
	st.param.f64 	[param15], %fd12;
	.param .b32 param16;
	st.param.b32 	[param16], %r170;
	.param .b32 param17;
	st.param.b32 	[param17], %r173;
	.param .b32 param18;
	st.param.b32 	[param18], %r176;
	.param .b32 param19;
	st.param.b32 	[param19], 0;
	.param .b64 retval0;
	call.uni (retval0), 
	_Z27nwdft_compute_eri_primitiveddddddddddddddddiiii, 
	(
	param0, 
	param1, 
	param2, 
	param3, 
	param4, 
	param5, 
	param6, 
	param7, 
	param8, 
	param9, 
	param10, 
	param11, 
	param12, 
	param13, 
	param14, 
	param15, 
	param16, 
	param17, 
	param18, 
	param19
	);
	ld.param.f64 	%fd158, [retval0];
	} // callseq 12
	mul.f64 	%fd160, %fd158, %fd35;
	mul.f64 	%fd161, %fd160, %fd39;
	mul.f64 	%fd162, %fd161, %fd42;
	ld.global.f64 	%fd163, [%rd88+8];
	fma.rn.f64 	%fd195, %fd162, %fd163, %fd156;
	add.s32 	%r225, %r225, 2;
$L__BB1_37:
	and.b32  	%r178, %r82, 1;
	setp.eq.b32 	%p60, %r178, 1;
	not.pred 	%p61, %p60;
	@%p61 bra 	$L__BB1_39;
	ld.param.u64 	%rd126, [_Z22nwdft_compute_K_kerneliP5ShellPdS1_S1_S1_i_param_3];
	ld.param.u64 	%rd114, [_Z22nwdft_compute_K_kerneliP5ShellPdS1_S1_S1_i_param_2];
	add.s32 	%r179, %r225, %r22;
	cvta.to.global.u64 	%rd89, %rd114;
	mul.wide.s32 	%rd90, %r179, 8;
	add.s64 	%rd91, %rd89, %rd90;
	ld.global.f64 	%fd164, [%rd91];
	setp.ne.s32 	%p62, %r3, 0;
	setp.eq.s32 	%p63, %r3, 1;
	selp.b32 	%r180, 1, 4, %p63;
	add.s32 	%r181, %r208, %r180;
	selp.b32 	%r182, %r181, 0, %p62;
	setp.ne.s32 	%p64, %r8, 0;
	setp.eq.s32 	%p65, %r8, 1;
	selp.b32 	%r183, 1, 4, %p65;
	add.s32 	%r184, %r209, %r183;
	selp.b32 	%r185, %r184, 0, %p64;
	setp.ne.s32 	%p66, %r77, 0;
	setp.eq.s32 	%p67, %r77, 1;
	selp.b32 	%r186, 1, 4, %p67;
	add.s32 	%r187, %r210, %r186;
	selp.b32 	%r188, %r187, 0, %p66;
	{ // callseq 13, 0
	.param .b64 param0;
	st.param.f64 	[param0], %fd34;
	.param .b64 param1;
	st.param.f64 	[param1], %fd38;
	.param .b64 param2;
	st.param.f64 	[param2], %fd41;
	.param .b64 param3;
	st.param.f64 	[param3], %fd164;
	.param .b64 param4;
	st.param.f64 	[param4], %fd1;
	.param .b64 param5;
	st.param.f64 	[param5], %fd2;
	.param .b64 param6;
	st.param.f64 	[param6], %fd3;
	.param .b64 param7;
	st.param.f64 	[param7], %fd4;
	.param .b64 param8;
	st.param.f64 	[param8], %fd5;
	.param .b64 param9;
	st.param.f64 	[param9], %fd6;
	.param .b64 param10;
	st.param.f64 	[param10], %fd7;
	.param .b64 param11;
	st.param.f64 	[param11], %fd8;
	.param .b64 param12;
	st.param.f64 	[param12], %fd9;
	.param .b64 param13;
	st.param.f64 	[param13], %fd10;
	.param .b64 param14;
	st.param.f64 	[param14], %fd11;
	.param .b64 param15;
	st.param.f64 	[param15], %fd12;
	.param .b32 param16;
	st.param.b32 	[param16], %r182;
	.param .b32 param17;
	st.param.b32 	[param17], %r185;
	.param .b32 param18;
	st.param.b32 	[param18], %r188;
	.param .b32 param19;
	st.param.b32 	[param19], 0;
	.param .b64 retval0;
	call.uni (retval0), 
	_Z27nwdft_compute_eri_primitiveddddddddddddddddiiii, 
	(
	param0, 
	param1, 
	param2, 
	param3, 
	param4, 
	param5, 
	param6, 
	param7, 
	param8, 
	param9, 
	param10, 
	param11, 
	param12, 
	param13, 
	param14, 
	param15, 
	param16, 
	param17, 
	param18, 
	param19
	);
	ld.param.f64 	%fd165, [retval0];
	} // callseq 13
	mul.f64 	%fd167, %fd165, %fd35;
	mul.f64 	%fd168, %fd167, %fd39;
	mul.f64 	%fd169, %fd168, %fd42;
	add.s32 	%r189, %r225, %r23;
	cvta.to.global.u64 	%rd92, %rd126;
	mul.wide.s32 	%rd93, %r189, 8;
	add.s64 	%rd94, %rd92, %rd93;
	ld.global.f64 	%fd170, [%rd94];
	fma.rn.f64 	%fd195, %fd169, %fd170, %fd195;
$L__BB1_39:
	add.s32 	%r222, %r222, 1;
	setp.ne.s32 	%p68, %r222, %r78;
	@%p68 bra 	$L__BB1_31;
	add.s32 	%r221, %r221, 1;
	setp.eq.s32 	%p69, %r221, %r9;
	@%p69 bra 	$L__BB1_41;
	bra.uni 	$L__BB1_30;
$L__BB1_41:
	add.s32 	%r220, %r220, 1;
	setp.eq.s32 	%p70, %r220, %r4;
	@%p70 bra 	$L__BB1_42;
	bra.uni 	$L__BB1_28;
$L__BB1_42:
	ld.param.u32 	%r205, [_Z22nwdft_compute_K_kerneliP5ShellPdS1_S1_S1_i_param_6];
	ld.param.u64 	%rd130, [_Z22nwdft_compute_K_kerneliP5ShellPdS1_S1_S1_i_param_5];
	ld.param.u64 	%rd128, [_Z22nwdft_compute_K_kerneliP5ShellPdS1_S1_S1_i_param_4];
	add.s32 	%r190, %r209, %r12;
	mad.lo.s32 	%r191, %r24, %r205, %r190;
	cvta.to.global.u64 	%rd95, %rd128;
	mul.wide.s32 	%rd96, %r191, 8;
	add.s64 	%rd97, %rd95, %rd96;
	ld.global.f64 	%fd171, [%rd97];
	mul.f64 	%fd172, %fd195, %fd171;
	cvta.to.global.u64 	%rd98, %rd130;
	add.s32 	%r192, %r208, %r7;
	add.s32 	%r193, %r210, %r18;
	mad.lo.s32 	%r194, %r193, %r205, %r192;
	mul.wide.s32 	%rd99, %r194, 8;
	add.s64 	%rd100, %rd98, %rd99;
	atom.global.add.f64 	%fd173, [%rd100], %fd172;
$L__BB1_43:
	setp.ne.s32 	%p71, %r77, 0;
	add.s32 	%r210, %r210, 1;
	setp.eq.s32 	%p72, %r77, 1;
	setp.eq.s32 	%p73, %r77, 2;
	selp.b32 	%r195, 6, 10, %p73;
	selp.b32 	%r196, 3, %r195, %p72;
	setp.gt.u32 	%p74, %r196, %r210;
	and.pred  	%p75, %p71, %p74;
	@%p75 bra 	$L__BB1_6;
	setp.ne.s32 	%p76, %r8, 0;
	add.s32 	%r209, %r209, 1;
	setp.eq.s32 	%p77, %r8, 1;
	setp.eq.s32 	%p78, %r8, 2;
	selp.b32 	%r198, 6, 10, %p78;
	selp.b32 	%r199, 3, %r198, %p77;
	setp.gt.u32 	%p79, %r199, %r209;
	and.pred  	%p80, %p76, %p79;
	@%p80 bra 	$L__BB1_5;
	setp.ne.s32 	%p81, %r3, 0;
	add.s32 	%r208, %r208, 1;
	setp.eq.s32 	%p82, %r3, 1;
	setp.eq.s32 	%p83, %r3, 2;
	selp.b32 	%r201, 6, 10, %p83;
	selp.b32 	%r202, 3, %r201, %p82;
	setp.gt.u32 	%p84, %r202, %r208;
	and.pred  	%p85, %p81, %p84;
	@%p85 bra 	$L__BB1_4;
	add.s32 	%r207, %r207, 1;
	setp.ne.s32 	%p86, %r207, %r66;
	@%p86 bra 	$L__BB1_3;
	add.s32 	%r206, %r206, 1;
	setp.ne.s32 	%p87, %r206, %r66;
	@%p87 bra 	$L__BB1_2;
$L__BB1_48:
	ret;

}


// ===== COMPILED SASS (sm_100) =====

	.target	sm_100

	.elftype	@"ET_EXEC"


//--------------------- .note.nv.tkinfo           --------------------------
	.section	.note.nv.tkinfo,"",@"SHT_NOTE"
	.sectionflags	@"SHF_NOTE_NV_TKINFO"
	.tkinfo
        /*0018*/ 	.word	0x00000002
        /*0030*/ 	.string	""
        /*0030*/ 	.string	"ptxas"
        /*0030*/ 	.string	"Cuda compilation tools, release 13.0, V13.0.88"
        /*0030*/ 	.string	"Build cuda_13.0.r13.0/compiler.36424714_0"
        /*0030*/ 	.string	"-arch sm_100 -m 64 "



//--------------------- .note.nv.cuinfo           --------------------------
	.section	.note.nv.cuinfo,"",@"SHT_NOTE"
	.sectionflags	@"SHF_NOTE_NV_CUINFO"
        /*0018*/ 	.short	0x0002
        /*001a*/ 	.short	0x0064
        /*001c*/ 	.short	0x0082
	.zero		2


//--------------------- .nv.info                  --------------------------
	.section	.nv.info,"",@"SHT_CUDA_INFO"
	.align	4


	//----- nvinfo : EIATTR_REGCOUNT
	.align		4
        /*0000*/ 	.byte	0x04, 0x2f
        /*0002*/ 	.short	(.L_1 - .L_0)
	.align		4
.L_0:
        /*0004*/ 	.word	index@(_Z22nwdft_compute_K_kerneliP5ShellPdS1_S1_S1_i)
        /*0008*/ 	.word	0x000000ff


	//----- nvinfo : EIATTR_FRAME_SIZE
	.align		4
.L_1:
        /*000c*/ 	.byte	0x04, 0x11
        /*000e*/ 	.short	(.L_3 - .L_2)
	.align		4
.L_2:
        /*0010*/ 	.word	index@($__internal_2_$__cuda_sm20_dsqrt_rn_f64_mediumpath_v1)
        /*0014*/ 	.word	0x00000780


	//----- nvinfo : EIATTR_FRAME_SIZE
	.align		4
.L_3:
        /*0018*/ 	.byte	0x04, 0x11
        /*001a*/ 	.short	(.L_5 - .L_4)
	.align		4
.L_4:
        /*001c*/ 	.word	index@($__internal_1_$__cuda_sm20_div_rn_f64_full)
        /*0020*/ 	.word	0x00000780


	//----- nvinfo : EIATTR_FRAME_SIZE
	.align		4
.L_5:
        /*0024*/ 	.byte	0x04, 0x11
        /*0026*/ 	.short	(.L_7 - .L_6)
	.align		4
.L_6:
        /*0028*/ 	.word	index@($__internal_0_$__cuda_sm20_dblrcp_rn_slowpath_v3)
        /*002c*/ 	.word	0x00000780


	//----- nvinfo : EIATTR_FRAME_SIZE
	.align		4
.L_7:
        /*0030*/ 	.byte	0x04, 0x11
        /*0032*/ 	.short	(.L_9 - .L_8)
	.align		4
.L_8:
        /*0034*/ 	.word	index@($_Z22nwdft_compute_K_kerneliP5ShellPdS1_S1_S1_i$_Z27nwdft_compute_eri_primitiveddddddddddddddddiiii)
        /*0038*/ 	.word	0x00000780


	//----- nvinfo : EIATTR_FRAME_SIZE
	.align		4
.L_9:
        /*003c*/ 	.byte	0x04, 0x11
        /*003e*/ 	.short	(.L_11 - .L_10)
	.align		4
.L_10:
        /*0040*/ 	.word	index@(_Z22nwdft_compute_K_kerneliP5ShellPdS1_S1_S1_i)
        /*0044*/ 	.word	0x00000780


	//----- nvinfo : EIATTR_MIN_STACK_SIZE
	.align		4
.L_11:
        /*0048*/ 	.byte	0x04, 0x12
        /*004a*/ 	.short	(.L_13 - .L_12)
	.align		4
.L_12:
        /*004c*/ 	.word	index@(_Z22nwdft_compute_K_kerneliP5ShellPdS1_S1_S1_i)
        /*0050*/ 	.word	0x00000780
.L_13:


//--------------------- .nv.compat                --------------------------
	.section	.nv.compat,"",@"SHT_CUDA_COMPAT_INFO"
	.align	4
        /*0000*/ 	.byte	0x02, 0x09, 0x00, 0x00, 0x02, 0x02, 0x01, 0x00, 0x02, 0x05, 0x05, 0x00, 0x03, 0x07, 0x01, 0x01
        /*0010*/ 	.byte	0x02, 0x03, 0x00, 0x00, 0x02, 0x06, 0x01, 0x00, 0x04, 0x0b, 0x08, 0x00, 0x01, 0x00, 0x00, 0x00
        /*0020*/ 	.byte	0x00, 0x00, 0x00, 0x00


//--------------------- .nv.info._Z22nwdft_compute_K_kerneliP5ShellPdS1_S1_S1_i --------------------------
	.section	.nv.info._Z22nwdft_compute_K_kerneliP5ShellPdS1_S1_S1_i,"",@"SHT_CUDA_INFO"
	.sectionflags	@""
	.align	4


	//----- nvinfo : EIATTR_CUDA_API_VERSION
	.align		4
        /*0000*/ 	.byte	0x04, 0x37
        /*0002*/ 	.short	(.L_15 - .L_14)
.L_14:
        /*0004*/ 	.word	0x00000082


	//----- nvinfo : EIATTR_KPARAM_INFO
	.align		4
.L_15:
        /*0008*/ 	.byte	0x04, 0x17
        /*000a*/ 	.short	(.L_17 - .L_16)
.L_16:
        /*000c*/ 	.word	0x00000000
        /*0010*/ 	.short	0x0006
        /*0012*/ 	.short	0x0030
        /*0014*/ 	.byte	0x00, 0xf0, 0x11, 0x00


	//----- nvinfo : EIATTR_KPARAM_INFO
	.align		4
.L_17:
        /*0018*/ 	.byte	0x04, 0x17
        /*001a*/ 	.short	(.L_19 - .L_18)
.L_18:
        /*001c*/ 	.word	0x00000000
        /*0020*/ 	.short	0x0005
        /*0022*/ 	.short	0x0028
        /*0024*/ 	.byte	0x00, 0xf5, 0x21, 0x00


	//----- nvinfo : EIATTR_KPARAM_INFO
	.align		4
.L_19:
        /*0028*/ 	.byte	0x04, 0x17
        /*002a*/ 	.short	(.L_21 - .L_20)
.L_20:
        /*002c*/ 	.word	0x00000000
        /*0030*/ 	.short	0x0004
        /*0032*/ 	.short	0x0020
        /*0034*/ 	.byte	0x00, 0xf5, 0x21, 0x00


	//----- nvinfo : EIATTR_KPARAM_INFO
	.align		4
.L_21:
        /*0038*/ 	.byte	0x04, 0x17
        /*003a*/ 	.short	(.L_23 - .L_22)
.L_22:
        /*003c*/ 	.word	0x00000000
        /*0040*/ 	.short	0x0003
        /*0042*/ 	.short	0x0018
        /*0044*/ 	.byte	0x00, 0xf5, 0x21, 0x00


	//----- nvinfo : EIATTR_KPARAM_INFO
	.align		4
.L_23:
        /*0048*/ 	.byte	0x04, 0x17
        /*004a*/ 	.short	(.L_25 - .L_24)
.L_24:
        /*004c*/ 	.word	0x00000000
        /*0050*/ 	.short	0x0002
        /*0052*/ 	.short	0x0010
        /*0054*/ 	.byte	0x00, 0xf5, 0x21, 0x00


	//----- nvinfo : EIATTR_KPARAM_INFO
	.align		4
.L_25:
        /*0058*/ 	.byte	0x04, 0x17
        /*005a*/ 	.short	(.L_27 - .L_26)
.L_26:
        /*005c*/ 	.word	0x00000000
        /*0060*/ 	.short	0x0001
        /*0062*/ 	.short	0x0008
        /*0064*/ 	.byte	0x00, 0xf5, 0x21, 0x00


	//----- nvinfo : EIATTR_KPARAM_INFO
	.align		4
.L_27:
        /*0068*/ 	.byte	0x04, 0x17
        /*006a*/ 	.short	(.L_29 - .L_28)
.L_28:
        /*006c*/ 	.word	0x00000000
        /*0070*/ 	.short	0x0000
        /*0072*/ 	.short	0x0000
        /*0074*/ 	.byte	0x00, 0xf0, 0x11, 0x00


	//----- nvinfo : EIATTR_SPARSE_MMA_MASK
	.align		4
.L_29:
        /*0078*/ 	.byte	0x03, 0x50
        /*007a*/ 	.short	0x0000


	//----- nvinfo : EIATTR_MAXREG_COUNT
	.align		4
        /*007c*/ 	.byte	0x03, 0x1b
        /*007e*/ 	.short	0x00ff


	//----- nvinfo : EIATTR_ANNOTATIONS
	.align		4
        /*0080*/ 	.byte	0x04, 0x55
        /*0082*/ 	.short	(.L_31 - .L_30)


	//   ....[0]....
.L_30:
        /*0084*/ 	.word	0x00000001
        /*0088*/ 	.byte	0xe0, 0x01, 0x00, 0x00, 0x01, 0x00, 0x00, 0x00, 0xf0, 0x01, 0x00, 0x00, 0x01, 0x00, 0x00, 0x00
        /* <DEDUP_REMOVED lines=15> */
        /*0188*/ 	.byte	0xb0, 0x3b, 0x00, 0x00


	//----- nvinfo : EIATTR_MERCURY_ISA_VERSION
	.align		4
.L_31:
        /*018c*/ 	.byte	0x03, 0x5f
        /*018e*/ 	.short	0x0101


	//----- nvinfo : EIATTR_VRC_CTA_INIT_COUNT
	.align		4
        /*0190*/ 	.byte	0x02, 0x4a
	.zero		1
	.zero		1


	//----- nvinfo : EIATTR_EXIT_INSTR_OFFSETS
	.align		4
        /*0194*/ 	.byte	0x04, 0x1c
        /*0196*/ 	.short	(.L_33 - .L_32)


	//   ....[0]....
.L_32:
        /*0198*/ 	.word	0x000000d0


	//   ....[1]....
        /*019c*/ 	.word	0x00003be0


	//----- nvinfo : EIATTR_INDIRECT_BRANCH_TARGETS
	.align		4
.L_33:
        /*01a0*/ 	.byte	0x04, 0x34
        /*01a2*/ 	.short	(.L_35 - .L_34)


	//   ....[0]....
.L_34:
        /*01a4*/ 	.word	.L_x_435@srel
        /*01a8*/ 	.short	0x0
        /*01aa*/ 	.short	0x0
        /*01ac*/ 	.word	0x3
        /*01b0*/ 	.word	.L_x_436@srel
        /*01b4*/ 	.word	.L_x_437@srel
        /*01b8*/ 	.word	.L_x_438@srel


	//   ....[1]....
        /*01bc*/ 	.word	.L_x_439@srel
        /*01c0*/ 	.short	0x0
        /*01c2*/ 	.short	0x0
        /*01c4*/ 	.word	0x3
        /*01c8*/ 	.word	.L_x_440@srel
        /*01cc*/ 	.word	.L_x_441@srel
        /*01d0*/ 	.word	.L_x_442@srel


	//   ....[2]....
        /*01d4*/ 	.word	.L_x_443@srel
        /*01d8*/ 	.short	0x0
        /*01da*/ 	.short	0x0
        /*01dc*/ 	.word	0x3
        /*01e0*/ 	.word	.L_x_444@srel
        /*01e4*/ 	.word	.L_x_445@srel
        /*01e8*/ 	.word	.L_x_446@srel


	//   ....[3]....
        /*01ec*/ 	.word	.L_x_447@srel
        /*01f0*/ 	.short	0x0
        /*01f2*/ 	.short	0x0
        /*01f4*/ 	.word	0x3
        /*01f8*/ 	.word	.L_x_448@srel
        /*01fc*/ 	.word	.L_x_449@srel
        /*0200*/ 	.word	.L_x_450@srel


	//----- nvinfo : EIATTR_CRS_STACK_SIZE
	.align		4
.L_35:
        /*0204*/ 	.byte	0x04, 0x1e
        /*0206*/ 	.short	(.L_37 - .L_36)
.L_36:
        /*0208*/ 	.word	0x00000000


	//----- nvinfo : EIATTR_CBANK_PARAM_SIZE
	.align		4
.L_37:
        /*020c*/ 	.byte	0x03, 0x19
        /*020e*/ 	.short	0x0034


	//----- nvinfo : EIATTR_PARAM_CBANK
	.align		4
        /*0210*/ 	.byte	0x04, 0x0a
        /*0212*/ 	.short	(.L_39 - .L_38)
	.align		4
.L_38:
        /*0214*/ 	.word	index@(.nv.constant0._Z22nwdft_compute_K_kerneliP5ShellPdS1_S1_S1_i)
        /*0218*/ 	.short	0x0380
        /*021a*/ 	.short	0x0034


	//----- nvinfo : EIATTR_SW_WAR
	.align		4
.L_39:
        /*021c*/ 	.byte	0x04, 0x36
        /*021e*/ 	.short	(.L_41 - .L_40)
.L_40:
        /*0220*/ 	.word	0x00000008
.L_41:


//--------------------- .nv.callgraph             --------------------------
	.section	.nv.callgraph,"",@"SHT_CUDA_CALLGRAPH"
	.align	4
	.sectionentsize	8
	.align		4
        /*0000*/ 	.word	0x00000000
	.align		4
        /*0004*/ 	.word	0xffffffff
	.align		4
        /*0008*/ 	.word	0x00000000
	.align		4
        /*000c*/ 	.word	0xfffffffe
	.align		4
        /*0010*/ 	.word	0x00000000
	.align		4
        /*0014*/ 	.word	0xfffffffd
	.align		4
        /*0018*/ 	.word	0x00000000
	.align		4
        /*001c*/ 	.word	0xfffffffc


//--------------------- .nv.constant2._Z22nwdft_compute_K_kerneliP5ShellPdS1_S1_S1_i --------------------------
	.section	.nv.constant2._Z22nwdft_compute_K_kerneliP5ShellPdS1_S1_S1_i,"a",@progbits
	.sectionflags	@""
	.align	4
.nv.constant2._Z22nwdft_compute_K_kerneliP5ShellPdS1_S1_S1_i:
        /*0000*/ 	.byte	0x10, 0xc9, 0x00, 0x00, 0x40, 0xc9, 0x00, 0x00, 0xb0, 0xc8, 0x00, 0x00, 0x40, 0xcb, 0x00, 0x00
        /*0010*/ 	.byte	0x70, 0xcb, 0x00, 0x00, 0xe0, 0xca, 0x00, 0x00, 0x30, 0x06, 0x01, 0x00, 0x60, 0x06, 0x01, 0x00
        /*0020*/ 	.byte	0xd0, 0x05, 0x01, 0x00, 0x50, 0x08, 0x01, 0x00, 0x80, 0x08, 0x01, 0x00, 0xf0, 0x07, 0x01, 0x00


//--------------------- .text._Z22nwdft_compute_K_kerneliP5ShellPdS1_S1_S1_i --------------------------
	.section	.text._Z22nwdft_compute_K_kerneliP5ShellPdS1_S1_S1_i,"ax",@progbits
	.align	128
        .global         _Z22nwdft_compute_K_kerneliP5ShellPdS1_S1_S1_i
        .type           _Z22nwdft_compute_K_kerneliP5ShellPdS1_S1_S1_i,@function
        .size           _Z22nwdft_compute_K_kerneliP5ShellPdS1_S1_S1_i,(.L_x_454 - _Z22nwdft_compute_K_kerneliP5ShellPdS1_S1_S1_i)
        .other          _Z22nwdft_compute_K_kerneliP5ShellPdS1_S1_S1_i,@"STO_CUDA_ENTRY STV_DEFAULT"
_Z22nwdft_compute_K_kerneliP5ShellPdS1_S1_S1_i:
.text._Z22nwdft_compute_K_kerneliP5ShellPdS1_S1_S1_i:
[----:B------:R-:W0:Y:S01]  /*0000*/  LDC R1, c[0x0][0x37c] ;  /* 0x0000df00ff017b82 */ /* 0x000e220000000800 */
[----:B------:R-:W1:Y:S07]  /*0010*/  S2R R0, SR_TID.X ;  /* 0x0000000000007919 */ /* 0x000e6e0000002100 */
[----:B------:R-:W1:Y:S01]  /*0020*/  S2UR UR4, SR_CTAID.X ;  /* 0x00000000000479c3 */ /* 0x000e620000002500 */
[----:B------:R-:W2:Y:S01]  /*0030*/  LDCU UR6, c[0x0][0x380] ;  /* 0x00007000ff0677ac */ /* 0x000ea20008000800 */
[----:B0-----:R-:W-:Y:S01]  /*0040*/  VIADD R1, R1, 0xfffff880 ;  /* 0xfffff88001017836 */ /* 0x001fe20000000000 */
[----:B------:R-:W0:Y:S05]  /*0050*/  S2R R5, SR_TID.Y ;  /* 0x0000000000057919 */ /* 0x000e2a0000002200 */
[----:B------:R-:W1:Y:S08]  /*0060*/  LDC R3, c[0x0][0x360] ;  /* 0x0000d800ff037b82 */ /* 0x000e700000000800 */
[----:B------:R-:W0:Y:S08]  /*0070*/  S2UR UR5, SR_CTAID.Y ;  /* 0x00000000000579c3 */ /* 0x000e300000002600 */
[----:B------:R-:W0:Y:S01]  /*0080*/  LDC R2, c[0x0][0x364] ;  /* 0x0000d900ff027b82 */ /* 0x000e220000000800 */
[----:B-1----:R-:W-:-:S02]  /*0090*/  IMAD R3, R3, UR4, R0 ;  /* 0x0000000403037c24 */ /* 0x002fc4000f8e0200 */
[----:B0-----:R-:W-:-:S05]  /*00a0*/  IMAD R0, R2, UR5, R5 ;  /* 0x0000000502007c24 */ /* 0x001fca000f8e0205 */
[----:B------:R-:W-:-:S04]  /*00b0*/  VIMNMX R2, PT, PT, R3, R0, !PT ;  /* 0x0000000003027248 */ /* 0x000fc80007fe0100 */
[----:B--2---:R-:W-:-:S13]  /*00c0*/  ISETP.GE.AND P0, PT, R2, UR6, PT ;  /* 0x0000000602007c0c */ /* 0x004fda000bf06270 */
[----:B------:R-:W-:Y:S05]  /*00d0*/  @P0 EXIT ;  /* 0x000000000000094d */ /* 0x000fea0003800000 */
[----:B------:R-:W0:Y:S01]  /*00e0*/  LDC.64 R4, c[0x0][0x388] ;  /* 0x0000e200ff047b82 */ /* 0x000e220000000a00 */
[----:B------:R-:W1:Y:S01]  /*00f0*/  LDCU.64 UR4, c[0x0][0x358] ;  /* 0x00006b00ff0477ac */ /* 0x000e620008000a00 */
[----:B0-----:R-:W-:-:S04]  /*0100*/  IMAD.WIDE R2, R3, 0x30, R4 ;  /* 0x0000003003027825 */ /* 0x001fc800078e0204 */
[----:B------:R-:W-:Y:S01]  /*0110*/  IMAD.WIDE.U32 R4, R0, 0x30, R4 ;  /* 0x0000003000047825 */ /* 0x000fe200078e0004 */
[----:B-1----:R-:W2:Y:S04]  /*0120*/  LDG.E R6, desc[UR4][R2.64+0x28] ;  /* 0x0000280402067981 */ /* 0x002ea8000c1e1900 */
[----:B------:R-:W3:Y:S04]  /*0130*/  LDG.E R0, desc[UR4][R4.64+0x28] ;  /* 0x0000280404007981 */ /* 0x000ee8000c1e1900 */
[----:B------:R0:W5:Y:S04]  /*0140*/  LDG.E.64 R136, desc[UR4][R2.64] ;  /* 0x0000000402887981 */ /* 0x000168000c1e1b00 */
        /* <DEDUP_REMOVED lines=9> */
[----:B------:R0:W-:Y:S04]  /*01e0*/  STL [R1+0x77c], RZ ;  /* 0x00077cff01007387 */ /* 0x0001e80000100800 */
[----:B--2---:R0:W-:Y:S04]  /*01f0*/  STL [R1+0x75c], R6 ;  /* 0x00075c0601007387 */ /* 0x0041e80000100800 */
[----:B---3--:R0:W-:Y:S02]  /*0200*/  STL [R1+0x758], R0 ;  /* 0x0007580001007387 */ /* 0x0081e40000100800 */
.L_x_44:
[----:B0-----:R-:W2:Y:S01]  /*0210*/  LDL.LU R4, [R1+0x77c] ;  /* 0x00077c0001047983 */ /* 0x001ea20000300800 */
[----:B------:R-:W2:Y:S01]  /*0220*/  LDC.64 R2, c[0x0][0x388] ;  /* 0x0000e200ff027b82 */ /* 0x000ea20000000a00 */
[----:B------:R-:W0:Y:S02]  /*0230*/  LDCU UR6, c[0x0][0x380] ;  /* 0x00007000ff0677ac */ /* 0x000e240008000800 */
[----:B------:R-:W3:Y:S01]  /*0240*/  LDL.LU R0, [R1+0x778] ;  /* 0x0007780001007983 */ /* 0x000ee20000300800 */
[----:B--2---:R-:W-:-:S05]  /*0250*/  IMAD.WIDE.U32 R2, R4, 0x30, R2 ;  /* 0x0000003004027825 */ /* 0x004fca00078e0002 */
[----:B------:R-:W2:Y:S04]  /*0260*/  LDG.E.64 R120, desc[UR4][R2.64+0x18] ;  /* 0x0000180402787981 */ /* 0x000ea8000c1e1b00 */
[----:B------:R-:W4:Y:S01]  /*0270*/  LDG.E R5, desc[UR4][R2.64+0x28] ;  /* 0x0000280402057981 */ /* 0x000f22000c1e1900 */
[----:B------:R-:W-:Y:S01]  /*0280*/  VIADD R4, R4, 0x1 ;  /* 0x0000000104047836 */ /* 0x000fe20000000000 */
[----:B---3--:R-:W-:Y:S02]  /*0290*/  LOP3.LUT R0, R0, 0xfffffffe, RZ, 0xc0, !PT ;  /* 0xfffffffe00007812 */ /* 0x008fe400078ec0ff */
[----:B-----5:R-:W5:Y:S02]  /*02a0*/  LDG.E.64 R118, desc[UR4][R2.64] ;  /* 0x0000000402767981 */ /* 0x020f64000c1e1b00 */
[----:B0-----:R-:W-:-:S02]  /*02b0*/  ISETP.NE.AND P0, PT, R4, UR6, PT ;  /* 0x0000000604007c0c */ /* 0x001fc4000bf05270 */
[----:B------:R-:W5:Y:S04]  /*02c0*/  LDG.E.64 R116, desc[UR4][R2.64+0x8] ;  /* 0x0000080402747981 */ /* 0x000f68000c1e1b00 */
[----:B------:R-:W5:Y:S04]  /*02d0*/  LDG.E.64 R114, desc[UR4][R2.64+0x10] ;  /* 0x0000100402727981 */ /* 0x000f68000c1e1b00 */
[----:B------:R2:W5:Y:S01]  /*02e0*/  LDG.E.64 R244, desc[UR4][R2.64+0x20] ;  /* 0x0000200402f47981 */ /* 0x000562000c1e1b00 */
[----:B------:R-:W-:Y:S02]  /*02f0*/  BSSY B7, `(.L_x_0) ;  /* 0x000038b000077945 */ /* 0x000fe40003800000 */
[----:B------:R-:W-:Y:S01]  /*0300*/  @P0 LOP3.LUT R0, R0, 0x1, RZ, 0xfc, !PT ;  /* 0x0000000100000812 */ /* 0x000fe200078efcff */
[----:B------:R0:W-:Y:S04]  /*0310*/  STL [R1+0x77c], R4 ;  /* 0x00077c0401007387 */ /* 0x0001e80000100800 */
[----:B------:R0:W-:Y:S04]  /*0320*/  STL [R1+0x770], RZ ;  /* 0x000770ff01007387 */ /* 0x0001e80000100800 */
[----:B------:R0:W-:Y:S01]  /*0330*/  STL [R1+0x778], R0 ;  /* 0x0007780001007387 */ /* 0x0001e20000100800 */
[----:B--2---:R-:W-:-:S03]  /*0340*/  VIMNMX R2, PT, PT, R131, R121, PT ;  /* 0x0000007983027248 */ /* 0x004fc60003fe0100 */
[----:B----4-:R0:W-:Y:S04]  /*0350*/  STL [R1+0x754], R5 ;  /* 0x0007540501007387 */ /* 0x0101e80000100800 */
[----:B-1----:R0:W-:Y:S02]  /*0360*/  STL [R1+0x774], R2 ;  /* 0x0007740201007387 */ /* 0x0021e40000100800 */
.L_x_43:
[----:B0-----:R-:W2:Y:S01]  /*0370*/  LDL.LU R4, [R1+0x770] ;  /* 0x0007700001047983 */ /* 0x001ea20000300800 */
[----:B------:R-:W2:Y:S01]  /*0380*/  LDC.64 R2, c[0x0][0x388] ;  /* 0x0000e200ff027b82 */ /* 0x000ea20000000a00 */
[----:B------:R-:W0:Y:S02]  /*0390*/  LDCU UR6, c[0x0][0x380] ;  /* 0x00007000ff0677ac */ /* 0x000e240008000800 */
[----:B------:R-:W3:Y:S01]  /*03a0*/  LDL R0, [R1+0x774] ;  /* 0x0007740001007983 */ /* 0x000ee20000100800 */
[----:B--2---:R-:W-:-:S05]  /*03b0*/  IMAD.WIDE.U32 R2, R4, 0x30, R2 ;  /* 0x0000003004027825 */ /* 0x004fca00078e0002 */
[----:B------:R-:W2:Y:S04]  /*03c0*/  LDG.E.64 R112, desc[UR4][R2.64+0x18] ;  /* 0x0000180402707981 */ /* 0x000ea8000c1e1b00 */
[----:B------:R-:W4:Y:S04]  /*03d0*/  LDG.E R5, desc[UR4][R2.64+0x28] ;  /* 0x0000280402057981 */ /* 0x000f28000c1e1900 */
[----:B-1---5:R1:W5:Y:S04]  /*03e0*/  LDG.E.64 R110, desc[UR4][R2.64] ;  /* 0x00000004026e7981 */ /* 0x022368000c1e1b00 */
[----:B------:R1:W5:Y:S04]  /*03f0*/  LDG.E.64 R108, desc[UR4][R2.64+0x8] ;  /* 0x00000804026c7981 */ /* 0x000368000c1e1b00 */
[----:B------:R1:W5:Y:S04]  /*0400*/  LDG.E.64 R106, desc[UR4][R2.64+0x10] ;  /* 0x00001004026a7981 */ /* 0x000368000c1e1b00 */
[----:B------:R1:W5:Y:S01]  /*0410*/  LDG.E.64 R104, desc[UR4][R2.64+0x20] ;  /* 0x0000200402687981 */ /* 0x000362000c1e1b00 */
[----:B------:R-:W-:Y:S01]  /*0420*/  VIADD R4, R4, 0x1 ;  /* 0x0000000104047836 */ /* 0x000fe20000000000 */
[----:B------:R-:W-:Y:S01]  /*0430*/  LOP3.LUT R98, R98, 0x7fffffff, RZ, 0xc0, !PT ;  /* 0x7fffffff62627812 */ /* 0x000fe200078ec0ff */
[----:B------:R-:W-:Y:S01]  /*0440*/  BSSY B6, `(.L_x_1) ;  /* 0x0000373000067945 */ /* 0x000fe20003800000 */
[----:B------:R-:W-:-:S02]  /*0450*/  IMAD.MOV.U32 R205, RZ, RZ, RZ ;  /* 0x000000ffffcd7224 */ /* 0x000fc400078e00ff */
[----:B0-----:R-:W-:Y:S01]  /*0460*/  ISETP.NE.AND P2, PT, R4, UR6, PT ;  /* 0x0000000604007c0c */ /* 0x001fe2000bf45270 */
[----:B------:R1:W-:-:S12]  /*0470*/  STL [R1+0x770], R4 ;  /* 0x0007700401007387 */ /* 0x0003d80000100800 */
[----:B------:R-:W-:-:S04]  /*0480*/  @P2 LOP3.LUT R98, R98, 0x80000000, RZ, 0xfc, !PT ;  /* 0x8000000062622812 */ /* 0x000fc800078efcff */
[----:B------:R-:W-:Y:S02]  /*0490*/  LOP3.LUT R98, R98, 0xbfffffff, RZ, 0xc0, !PT ;  /* 0xbfffffff62627812 */ /* 0x000fe400078ec0ff */
[----:B--2---:R-:W-:-:S04]  /*04a0*/  ISETP.GE.AND P0, PT, R113, 0x1, PT ;  /* 0x000000017100780c */ /* 0x004fc80003f06270 */
[----:B------:R-:W-:Y:S01]  /*04b0*/  ISETP.LT.OR P1, PT, R121, 0x1, !P0 ;  /* 0x000000017900780c */ /* 0x000fe20004721670 */
[----:B----4-:R1:W-:Y:S01]  /*04c0*/  STL [R1+0x760], R5 ;  /* 0x0007600501007387 */ /* 0x0103e20000100800 */
[----:B---3--:R-:W-:-:S11]  /*04d0*/  ISETP.LT.OR P0, PT, R0, 0x1, !P0 ;  /* 0x000000010000780c */ /* 0x008fd60004701670 */
[----:B------:R-:W-:-:S04]  /*04e0*/  @P1 LOP3.LUT R98, R98, 0x40000000, RZ, 0xfc, !PT ;  /* 0x4000000062621812 */ /* 0x000fc800078efcff */
[----:B------:R-:W-:-:S04]  /*04f0*/  LOP3.LUT R98, R98, 0xdfffffff, RZ, 0xc0, !PT ;  /* 0xdfffffff62627812 */ /* 0x000fc800078ec0ff */
[----:B-1----:R-:W-:-:S07]  /*0500*/  @P0 LOP3.LUT R98, R98, 0x20000000, RZ, 0xfc, !PT ;  /* 0x2000000062620812 */ /* 0x002fce00078efcff */
.L_x_42:
[----:B------:R-:W-:Y:S01]  /*0510*/  HFMA2 R204, -RZ, RZ, 0, 0 ;  /* 0x00000000ffcc7431 */ /* 0x000fe200000001ff */
[----:B-1---5:R-:W-:Y:S06]  /*0520*/  BSSY B5, `(.L_x_2) ;  /* 0x000035c000057945 */ /* 0x022fec0003800000 */
.L_x_41:
[----:B------:R-:W-:Y:S01]  /*0530*/  BSSY B4, `(.L_x_3) ;  /* 0x0000352000047945 */ /* 0x000fe20003800000 */
[----:B-1---5:R-:W-:-:S07]  /*0540*/  IMAD.MOV.U32 R0, RZ, RZ, RZ ;  /* 0x000000ffff007224 */ /* 0x022fce00078e00ff */
.L_x_40:
[----:B------:R-:W-:Y:S01]  /*0550*/  ISETP.NE.AND P0, PT, R112, RZ, PT ;  /* 0x000000ff7000720c */ /* 0x000fe20003f05270 */
[----:B------:R-:W-:Y:S05]  /*0560*/  YIELD ;  /* 0x0000000000007946 */ /* 0x000fea0003800000 */
[----:B------:R-:W-:Y:S07]  /*0570*/  BSSY B3, `(.L_x_4) ;  /* 0x0000344000037945 */ /* 0x000fee0003800000 */
[----:B-1---5:R-:W-:Y:S05]  /*0580*/  @!P0 BRA `(.L_x_5) ;  /* 0x0000001800c48947 */ /* 0x022fea0003800000 */
[----:B------:R-:W-:Y:S01]  /*0590*/  BSSY B8, `(.L_x_6) ;  /* 0x00001af000087945 */ /* 0x000fe20003800000 */
[----:B------:R-:W-:-:S07]  /*05a0*/  IMAD.MOV.U32 R216, RZ, RZ, RZ ;  /* 0x000000ffffd87224 */ /* 0x000fce00078e00ff */
.L_x_22:
[----:B------:R-:W-:Y:S01]  /*05b0*/  LOP3.LUT P0, RZ, R98, 0x40000000, RZ, 0xc0, !PT ;  /* 0x4000000062ff7812 */ /* 0x000fe2000780c0ff */
[----:B------:R-:W-:Y:S05]  /*05c0*/  YIELD ;  /* 0x0000000000007946 */ /* 0x000fea0003800000 */
[----:B------:R-:W-:Y:S01]  /*05d0*/  ISETP.LT.OR P0, PT, R131, 0x1, P0 ;  /* 0x000000018300780c */ /* 0x000fe20000701670 */
[----:B------:R-:W-:Y:S01]  /*05e0*/  BSSY.RECONVERGENT B11, `(.L_x_7) ;  /* 0x000018f0000b7945 */ /* 0x000fe20003800200 */
[----:B------:R-:W-:-:S11]  /*05f0*/  CS2R R158, SRZ ;  /* 0x00000000009e7805 */ /* 0x000fd6000001ff00 */
[----:B-----5:R-:W-:Y:S05]  /*0600*/  @P0 BRA `(.L_x_8) ;  /* 0x0000001800300947 */ /* 0x020fea0003800000 */
[----:B------:R-:W-:Y:S01]  /*0610*/  IMAD.MOV.U32 R238, RZ, RZ, RZ ;  /* 0x000000ffffee7224 */ /* 0x000fe200078e00ff */
[----:B------:R-:W-:-:S07]  /*0620*/  CS2R R158, SRZ ;  /* 0x00000000009e7805 */ /* 0x000fce000001ff00 */
.L_x_21:
[----:B------:R-:W-:Y:S01]  /*0630*/  BSSY.RECONVERGENT B0, `(.L_x_9) ;  /* 0x0000186000007945 */ /* 0x000fe20003800200 */
[----:B------:R-:W-:-:S03]  /*0640*/  ISETP.GE.AND P0, PT, R123, 0x1, PT ;  /* 0x000000017b00780c */ /* 0x000fc60003f06270 */
[----:B0-----:R-:W0:Y:S05]  /*0650*/  BMOV.32.CLEAR R2, B0 ;  /* 0x0000000000027355 */ /* 0x001e2a0000100000 */
[----:B0-----:R0:W-:Y:S05]  /*0660*/  STL [R1+0x76c], R2 ;  /* 0x00076c0201007387 */ /* 0x0011ea0000100800 */
[----:B-12--5:R-:W-:Y:S05]  /*0670*/  @!P0 BRA `(.L_x_10) ;  /* 0x0000001400fc8947 */ /* 0x026fea0003800000 */
[----:B------:R-:W1:Y:S01]  /*0680*/  LDC.64 R160, c[0x0][0x390] ;  /* 0x0000e400ffa07b82 */ /* 0x000e620000000a00 */
[----:B------:R-:W-:Y:S01]  /*0690*/  IADD3 R5, PT, PT, R243, R238, RZ ;  /* 0x000000eef3057210 */ /* 0x000fe20007ffe0ff */
[----:B------:R-:W-:-:S06]  /*06a0*/  IMAD.IADD R3, R242, 0x1, R238 ;  /* 0x00000001f2037824 */ /* 0x000fcc00078e02ee */
[----:B------:R-:W2:Y:S01]  /*06b0*/  LDC.64 R162, c[0x0][0x398] ;  /* 0x0000e600ffa27b82 */ /* 0x000ea20000000a00 */
[----:B-1----:R-:W-:-:S06]  /*06c0*/  IMAD.WIDE R160, R3, 0x8, R160 ;  /* 0x0000000803a07825 */ /* 0x002fcc00078e02a0 */
[----:B------:R-:W5:Y:S01]  /*06d0*/  LDG.E.64 R160, desc[UR4][R160.64] ;  /* 0x00000004a0a07981 */ /* 0x000f62000c1e1b00 */
[----:B--2---:R-:W-:-:S06]  /*06e0*/  IMAD.WIDE R162, R5, 0x8, R162 ;  /* 0x0000000805a27825 */ /* 0x004fcc00078e02a2 */
[----:B------:R-:W5:Y:S01]  /*06f0*/  LDG.E.64 R162, desc[UR4][R162.64] ;  /* 0x00000004a2a27981 */ /* 0x000f62000c1e1b00 */
[----:B------:R-:W-:-:S07]  /*0700*/  IMAD.MOV.U32 R241, RZ, RZ, RZ ;  /* 0x000000fffff17224 */ /* 0x000fce00078e00ff */
.L_x_20:
[----:B-1----:R-:W1:Y:S01]  /*0710*/  LDC.64 R164, c[0x0][0x390] ;  /* 0x0000e400ffa47b82 */ /* 0x002e620000000a00 */
[--C-:B------:R-:W-:Y:S02]  /*0720*/  IMAD.IADD R3, R246, 0x1, R241.reuse ;  /* 0x00000001f6037824 */ /* 0x100fe400078e02f1 */
[----:B------:R-:W-:-:S05]  /*0730*/  IMAD.IADD R5, R247, 0x1, R241 ;  /* 0x00000001f7057824 */ /* 0x000fca00078e02f1 */
[----:B--2---:R-:W2:Y:S01]  /*0740*/  LDC.64 R166, c[0x0][0x398] ;  /* 0x0000e600ffa67b82 */ /* 0x004ea20000000a00 */
[----:B-1----:R-:W-:-:S06]  /*0750*/  IMAD.WIDE R164, R3, 0x8, R164 ;  /* 0x0000000803a47825 */ /* 0x002fcc00078e02a4 */
[----:B-----5:R-:W5:Y:S01]  /*0760*/  LDG.E.64 R164, desc[UR4][R164.64] ;  /* 0x00000004a4a47981 */ /* 0x020f62000c1e1b00 */
[----:B--2---:R-:W-:-:S06]  /*0770*/  IMAD.WIDE R166, R5, 0x8, R166 ;  /* 0x0000000805a67825 */ /* 0x004fcc00078e02a6 */
[----:B------:R-:W5:Y:S01]  /*0780*/  LDG.E.64 R166, desc[UR4][R166.64] ;  /* 0x00000004a6a67981 */ /* 0x000f62000c1e1b00 */
[----:B------:R-:W-:Y:S05]  /*0790*/  BMOV.32.CLEAR RZ, B0 ;  /* 0x0000000000ff7355 */ /* 0x000fea0000100000 */
[----:B------:R-:W-:Y:S04]  /*07a0*/  BSSY.RECONVERGENT B0, `(.L_x_11) ;  /* 0x000016a000007945 */ /* 0x000fe80003800200 */
[----:B0--3--:R-:W0:Y:S05]  /*07b0*/  BMOV.32.CLEAR R2, B0 ;  /* 0x0000000000027355 */ /* 0x009e2a0000100000 */
[----:B0-----:R0:W-:Y:S01]  /*07c0*/  STL [R1+0x768], R2 ;  /* 0x0007680201007387 */ /* 0x0011e20000100800 */
[----:B------:R-:W-:-:S05]  /*07d0*/  VIADD R241, R241, 0x1 ;  /* 0x00000001f1f17836 */ /* 0x000fca0000000000 */
[----:B------:R-:W-:Y:S02]  /*07e0*/  ISETP.NE.AND P0, PT, R241, R123, PT ;  /* 0x0000007bf100720c */ /* 0x000fe40003f05270 */
[----:B------:R-:W-:Y:S02]  /*07f0*/  LOP3.LUT R98, R98, 0xefffffff, RZ, 0xc0, !PT ;  /* 0xefffffff62627812 */ /* 0x000fe400078ec0ff */
[----:B------:R-:W-:-:S09]  /*0800*/  MOV R240, RZ ;  /* 0x000000ff00f07202 */ /* 0x000fd20000000f00 */
[----:B0-----:R-:W-:-:S07]  /*0810*/  @P0 LOP3.LUT R98, R98, 0x10000000, RZ, 0xfc, !PT ;  /* 0x1000000062620812 */ /* 0x001fce00078efcff */
.L_x_19:
[----:B0----5:R-:W0:Y:S01]  /*0820*/  LDC.64 R168, c[0x0][0x390] ;  /* 0x0000e400ffa87b82 */ /* 0x021e220000000a00 */
[--C-:B------:R-:W-:Y:S02]  /*0830*/  IMAD.IADD R3, R244, 0x1, R240.reuse ;  /* 0x00000001f4037824 */ /* 0x100fe400078e02f0 */
[----:B------:R-:W-:-:S05]  /*0840*/  IMAD.IADD R5, R245, 0x1, R240 ;  /* 0x00000001f5057824 */ /* 0x000fca00078e02f0 */
[----:B-1----:R-:W1:Y:S01]  /*0850*/  LDC.64 R170, c[0x0][0x398] ;  /* 0x0000e600ffaa7b82 */ /* 0x002e620000000a00 */
[----:B0-----:R-:W-:-:S06]  /*0860*/  IMAD.WIDE R168, R3, 0x8, R168 ;  /* 0x0000000803a87825 */ /* 0x001fcc00078e02a8 */
[----:B-----5:R-:W5:Y:S01]  /*0870*/  LDG.E.64 R168, desc[UR4][R168.64] ;  /* 0x00000004a8a87981 */ /* 0x020f62000c1e1b00 */
[----:B-1----:R-:W-:-:S06]  /*0880*/  IMAD.WIDE R170, R5, 0x8, R170 ;  /* 0x0000000805aa7825 */ /* 0x002fcc00078e02aa */
[----:B------:R-:W5:Y:S01]  /*0890*/  LDG.E.64 R170, desc[UR4][R170.64] ;  /* 0x00000004aaaa7981 */ /* 0x000f62000c1e1b00 */
[----:B------:R-:W-:Y:S05]  /*08a0*/  BMOV.32.CLEAR RZ, B0 ;  /* 0x0000000000ff7355 */ /* 0x000fea0000100000 */
[----:B------:R-:W-:Y:S04]  /*08b0*/  BSSY.RECONVERGENT B0, `(.L_x_12) ;  /* 0x00000b3000007945 */ /* 0x000fe80003800200 */
[----:B------:R-:W0:Y:S05]  /*08c0*/  BMOV.32.CLEAR R2, B0 ;  /* 0x0000000000027355 */ /* 0x000e2a0000100000 */
[----:B0-----:R0:W-:Y:S01]  /*08d0*/  STL [R1+0x764], R2 ;  /* 0x0007640201007387 */ /* 0x0011e20000100800 */
[----:B------:R-:W-:Y:S01]  /*08e0*/  VIADD R240, R240, 0x1 ;  /* 0x00000001f0f07836 */ /* 0x000fe20000000000 */
[----:B------:R-:W-:-:S04]  /*08f0*/  ISETP.GE.U32.AND P0, PT, R113, 0x4, PT ;  /* 0x000000047100780c */ /* 0x000fc80003f06070 */
[----:B------:R-:W-:Y:S02]  /*0900*/  ISETP.NE.AND P1, PT, R240, R121, PT ;  /* 0x00000079f000720c */ /* 0x000fe40003f25270 */
[----:B------:R-:W-:Y:S01]  /*0910*/  LOP3.LUT R98, R98, 0xf7ffffff, RZ, 0xc0, !PT ;  /* 0xf7ffffff62627812 */ /* 0x000fe200078ec0ff */
[----:B------:R-:W-:-:S10]  /*0920*/  IMAD.MOV.U32 R217, RZ, RZ, RZ ;  /* 0x000000ffffd97224 */ /* 0x000fd400078e00ff */
[----:B------:R-:W-:Y:S01]  /*0930*/  @P1 LOP3.LUT R98, R98, 0x8000000, RZ, 0xfc, !PT ;  /* 0x0800000062621812 */ /* 0x000fe200078efcff */
[----:B0-2---:R-:W-:Y:S06]  /*0940*/  @!P0 BRA `(.L_x_13) ;  /* 0x00000008009c8947 */ /* 0x005fec0003800000 */
[----:B------:R0:W-:Y:S01]  /*0950*/  STL [R1+0x750], R105 ;  /* 0x0007506901007387 */ /* 0x0001e20000100800 */
[----:B------:R-:W-:Y:S02]  /*0960*/  LOP3.LUT R251, R113, 0x7ffffffc, RZ, 0xc0, !PT ;  /* 0x7ffffffc71fb7812 */ /* 0x000fe400078ec0ff */
[----:B------:R-:W-:-:S03]  /*0970*/  MOV R252, R104 ;  /* 0x0000006800fc7202 */ /* 0x000fc60000000f00 */
[----:B------:R-:W-:-:S07]  /*0980*/  IMAD.MOV R251, RZ, RZ, -R251 ;  /* 0x000000fffffb7224 */ /* 0x000fce00078e0afb */
.L_x_14:
[----:B-1----:R-:W1:Y:S01]  /*0990*/  LDC.64 R220, c[0x0][0x390] ;  /* 0x0000e400ffdc7b82 */ /* 0x002e620000000a00 */
[----:B------:R-:W2:Y:S01]  /*09a0*/  LDL R2, [R1+0x750] ;  /* 0x0007500001027983 */ /* 0x000ea20000100800 */
[----:B------:R-:W-:Y:S01]  /*09b0*/  ISETP.NE.AND P0, PT, R112, 0x1, PT ;  /* 0x000000017000780c */ /* 0x000fe20003f05270 */
[----:B------:R-:W-:Y:S02]  /*09c0*/  VIADD R239, R216, 0x1 ;  /* 0x00000001d8ef7836 */ /* 0x000fe40000000000 */
[----:B------:R-:W-:Y:S02]  /*09d0*/  VIADD R250, R205, 0x1 ;  /* 0x00000001cdfa7836 */ /* 0x000fe40000000000 */
[----:B------:R-:W-:Y:S01]  /*09e0*/  VIADD R249, R204, 0x1 ;  /* 0x00000001ccf97836 */ /* 0x000fe20000000000 */
[----:B------:R-:W2:Y:S01]  /*09f0*/  LDC.64 R218, c[0x0][0x398] ;  /* 0x0000e600ffda7b82 */ /* 0x000ea20000000a00 */
[----:B-1----:R-:W-:-:S05]  /*0a00*/  IMAD.WIDE R220, R252, 0x8, R220 ;  /* 0x00000008fcdc7825 */ /* 0x002fca00078e02dc */
[----:B-----5:R1:W5:Y:S01]  /*0a10*/  LDG.E.64 R22, desc[UR4][R220.64] ;  /* 0x00000004dc167981 */ /* 0x020362000c1e1b00 */
[----:B------:R-:W-:Y:S01]  /*0a20*/  @P0 VIADD R239, R216, 0x4 ;  /* 0x00000004d8ef0836 */ /* 0x000fe20000000000 */
[----:B------:R-:W-:Y:S01]  /*0a30*/  ISETP.NE.AND P0, PT, R130, 0x1, PT ;  /* 0x000000018200780c */ /* 0x000fe20003f05270 */
[----:B------:R-:W-:Y:S01]  /*0a40*/  VIADD R248, R0, 0x1 ;  /* 0x0000000100f87836 */ /* 0x000fe20000000000 */
[----:B------:R-:W-:Y:S05]  /*0a50*/  BMOV.32.CLEAR RZ, B0 ;  /* 0x0000000000ff7355 */ /* 0x000fea0000100000 */
[----:B------:R-:W-:Y:S01]  /*0a60*/  LOP3.LUT R217, R113, 0x7ffffffc, RZ, 0xc0, !PT ;  /* 0x7ffffffc71d97812 */ /* 0x000fe200078ec0ff */
[----:B------:R-:W-:Y:S01]  /*0a70*/  IMAD.MOV.U32 R3, RZ, RZ, R161 ;  /* 0x000000ffff037224 */ /* 0x000fe200078e00a1 */
[----:B------:R-:W-:Y:S01]  /*0a80*/  MOV R6, R160 ;  /* 0x000000a000067202 */ /* 0x000fe20000000f00 */
[----:B------:R-:W-:Y:S01]  /*0a90*/  IMAD.MOV.U32 R10, RZ, RZ, R164 ;  /* 0x000000ffff0a7224 */ /* 0x000fe200078e00a4 */
[----:B------:R-:W-:Y:S01]  /*0aa0*/  MOV R27, R169 ;  /* 0x000000a9001b7202 */ /* 0x000fe20000000f00 */
[----:B------:R-:W-:Y:S01]  /*0ab0*/  IMAD.MOV.U32 R11, RZ, RZ, R165 ;  /* 0x000000ffff0b7224 */ /* 0x000fe200078e00a5 */
[----:B------:R-:W-:Y:S01]  /*0ac0*/  @P0 IADD3 R250, PT, PT, R205, 0x4, RZ ;  /* 0x00000004cdfa0810 */ /* 0x000fe20007ffe0ff */
[----:B------:R-:W-:Y:S01]  /*0ad0*/  IMAD.MOV.U32 R26, RZ, RZ, R168 ;  /* 0x000000ffff1a7224 */ /* 0x000fe200078e00a8 */
[----:B------:R-:W-:Y:S01]  /*0ae0*/  ISETP.NE.AND P0, PT, R130, RZ, PT ;  /* 0x000000ff8200720c */ /* 0x000fe20003f05270 */
[----:B------:R-:W-:Y:S01]  /*0af0*/  IMAD.MOV.U32 R16, RZ, RZ, R118 ;  /* 0x000000ffff107224 */ /* 0x000fe200078e0076 */
[----:B------:R-:W-:Y:S01]  /*0b00*/  MOV R18, R114 ;  /* 0x0000007200127202 */ /* 0x000fe20000000f00 */
[----:B------:R-:W-:Y:S01]  /*0b10*/  IMAD.MOV.U32 R17, RZ, RZ, R119 ;  /* 0x000000ffff117224 */ /* 0x000fe200078e0077 */
[----:B------:R-:W-:Y:S01]  /*0b20*/  SEL R250, R250, RZ, P0 ;  /* 0x000000fffafa7207 */ /* 0x000fe20000000000 */
[----:B------:R-:W-:Y:S01]  /*0b30*/  IMAD.MOV.U32 R14, RZ, RZ, R116 ;  /* 0x000000ffff0e7224 */ /* 0x000fe200078e0074 */
[----:B------:R-:W-:Y:S01]  /*0b40*/  ISETP.NE.AND P0, PT, R122, 0x1, PT ;  /* 0x000000017a00780c */ /* 0x000fe20003f05270 */
[----:B------:R-:W-:Y:S01]  /*0b50*/  IMAD.MOV.U32 R15, RZ, RZ, R117 ;  /* 0x000000ffff0f7224 */ /* 0x000fe200078e0075 */
[----:B------:R-:W-:Y:S01]  /*0b60*/  MOV R29, R109 ;  /* 0x0000006d001d7202 */ /* 0x000fe20000000f00 */
[----:B------:R-:W-:Y:S01]  /*0b70*/  IMAD.MOV.U32 R19, RZ, RZ, R115 ;  /* 0x000000ffff137224 */ /* 0x000fe200078e0073 */
[----:B------:R-:W-:Y:S01]  /*0b80*/  MOV R99, 0xcb0 ;  /* 0x00000cb000637802 */ /* 0x000fe20000000f00 */
[----:B------:R-:W-:-:S02]  /*0b90*/  IMAD.MOV.U32 R20, RZ, RZ, R110 ;  /* 0x000000ffff147224 */ /* 0x000fc400078e006e */
[----:B------:R-:W-:Y:S02]  /*0ba0*/  IMAD.MOV.U32 R21, RZ, RZ, R111 ;  /* 0x000000ffff157224 */ /* 0x000fe400078e006f */
[----:B------:R-:W-:Y:S02]  /*0bb0*/  IMAD.MOV.U32 R28, RZ, RZ, R108 ;  /* 0x000000ffff1c7224 */ /* 0x000fe400078e006c */
[----:B------:R-:W-:Y:S02]  /*0bc0*/  IMAD.MOV.U32 R12, RZ, RZ, R106 ;  /* 0x000000ffff0c7224 */ /* 0x000fe400078e006a */
[----:B------:R-:W-:Y:S01]  /*0bd0*/  @P0 VIADD R249, R204, 0x4 ;  /* 0x00000004ccf90836 */ /* 0x000fe20000000000 */
[----:B------:R-:W-:Y:S01]  /*0be0*/  ISETP.NE.AND P0, PT, R122, RZ, PT ;  /* 0x000000ff7a00720c */ /* 0x000fe20003f05270 */
[----:B------:R-:W-:Y:S02]  /*0bf0*/  IMAD.MOV.U32 R13, RZ, RZ, R107 ;  /* 0x000000ffff0d7224 */ /* 0x000fe400078e006b */
[----:B------:R-:W-:Y:S01]  /*0c00*/  IMAD.MOV.U32 R101, RZ, RZ, R239 ;  /* 0x000000ffff657224 */ /* 0x000fe200078e00ef */
[----:B------:R-:W-:Y:S01]  /*0c10*/  SEL R249, R249, RZ, P0 ;  /* 0x000000fff9f97207 */ /* 0x000fe20000000000 */
[----:B------:R-:W-:Y:S01]  /*0c20*/  IMAD.MOV.U32 R40, RZ, RZ, R250 ;  /* 0x000000ffff287224 */ /* 0x000fe200078e00fa */
[----:B------:R-:W-:-:S02]  /*0c30*/  ISETP.NE.AND P0, PT, R120, 0x1, PT ;  /* 0x000000017800780c */ /* 0x000fc40003f05270 */
[----:B------:R-:W-:-:S11]  /*0c40*/  MOV R41, R249 ;  /* 0x000000f900297202 */ /* 0x000fd60000000f00 */
[----:B------:R-:W-:Y:S01]  /*0c50*/  @P0 VIADD R248, R0, 0x4 ;  /* 0x0000000400f80836 */ /* 0x000fe20000000000 */
[----:B------:R-:W-:-:S04]  /*0c60*/  ISETP.NE.AND P0, PT, R120, RZ, PT ;  /* 0x000000ff7800720c */ /* 0x000fc80003f05270 */
[----:B------:R-:W-:-:S05]  /*0c70*/  SEL R248, R248, RZ, P0 ;  /* 0x000000fff8f87207 */ /* 0x000fca0000000000 */
[----:B------:R-:W-:Y:S02]  /*0c80*/  IMAD.MOV.U32 R100, RZ, RZ, R248 ;  /* 0x000000ffff647224 */ /* 0x000fe400078e00f8 */
[----:B-12---:R-:W-:-:S07]  /*0c90*/  IMAD.WIDE R218, R2, 0x8, R218 ;  /* 0x0000000802da7825 */ /* 0x006fce00078e02da */
[----:B0----5:R-:W-:Y:S05]  /*0ca0*/  CALL.REL.NOINC `($_Z22nwdft_compute_K_kerneliP5ShellPdS1_S1_S1_i$_Z27nwdft_compute_eri_primitiveddddddddddddddddiiii) ;  /* 0x0000002c00d07944 */ /* 0x021fea0003c00000 */
[----:B------:R-:W2:Y:S04]  /*0cb0*/  LDG.E.64 R4, desc[UR4][R218.64] ;  /* 0x00000004da047981 */ /* 0x000ea8000c1e1b00 */
[----:B------:R0:W5:Y:S01]  /*0cc0*/  LDG.E.64 R22, desc[UR4][R220.64+0x8] ;  /* 0x00000804dc167981 */ /* 0x000162000c1e1b00 */
[----:B------:R-:W-:Y:S01]  /*0cd0*/  IMAD.MOV.U32 R2, RZ, RZ, R150 ;  /* 0x000000ffff027224 */ /* 0x000fe200078e0096 */
[----:B------:R-:W-:Y:S05]  /*0ce0*/  BMOV.32.CLEAR RZ, B0 ;  /* 0x0000000000ff7355 */ /* 0x000fea0000100000 */
[----:B------:R-:W-:Y:S01]  /*0cf0*/  IMAD.MOV.U32 R3, RZ, RZ, R151 ;  /* 0x000000ffff037224 */ /* 0x000fe200078e0097 */
[----:B------:R-:W-:Y:S01]  /*0d00*/  MOV R16, R118 ;  /* 0x0000007600107202 */ /* 0x000fe20000000f00 */
[----:B------:R-:W-:Y:S01]  /*0d10*/  IMAD.MOV.U32 R6, RZ, RZ, R160 ;  /* 0x000000ffff067224 */ /* 0x000fe200078e00a0 */
[----:B------:R-:W-:Y:S01]  /*0d20*/  MOV R19, R115 ;  /* 0x0000007300137202 */ /* 0x000fe20000000f00 */
[----:B------:R-:W-:Y:S01]  /*0d30*/  IMAD.MOV.U32 R10, RZ, RZ, R164 ;  /* 0x000000ffff0a7224 */ /* 0x000fe200078e00a4 */
[----:B------:R-:W-:Y:S01]  /*0d40*/  MOV R12, R106 ;  /* 0x0000006a000c7202 */ /* 0x000fe20000000f00 */
[----:B------:R-:W-:Y:S01]  /*0d50*/  DMUL R2, R162, R2 ;  /* 0x00000002a2027228 */ /* 0x000fe20000000000 */
[----:B------:R-:W-:Y:S01]  /*0d60*/  IMAD.MOV.U32 R11, RZ, RZ, R165 ;  /* 0x000000ffff0b7224 */ /* 0x000fe200078e00a5 */
[----:B------:R-:W-:Y:S01]  /*0d70*/  MOV R101, R239 ;  /* 0x000000ef00657202 */ /* 0x000fe20000000f00 */
[----:B------:R-:W-:Y:S01]  /*0d80*/  IMAD.MOV.U32 R26, RZ, RZ, R168 ;  /* 0x000000ffff1a7224 */ /* 0x000fe200078e00a8 */
[----:B------:R-:W-:Y:S01]  /*0d90*/  MOV R99, 0xec0 ;  /* 0x00000ec000637802 */ /* 0x000fe20000000f00 */
[----:B------:R-:W-:-:S02]  /*0da0*/  IMAD.MOV.U32 R27, RZ, RZ, R169 ;  /* 0x000000ffff1b7224 */ /* 0x000fc400078e00a9 */
[----:B------:R-:W-:Y:S01]  /*0db0*/  IMAD.MOV.U32 R17, RZ, RZ, R119 ;  /* 0x000000ffff117224 */ /* 0x000fe200078e0077 */
[----:B------:R-:W-:Y:S01]  /*0dc0*/  DMUL R2, R166, R2 ;  /* 0x00000002a6027228 */ /* 0x000fe20000000000 */
[----:B------:R-:W-:Y:S02]  /*0dd0*/  IMAD.MOV.U32 R14, RZ, RZ, R116 ;  /* 0x000000ffff0e7224 */ /* 0x000fe400078e0074 */
[----:B------:R-:W-:Y:S02]  /*0de0*/  IMAD.MOV.U32 R15, RZ, RZ, R117 ;  /* 0x000000ffff0f7224 */ /* 0x000fe400078e0075 */
[----:B------:R-:W-:Y:S02]  /*0df0*/  IMAD.MOV.U32 R18, RZ, RZ, R114 ;  /* 0x000000ffff127224 */ /* 0x000fe400078e0072 */
[----:B------:R-:W-:Y:S01]  /*0e00*/  IMAD.MOV.U32 R20, RZ, RZ, R110 ;  /* 0x000000ffff147224 */ /* 0x000fe200078e006e */
[----:B------:R-:W-:Y:S01]  /*0e10*/  DMUL R2, R170, R2 ;  /* 0x00000002aa027228 */ /* 0x000fe20000000000 */
[----:B------:R-:W-:-:S02]  /*0e20*/  IMAD.MOV.U32 R21, RZ, RZ, R111 ;  /* 0x000000ffff157224 */ /* 0x000fc400078e006f */
[----:B------:R-:W-:Y:S02]  /*0e30*/  IMAD.MOV.U32 R28, RZ, RZ, R108 ;  /* 0x000000ffff1c7224 */ /* 0x000fe400078e006c */
[----:B------:R-:W-:Y:S02]  /*0e40*/  IMAD.MOV.U32 R29, RZ, RZ, R109 ;  /* 0x000000ffff1d7224 */ /* 0x000fe400078e006d */
[----:B------:R-:W-:Y:S02]  /*0e50*/  IMAD.MOV.U32 R13, RZ, RZ, R107 ;  /* 0x000000ffff0d7224 */ /* 0x000fe400078e006b */
[----:B------:R-:W-:Y:S02]  /*0e60*/  IMAD.MOV.U32 R40, RZ, RZ, R250 ;  /* 0x000000ffff287224 */ /* 0x000fe400078e00fa */
[----:B------:R-:W-:Y:S02]  /*0e70*/  IMAD.MOV.U32 R41, RZ, RZ, R249 ;  /* 0x000000ffff297224 */ /* 0x000fe400078e00f9 */
[----:B------:R-:W-:Y:S01]  /*0e80*/  IMAD.MOV.U32 R100, RZ, RZ, R248 ;  /* 0x000000ffff647224 */ /* 0x000fe200078e00f8 */
[----:B--2---:R-:W-:Y:S01]  /*0e90*/  DFMA R158, R2, R4, R158 ;  /* 0x00000004029e722b */ /* 0x004fe2000000009e */
[----:B0-----:R-:W-:-:S10]  /*0ea0*/  MOV R3, R161 ;  /* 0x000000a100037202 */ /* 0x001fd40000000f00 */
[----:B-----5:R-:W-:Y:S05]  /*0eb0*/  CALL.REL.NOINC `($_Z22nwdft_compute_K_kerneliP5ShellPdS1_S1_S1_i$_Z27nwdft_compute_eri_primitiveddddddddddddddddiiii) ;  /* 0x0000002c004c7944 */ /* 0x020fea0003c00000 */
        /* <DEDUP_REMOVED lines=31> */
[----:B0-----:R-:W-:-:S10]  /*10b0*/  IMAD.MOV.U32 R3, RZ, RZ, R161 ;  /* 0x000000ffff037224 */ /* 0x001fd400078e00a1 */
[----:B-----5:R-:W-:Y:S05]  /*10c0*/  CALL.REL.NOINC `($_Z22nwdft_compute_K_kerneliP5ShellPdS1_S1_S1_i$_Z27nwdft_compute_eri_primitiveddddddddddddddddiiii) ;  /* 0x0000002800c87944 */ /* 0x020fea0003c00000 */
[----:B------:R-:W2:Y:S04]  /*10d0*/  LDG.E.64 R2, desc[UR4][R218.64+0x10] ;  /* 0x00001004da027981 */ /* 0x000ea8000c1e1b00 */
[----:B------:R0:W5:Y:S01]  /*10e0*/  LDG.E.64 R22, desc[UR4][R220.64+0x18] ;  /* 0x00001804dc167981 */ /* 0x000162000c1e1b00 */
[----:B------:R-:W-:Y:S01]  /*10f0*/  MOV R4, R150 ;  /* 0x0000009600047202 */ /* 0x000fe20000000f00 */
[----:B------:R-:W-:Y:S01]  /*1100*/  IMAD.MOV.U32 R5, RZ, RZ, R151 ;  /* 0x000000ffff057224 */ /* 0x000fe200078e0097 */
[----:B------:R-:W-:Y:S05]  /*1110*/  BMOV.32.CLEAR RZ, B0 ;  /* 0x0000000000ff7355 */ /* 0x000fea0000100000 */
[----:B------:R-:W-:Y:S01]  /*1120*/  DMUL R4, R162, R4 ;  /* 0x00000004a2047228 */ /* 0x000fe20000000000 */
[----:B------:R-:W-:Y:S01]  /*1130*/  IMAD.MOV.U32 R40, RZ, RZ, R250 ;  /* 0x000000ffff287224 */ /* 0x000fe200078e00fa */
[----:B------:R-:W-:Y:S01]  /*1140*/  MOV R101, R239 ;  /* 0x000000ef00657202 */ /* 0x000fe20000000f00 */
[----:B------:R-:W-:Y:S01]  /*1150*/  IMAD.MOV.U32 R41, RZ, RZ, R249 ;  /* 0x000000ffff297224 */ /* 0x000fe200078e00f9 */
[----:B------:R-:W-:Y:S01]  /*1160*/  MOV R26, R168 ;  /* 0x000000a8001a7202 */ /* 0x000fe20000000f00 */
[----:B------:R-:W-:Y:S01]  /*1170*/  IMAD.MOV.U32 R100, RZ, RZ, R248 ;  /* 0x000000ffff647224 */ /* 0x000fe200078e00f8 */
[----:B------:R-:W-:Y:S01]  /*1180*/  MOV R15, R117 ;  /* 0x00000075000f7202 */ /* 0x000fe20000000f00 */
[----:B------:R-:W-:Y:S01]  /*1190*/  IMAD.MOV.U32 R6, RZ, RZ, R160 ;  /* 0x000000ffff067224 */ /* 0x000fe200078e00a0 */
        /* <DEDUP_REMOVED lines=11> */
[----:B------:R-:W-:Y:S02]  /*1250*/  IMAD.MOV.U32 R19, RZ, RZ, R115 ;  /* 0x000000ffff137224 */ /* 0x000fe400078e0073 */
[----:B------:R-:W-:-:S02]  /*1260*/  IMAD.MOV.U32 R20, RZ, RZ, R110 ;  /* 0x000000ffff147224 */ /* 0x000fc400078e006e */
[----:B------:R-:W-:Y:S02]  /*1270*/  IMAD.MOV.U32 R21, RZ, RZ, R111 ;  /* 0x000000ffff157224 */ /* 0x000fe400078e006f */
[----:B------:R-:W-:Y:S02]  /*1280*/  IMAD.MOV.U32 R29, RZ, RZ, R109 ;  /* 0x000000ffff1d7224 */ /* 0x000fe400078e006d */
[----:B------:R-:W-:Y:S02]  /*1290*/  IMAD.MOV.U32 R12, RZ, RZ, R106 ;  /* 0x000000ffff0c7224 */ /* 0x000fe400078e006a */
[----:B------:R-:W-:Y:S01]  /*12a0*/  IMAD.MOV.U32 R13, RZ, RZ, R107 ;  /* 0x000000ffff0d7224 */ /* 0x000fe200078e006b */
[----:B--2---:R-:W-:Y:S01]  /*12b0*/  DFMA R158, R4, R2, R158 ;  /* 0x00000002049e722b */ /* 0x004fe2000000009e */
[----:B0-----:R-:W-:-:S10]  /*12c0*/  IMAD.MOV.U32 R3, RZ, RZ, R161 ;  /* 0x000000ffff037224 */ /* 0x001fd400078e00a1 */
[----:B-----5:R-:W-:Y:S05]  /*12d0*/  CALL.REL.NOINC `($_Z22nwdft_compute_K_kerneliP5ShellPdS1_S1_S1_i$_Z27nwdft_compute_eri_primitiveddddddddddddddddiiii) ;  /* 0x0000002800447944 */ /* 0x020fea0003c00000 */
[----:B------:R-:W2:Y:S04]  /*12e0*/  LDL.LU R4, [R1+0x750] ;  /* 0x0007500001047983 */ /* 0x000ea80000300800 */
[----:B------:R-:W3:Y:S01]  /*12f0*/  LDG.E.64 R218, desc[UR4][R218.64+0x18] ;  /* 0x00001804dada7981 */ /* 0x000ee2000c1e1b00 */
[----:B------:R-:W-:Y:S01]  /*1300*/  IMAD.MOV.U32 R2, RZ, RZ, R150 ;  /* 0x000000ffff027224 */ /* 0x000fe200078e0096 */
[----:B------:R-:W-:Y:S01]  /*1310*/  MOV R3, R151 ;  /* 0x0000009700037202 */ /* 0x000fe20000000f00 */
[----:B------:R-:W-:Y:S02]  /*1320*/  VIADD R251, R251, 0x4 ;  /* 0x00000004fbfb7836 */ /* 0x000fe40000000000 */
[----:B------:R-:W-:-:S03]  /*1330*/  VIADD R252, R252, 0x4 ;  /* 0x00000004fcfc7836 */ /* 0x000fc60000000000 */
[----:B------:R-:W-:Y:S01]  /*1340*/  DMUL R2, R162, R2 ;  /* 0x00000002a2027228 */ /* 0x000fe20000000000 */
[----:B------:R-:W-:-:S07]  /*1350*/  ISETP.NE.AND P0, PT, R251, RZ, PT ;  /* 0x000000fffb00720c */ /* 0x000fce0003f05270 */
[----:B------:R-:W-:-:S08]  /*1360*/  DMUL R2, R166, R2 ;  /* 0x00000002a6027228 */ /* 0x000fd00000000000 */
[----:B------:R-:W-:Y:S01]  /*1370*/  DMUL R2, R170, R2 ;  /* 0x00000002aa027228 */ /* 0x000fe20000000000 */
[----:B--2---:R-:W-:-:S07]  /*1380*/  VIADD R4, R4, 0x4 ;  /* 0x0000000404047836 */ /* 0x004fce0000000000 */
[----:B---3--:R-:W-:Y:S01]  /*1390*/  DFMA R158, R2, R218, R158 ;  /* 0x000000da029e722b */ /* 0x008fe2000000009e */
[----:B------:R1:W-:Y:S01]  /*13a0*/  STL [R1+0x750], R4 ;  /* 0x0007500401007387 */ /* 0x0003e20000100800 */
[----:B------:R-:W-:Y:S09]  /*13b0*/  @P0 BRA `(.L_x_14) ;  /* 0xfffffff400740947 */ /* 0x000ff2000383ffff */
.L_x_13:
[----:B------:R-:W2:Y:S02]  /*13c0*/  LDL.LU R2, [R1+0x764] ;  /* 0x0007640001027983 */ /* 0x000ea40000300800 */
[----:B--2---:R0:W-:Y:S05]  /*13d0*/  BMOV.32 B0, R2 ;  /* 0x0000000200007356 */ /* 0x0041ea0000000000 */
[----:B------:R-:W-:Y:S05]  /*13e0*/  BSYNC.RECONVERGENT B0 ;  /* 0x0000000000007941 */ /* 0x000fea0003800200 */
.L_x_12:
[----:B0-----:R-:W-:Y:S01]  /*13f0*/  LOP3.LUT P0, R2, R113, 0x3, RZ, 0xc0, !PT ;  /* 0x0000000371027812 */ /* 0x001fe2000780c0ff */
[----:B------:R-:W-:Y:S05]  /*1400*/  BMOV.32.CLEAR RZ, B0 ;  /* 0x0000000000ff7355 */ /* 0x000fea0000100000 */
[----:B------:R-:W-:Y:S04]  /*1410*/  BSSY.RECONVERGENT B0, `(.L_x_15) ;  /* 0x000009e000007945 */ /* 0x000fe80003800200 */
[----:B------:R-:W0:Y:S05]  /*1420*/  BMOV.32.CLEAR R252, B0 ;  /* 0x0000000000fc7355 */ /* 0x000e2a0000100000 */
[----:B------:R-:W-:Y:S05]  /*1430*/  @!P0 BRA `(.L_x_16) ;  /* 0x0000000800688947 */ /* 0x000fea0003800000 */
[----:B------:R-:W-:Y:S01]  /*1440*/  ISETP.NE.AND P0, PT, R2, 0x1, PT ;  /* 0x000000010200780c */ /* 0x000fe20003f05270 */
[----:B------:R-:W-:Y:S05]  /*1450*/  BMOV.32.CLEAR RZ, B0 ;  /* 0x0000000000ff7355 */ /* 0x000fea0000100000 */
[----:B------:R-:W-:Y:S04]  /*1460*/  BSSY.RECONVERGENT B0, `(.L_x_17) ;  /* 0x000005f000007945 */ /* 0x000fe80003800200 */
[----:B------:R-:W2:Y:S05]  /*1470*/  BMOV.32.CLEAR R251, B0 ;  /* 0x0000000000fb7355 */ /* 0x000eaa0000100000 */
[----:B------:R-:W-:Y:S05]  /*1480*/  @!P0 BRA `(.L_x_18) ;  /* 0x00000004006c8947 */ /* 0x000fea0003800000 */
[----:B------:R-:W3:Y:S01]  /*1490*/  LDC.64 R220, c[0x0][0x390] ;  /* 0x0000e400ffdc7b82 */ /* 0x000ee20000000a00 */
[----:B------:R-:W-:-:S04]  /*14a0*/  IMAD.IADD R3, R104, 0x1, R217 ;  /* 0x0000000168037824 */ /* 0x000fc800078e02d9 */
[----:B---3--:R-:W-:-:S05]  /*14b0*/  IMAD.WIDE R220, R3, 0x8, R220 ;  /* 0x0000000803dc7825 */ /* 0x008fca00078e02dc */
[----:B------:R3:W5:Y:S01]  /*14c0*/  LDG.E.64 R22, desc[UR4][R220.64] ;  /* 0x00000004dc167981 */ /* 0x000762000c1e1b00 */
[----:B------:R-:W-:Y:S01]  /*14d0*/  ISETP.NE.AND P0, PT, R112, 0x1, PT ;  /* 0x000000017000780c */ /* 0x000fe20003f05270 */
[----:B------:R-:W-:Y:S01]  /*14e0*/  VIADD R248, R205, 0x1 ;  /* 0x00000001cdf87836 */ /* 0x000fe20000000000 */
[----:B------:R-:W-:Y:S01]  /*14f0*/  IADD3 R239, PT, PT, R216, 0x1, RZ ;  /* 0x00000001d8ef7810 */ /* 0x000fe20007ffe0ff */
[----:B------:R-:W-:Y:S01]  /*1500*/  VIADD R250, R204, 0x1 ;  /* 0x00000001ccfa7836 */ /* 0x000fe20000000000 */
[----:B------:R-:W-:Y:S05]  /*1510*/  BMOV.32.CLEAR RZ, B0 ;  /* 0x0000000000ff7355 */ /* 0x000fea0000100000 */
[----:B------:R-:W-:Y:S01]  /*1520*/  VIADD R249, R0, 0x1 ;  /* 0x0000000100f97836 */ /* 0x000fe20000000000 */
[----:B------:R-:W-:Y:S01]  /*1530*/  MOV R10, R164 ;  /* 0x000000a4000a7202 */ /* 0x000fe20000000f00 */
[----:B------:R-:W-:Y:S01]  /*1540*/  IMAD.MOV.U32 R6, RZ, RZ, R160 ;  /* 0x000000ffff067224 */ /* 0x000fe200078e00a0 */
[----:B------:R-:W-:Y:S01]  /*1550*/  MOV R17, R119 ;  /* 0x0000007700117202 */ /* 0x000fe20000000f00 */
[----:B------:R-:W-:Y:S01]  /*1560*/  @P0 VIADD R239, R216, 0x4 ;  /* 0x00000004d8ef0836 */ /* 0x000fe20000000000 */
[----:B------:R-:W-:Y:S01]  /*1570*/  ISETP.NE.AND P0, PT, R130, 0x1, PT ;  /* 0x000000018200780c */ /* 0x000fe20003f05270 */
[----:B------:R-:W-:Y:S01]  /*1580*/  IMAD.MOV.U32 R3, RZ, RZ, R161 ;  /* 0x000000ffff037224 */ /* 0x000fe200078e00a1 */
[----:B------:R-:W-:Y:S01]  /*1590*/  MOV R20, R110 ;  /* 0x0000006e00147202 */ /* 0x000fe20000000f00 */
[----:B------:R-:W-:Y:S01]  /*15a0*/  IMAD.MOV.U32 R11, RZ, RZ, R165 ;  /* 0x000000ffff0b7224 */ /* 0x000fe200078e00a5 */
[----:B------:R-:W-:Y:S01]  /*15b0*/  MOV R13, R107 ;  /* 0x0000006b000d7202 */ /* 0x000fe20000000f00 */
[----:B-----5:R-:W-:Y:S01]  /*15c0*/  IMAD.MOV.U32 R26, RZ, RZ, R168 ;  /* 0x000000ffff1a7224 */ /* 0x020fe200078e00a8 */
[----:B------:R-:W-:Y:S01]  /*15d0*/  MOV R99, 0x1780 ;  /* 0x0000178000637802 */ /* 0x000fe20000000f00 */
[----:B------:R-:W-:-:S02]  /*15e0*/  IMAD.MOV.U32 R27, RZ, RZ, R169 ;  /* 0x000000ffff1b7224 */ /* 0x000fc400078e00a9 */
        /* <DEDUP_REMOVED lines=8> */
[----:B------:R-:W-:Y:S01]  /*1670*/  ISETP.NE.AND P0, PT, R122, 0x1, PT ;  /* 0x000000017a00780c */ /* 0x000fe20003f05270 */
[----:B------:R-:W-:-:S02]  /*1680*/  IMAD.MOV.U32 R21, RZ, RZ, R111 ;  /* 0x000000ffff157224 */ /* 0x000fc400078e006f */
[----:B------:R-:W-:Y:S02]  /*1690*/  IMAD.MOV.U32 R28, RZ, RZ, R108 ;  /* 0x000000ffff1c7224 */ /* 0x000fe400078e006c */
[----:B------:R-:W-:Y:S02]  /*16a0*/  IMAD.MOV.U32 R29, RZ, RZ, R109 ;  /* 0x000000ffff1d7224 */ /* 0x000fe400078e006d */
[----:B------:R-:W-:Y:S02]  /*16b0*/  IMAD.MOV.U32 R12, RZ, RZ, R106 ;  /* 0x000000ffff0c7224 */ /* 0x000fe400078e006a */
[----:B------:R-:W-:Y:S02]  /*16c0*/  IMAD.MOV.U32 R101, RZ, RZ, R239 ;  /* 0x000000ffff657224 */ /* 0x000fe400078e00ef */
[----:B------:R-:W-:Y:S02]  /*16d0*/  IMAD.MOV.U32 R40, RZ, RZ, R248 ;  /* 0x000000ffff287224 */ /* 0x000fe400078e00f8 */
[----:B------:R-:W-:-:S02]  /*16e0*/  @P0 IADD3 R250, PT, PT, R204, 0x4, RZ ;  /* 0x00000004ccfa0810 */ /* 0x000fc40007ffe0ff */
[----:B------:R-:W-:-:S04]  /*16f0*/  ISETP.NE.AND P0, PT, R122, RZ, PT ;  /* 0x000000ff7a00720c */ /* 0x000fc80003f05270 */
[----:B------:R-:W-:Y:S02]  /*1700*/  SEL R250, R250, RZ, P0 ;  /* 0x000000fffafa7207 */ /* 0x000fe40000000000 */
[----:B------:R-:W-:-:S03]  /*1710*/  ISETP.NE.AND P0, PT, R120, 0x1, PT ;  /* 0x000000017800780c */ /* 0x000fc60003f05270 */
[----:B------:R-:W-:-:S10]  /*1720*/  IMAD.MOV.U32 R41, RZ, RZ, R250 ;  /* 0x000000ffff297224 */ /* 0x000fd400078e00fa */
[----:B------:R-:W-:Y:S01]  /*1730*/  @P0 VIADD R249, R0, 0x4 ;  /* 0x0000000400f90836 */ /* 0x000fe20000000000 */
[----:B------:R-:W-:-:S04]  /*1740*/  ISETP.NE.AND P0, PT, R120, RZ, PT ;  /* 0x000000ff7800720c */ /* 0x000fc80003f05270 */
[----:B------:R-:W-:-:S05]  /*1750*/  SEL R249, R249, RZ, P0 ;  /* 0x000000fff9f97207 */ /* 0x000fca0000000000 */
[----:B---3--:R-:W-:-:S07]  /*1760*/  IMAD.MOV.U32 R100, RZ, RZ, R249 ;  /* 0x000000ffff647224 */ /* 0x008fce00078e00f9 */
[----:B012---:R-:W-:Y:S05]  /*1770*/  CALL.REL.NOINC `($_Z22nwdft_compute_K_kerneliP5ShellPdS1_S1_S1_i$_Z27nwdft_compute_eri_primitiveddddddddddddddddiiii) ;  /* 0x00000024001c7944 */ /* 0x007fea0003c00000 */
[----:B------:R-:W0:Y:S01]  /*1780*/  LDC.64 R218, c[0x0][0x398] ;  /* 0x0000e600ffda7b82 */ /* 0x000e220000000a00 */
[----:B------:R-:W-:Y:S01]  /*1790*/  IADD3 R3, PT, PT, R105, R217, RZ ;  /* 0x000000d969037210 */ /* 0x000fe20007ffe0ff */
[----:B------:R1:W5:Y:S04]  /*17a0*/  LDG.E.64 R22, desc[UR4][R220.64+0x8] ;  /* 0x00000804dc167981 */ /* 0x000368000c1e1b00 */
[----:B0-----:R-:W-:-:S05]  /*17b0*/  IMAD.WIDE R218, R3, 0x8, R218 ;  /* 0x0000000803da7825 */ /* 0x001fca00078e02da */
[----:B------:R-:W2:Y:S01]  /*17c0*/  LDG.E.64 R2, desc[UR4][R218.64] ;  /* 0x00000004da027981 */ /* 0x000ea2000c1e1b00 */
[----:B------:R-:W-:Y:S02]  /*17d0*/  IMAD.MOV.U32 R4, RZ, RZ, R150 ;  /* 0x000000ffff047224 */ /* 0x000fe400078e0096 */
[----:B------:R-:W-:-:S06]  /*17e0*/  IMAD.MOV.U32 R5, RZ, RZ, R151 ;  /* 0x000000ffff057224 */ /* 0x000fcc00078e0097 */
[----:B------:R-:W-:-:S08]  /*17f0*/  DMUL R4, R162, R4 ;  /* 0x00000004a2047228 */ /* 0x000fd00000000000 */
[----:B------:R-:W-:Y:S01]  /*1800*/  DMUL R4, R166, R4 ;  /* 0x00000004a6047228 */ /* 0x000fe20000000000 */
[----:B------:R-:W-:Y:S07]  /*1810*/  BMOV.32.CLEAR RZ, B0 ;  /* 0x0000000000ff7355 */ /* 0x000fee0000100000 */
        /* <DEDUP_REMOVED lines=21> */
[----:B------:R-:W-:Y:S02]  /*1970*/  IMAD.MOV.U32 R12, RZ, RZ, R106 ;  /* 0x000000ffff0c7224 */ /* 0x000fe400078e006a */
[----:B------:R-:W-:Y:S01]  /*1980*/  IMAD.MOV.U32 R13, RZ, RZ, R107 ;  /* 0x000000ffff0d7224 */ /* 0x000fe200078e006b */
[----:B--2---:R-:W-:Y:S01]  /*1990*/  DFMA R158, R4, R2, R158 ;  /* 0x00000002049e722b */ /* 0x004fe2000000009e */
[----:B-1----:R-:W-:-:S10]  /*19a0*/  IMAD.MOV.U32 R3, RZ, RZ, R161 ;  /* 0x000000ffff037224 */ /* 0x002fd400078e00a1 */
[----:B-----5:R-:W-:Y:S05]  /*19b0*/  CALL.REL.NOINC `($_Z22nwdft_compute_K_kerneliP5ShellPdS1_S1_S1_i$_Z27nwdft_compute_eri_primitiveddddddddddddddddiiii) ;  /* 0x00000020008c7944 */ /* 0x020fea0003c00000 */
[----:B------:R-:W2:Y:S01]  /*19c0*/  LDG.E.64 R218, desc[UR4][R218.64+0x8] ;  /* 0x00000804dada7981 */ /* 0x000ea2000c1e1b00 */
[----:B------:R-:W-:Y:S01]  /*19d0*/  MOV R2, R150 ;  /* 0x0000009600027202 */ /* 0x000fe20000000f00 */
[----:B------:R-:W-:Y:S02]  /*19e0*/  IMAD.MOV.U32 R3, RZ, RZ, R151 ;  /* 0x000000ffff037224 */ /* 0x000fe400078e0097 */
[----:B------:R-:W-:-:S04]  /*19f0*/  VIADD R217, R217, 0x2 ;  /* 0x00000002d9d97836 */ /* 0x000fc80000000000 */
[----:B------:R-:W-:-:S08]  /*1a00*/  DMUL R2, R162, R2 ;  /* 0x00000002a2027228 */ /* 0x000fd00000000000 */
[----:B------:R-:W-:-:S08]  /*1a10*/  DMUL R2, R166, R2 ;  /* 0x00000002a6027228 */ /* 0x000fd00000000000 */
[----:B------:R-:W-:-:S08]  /*1a20*/  DMUL R2, R170, R2 ;  /* 0x00000002aa027228 */ /* 0x000fd00000000000 */
[----:B--2---:R-:W-:-:S11]  /*1a30*/  DFMA R158, R2, R218, R158 ;  /* 0x000000da029e722b */ /* 0x004fd6000000009e */
.L_x_18:
[----:B--2---:R2:W-:Y:S05]  /*1a40*/  BMOV.32 B0, R251 ;  /* 0x000000fb00007356 */ /* 0x0045ea0000000000 */
[----:B------:R-:W-:Y:S05]  /*1a50*/  BSYNC.RECONVERGENT B0 ;  /* 0x0000000000007941 */ /* 0x000fea0003800200 */
.L_x_17:
[----:B------:R-:W-:-:S04]  /*1a60*/  LOP3.LUT R2, R113, 0x1, RZ, 0xc0, !PT ;  /* 0x0000000171027812 */ /* 0x000fc800078ec0ff */
[----:B------:R-:W-:-:S13]  /*1a70*/  ISETP.NE.U32.AND P0, PT, R2, 0x1, PT ;  /* 0x000000010200780c */ /* 0x000fda0003f05070 */
[----:B------:R-:W-:Y:S05]  /*1a80*/  @P0 BRA `(.L_x_16) ;  /* 0x0000000000d40947 */ /* 0x000fea0003800000 */
[----:B------:R-:W3:Y:S01]  /*1a90*/  LDC.64 R22, c[0x0][0x390] ;  /* 0x0000e400ff167b82 */ /* 0x000ee20000000a00 */
[----:B------:R-:W-:-:S04]  /*1aa0*/  IMAD.IADD R3, R104, 0x1, R217 ;  /* 0x0000000168037824 */ /* 0x000fc800078e02d9 */
[----:B---3--:R-:W-:-:S06]  /*1ab0*/  IMAD.WIDE R22, R3, 0x8, R22 ;  /* 0x0000000803167825 */ /* 0x008fcc00078e0216 */
[----:B------:R-:W5:Y:S01]  /*1ac0*/  LDG.E.64 R22, desc[UR4][R22.64] ;  /* 0x0000000416167981 */ /* 0x000f62000c1e1b00 */
[----:B------:R-:W-:Y:S01]  /*1ad0*/  ISETP.NE.AND P0, PT, R112, 0x1, PT ;  /* 0x000000017000780c */ /* 0x000fe20003f05270 */
[C---:B------:R-:W-:Y:S01]  /*1ae0*/  VIADD R101, R216.reuse, 0x1 ;  /* 0x00000001d8657836 */ /* 0x040fe20000000000 */
[----:B------:R-:W-:Y:S05]  /*1af0*/  BMOV.32.CLEAR RZ, B0 ;  /* 0x0000000000ff7355 */ /* 0x000fea0000100000 */
[----:B------:R-:W-:Y:S01]  /*1b00*/  VIADD R2, R205, 0x1 ;  /* 0x00000001cd027836 */ /* 0x000fe20000000000 */
[----:B------:R-:W-:Y:S01]  /*1b10*/  MOV R3, R161 ;  /* 0x000000a100037202 */ /* 0x000fe20000000f00 */
[----:B-----5:R-:W-:Y:S01]  /*1b20*/  IMAD.MOV.U32 R26, RZ, RZ, R168 ;  /* 0x000000ffff1a7224 */ /* 0x020fe200078e00a8 */
[----:B------:R-:W-:Y:S01]  /*1b30*/  MOV R14, R116 ;  /* 0x00000074000e7202 */ /* 0x000fe20000000f00 */
[----:B------:R-:W-:Y:S01]  /*1b40*/  IMAD.MOV.U32 R27, RZ, RZ, R169 ;  /* 0x000000ffff1b7224 */ /* 0x000fe200078e00a9 */
[----:B------:R-:W-:Y:S01]  /*1b50*/  MOV R21, R111 ;  /* 0x0000006f00157202 */ /* 0x000fe20000000f00 */
[----:B------:R-:W-:Y:S01]  /*1b60*/  IMAD.MOV.U32 R6, RZ, RZ, R160 ;  /* 0x000000ffff067224 */ /* 0x000fe200078e00a0 */
[----:B------:R-:W-:Y:S01]  /*1b70*/  @P0 IADD3 R101, PT, PT, R216, 0x4, RZ ;  /* 0x00000004d8650810 */ /* 0x000fe20007ffe0ff */
[----:B------:R-:W-:Y:S01]  /*1b80*/  IMAD.MOV.U32 R10, RZ, RZ, R164 ;  /* 0x000000ffff0a7224 */ /* 0x000fe200078e00a4 */
[----:B------:R-:W-:Y:S01]  /*1b90*/  ISETP.NE.AND P0, PT, R130, 0x1, PT ;  /* 0x000000018200780c */ /* 0x000fe20003f05270 */
[----:B------:R-:W-:Y:S01]  /*1ba0*/  IMAD.MOV.U32 R11, RZ, RZ, R165 ;  /* 0x000000ffff0b7224 */ /* 0x000fe200078e00a5 */
[----:B------:R-:W-:Y:S01]  /*1bb0*/  MOV R99, 0x1d40 ;  /* 0x00001d4000637802 */ /* 0x000fe20000000f00 */
[----:B------:R-:W-:-:S02]  /*1bc0*/  IMAD.MOV.U32 R16, RZ, RZ, R118 ;  /* 0x000000ffff107224 */ /* 0x000fc400078e0076 */
[----:B------:R-:W-:Y:S02]  /*1bd0*/  IMAD.MOV.U32 R17, RZ, RZ, R119 ;  /* 0x000000ffff117224 */ /* 0x000fe400078e0077 */
[----:B------:R-:W-:Y:S02]  /*1be0*/  IMAD.MOV.U32 R15, RZ, RZ, R117 ;  /* 0x000000ffff0f7224 */ /* 0x000fe400078e0075 */
[----:B------:R-:W-:Y:S02]  /*1bf0*/  IMAD.MOV.U32 R18, RZ, RZ, R114 ;  /* 0x000000ffff127224 */ /* 0x000fe400078e0072 */
[----:B------:R-:W-:Y:S02]  /*1c00*/  IMAD.MOV.U32 R19, RZ, RZ, R115 ;  /* 0x000000ffff137224 */ /* 0x000fe400078e0073 */
[----:B------:R-:W-:Y:S01]  /*1c10*/  @P0 VIADD R2, R205, 0x4 ;  /* 0x00000004cd020836 */ /* 0x000fe20000000000 */
[----:B------:R-:W-:Y:S01]  /*1c20*/  ISETP.NE.AND P0, PT, R130, RZ, PT ;  /* 0x000000ff8200720c */ /* 0x000fe20003f05270 */
[----:B------:R-:W-:-:S02]  /*1c30*/  IMAD.MOV.U32 R20, RZ, RZ, R110 ;  /* 0x000000ffff147224 */ /* 0x000fc400078e006e */
[----:B------:R-:W-:Y:S01]  /*1c40*/  IMAD.MOV.U32 R28, RZ, RZ, R108 ;  /* 0x000000ffff1c7224 */ /* 0x000fe200078e006c */
[----:B------:R-:W-:Y:S01]  /*1c50*/  SEL R40, R2, RZ, P0 ;  /* 0x000000ff02287207 */ /* 0x000fe20000000000 */
[----:B------:R-:W-:Y:S01]  /*1c60*/  VIADD R2, R204, 0x1 ;  /* 0x00000001cc027836 */ /* 0x000fe20000000000 */
[----:B------:R-:W-:Y:S01]  /*1c70*/  ISETP.NE.AND P0, PT, R122, 0x1, PT ;  /* 0x000000017a00780c */ /* 0x000fe20003f05270 */
[----:B------:R-:W-:Y:S02]  /*1c80*/  IMAD.MOV.U32 R29, RZ, RZ, R109 ;  /* 0x000000ffff1d7224 */ /* 0x000fe400078e006d */
[----:B------:R-:W-:Y:S02]  /*1c90*/  IMAD.MOV.U32 R12, RZ, RZ, R106 ;  /* 0x000000ffff0c7224 */ /* 0x000fe400078e006a */
[----:B------:R-:W-:-:S08]  /*1ca0*/  IMAD.MOV.U32 R13, RZ, RZ, R107 ;  /* 0x000000ffff0d7224 */ /* 0x000fd000078e006b */
[----:B------:R-:W-:Y:S01]  /*1cb0*/  @P0 VIADD R2, R204, 0x4 ;  /* 0x00000004cc020836 */ /* 0x000fe20000000000 */
[----:B------:R-:W-:-:S04]  /*1cc0*/  ISETP.NE.AND P0, PT, R122, RZ, PT ;  /* 0x000000ff7a00720c */ /* 0x000fc80003f05270 */
[----:B------:R-:W-:Y:S02]  /*1cd0*/  SEL R41, R2, RZ, P0 ;  /* 0x000000ff02297207 */ /* 0x000fe40000000000 */
[----:B------:R-:W-:Y:S02]  /*1ce0*/  ISETP.NE.AND P0, PT, R120, 0x1, PT ;  /* 0x000000017800780c */ /* 0x000fe40003f05270 */
[----:B------:R-:W-:-:S11]  /*1cf0*/  IADD3 R2, PT, PT, R0, 0x1, RZ ;  /* 0x0000000100027810 */ /* 0x000fd60007ffe0ff */
[----:B------:R-:W-:Y:S01]  /*1d00*/  @P0 VIADD R2, R0, 0x4 ;  /* 0x0000000400020836 */ /* 0x000fe20000000000 */
[----:B------:R-:W-:-:S04]  /*1d10*/  ISETP.NE.AND P0, PT, R120, RZ, PT ;  /* 0x000000ff7800720c */ /* 0x000fc80003f05270 */
[----:B------:R-:W-:-:S09]  /*1d20*/  SEL R100, R2, RZ, P0 ;  /* 0x000000ff02647207 */ /* 0x000fd20000000000 */
[----:B012---:R-:W-:Y:S05]  /*1d30*/  CALL.REL.NOINC `($_Z22nwdft_compute_K_kerneliP5ShellPdS1_S1_S1_i$_Z27nwdft_compute_eri_primitiveddddddddddddddddiiii) ;  /* 0x0000001c00ac7944 */ /* 0x007fea0003c00000 */
[----:B------:R-:W0:Y:S01]  /*1d40*/  LDC.64 R2, c[0x0][0x398] ;  /* 0x0000e600ff027b82 */ /* 0x000e220000000a00 */
[----:B------:R-:W-:-:S05]  /*1d50*/  IADD3 R217, PT, PT, R105, R217, RZ ;  /* 0x000000d969d97210 */ /* 0x000fca0007ffe0ff */
[----:B0-----:R-:W-:-:S06]  /*1d60*/  IMAD.WIDE R2, R217, 0x8, R2 ;  /* 0x00000008d9027825 */ /* 0x001fcc00078e0202 */
[----:B------:R-:W2:Y:S01]  /*1d70*/  LDG.E.64 R2, desc[UR4][R2.64] ;  /* 0x0000000402027981 */ /* 0x000ea2000c1e1b00 */
[----:B------:R-:W-:Y:S02]  /*1d80*/  IMAD.MOV.U32 R4, RZ, RZ, R150 ;  /* 0x000000ffff047224 */ /* 0x000fe400078e0096 */
[----:B------:R-:W-:-:S06]  /*1d90*/  IMAD.MOV.U32 R5, RZ, RZ, R151 ;  /* 0x000000ffff057224 */ /* 0x000fcc00078e0097 */
[----:B------:R-:W-:-:S08]  /*1da0*/  DMUL R4, R162, R4 ;  /* 0x00000004a2047228 */ /* 0x000fd00000000000 */
[----:B------:R-:W-:-:S08]  /*1db0*/  DMUL R4, R166, R4 ;  /* 0x00000004a6047228 */ /* 0x000fd00000000000 */
[----:B------:R-:W-:-:S08]  /*1dc0*/  DMUL R4, R170, R4 ;  /* 0x00000004aa047228 */ /* 0x000fd00000000000 */
[----:B--2---:R-:W-:-:S11]  /*1dd0*/  DFMA R158, R4, R2, R158 ;  /* 0x00000002049e722b */ /* 0x004fd6000000009e */
.L_x_16:
[----:B0-----:R0:W-:Y:S05]  /*1de0*/  BMOV.32 B0, R252 ;  /* 0x000000fc00007356 */ /* 0x0011ea0000000000 */
[----:B------:R-:W-:Y:S05]  /*1df0*/  BSYNC.RECONVERGENT B0 ;  /* 0x0000000000007941 */ /* 0x000fea0003800200 */
.L_x_15:
[----:B------:R-:W-:-:S13]  /*1e00*/  LOP3.LUT P0, RZ, R98, 0x8000000, RZ, 0xc0, !PT ;  /* 0x0800000062ff7812 */ /* 0x000fda000780c0ff */
[----:B------:R-:W-:Y:S05]  /*1e10*/  @P0 BRA `(.L_x_19) ;  /* 0xffffffe800800947 */ /* 0x000fea000383ffff */
[----:B------:R-:W3:Y:S02]  /*1e20*/  LDL.LU R2, [R1+0x768] ;  /* 0x0007680001027983 */ /* 0x000ee40000300800 */
[----:B---3--:R3:W-:Y:S05]  /*1e30*/  BMOV.32 B0, R2 ;  /* 0x0000000200007356 */ /* 0x0087ea0000000000 */
[----:B------:R-:W-:Y:S05]  /*1e40*/  BSYNC.RECONVERGENT B0 ;  /* 0x0000000000007941 */ /* 0x000fea0003800200 */
.L_x_11:
[----:B------:R-:W-:-:S13]  /*1e50*/  LOP3.LUT P0, RZ, R98, 0x10000000, RZ, 0xc0, !PT ;  /* 0x1000000062ff7812 */ /* 0x000fda000780c0ff */
[----:B------:R-:W-:Y:S05]  /*1e60*/  @P0 BRA `(.L_x_20) ;  /* 0xffffffe800280947 */ /* 0x000fea000383ffff */
.L_x_10:
[----:B0--3--:R-:W3:Y:S02]  /*1e70*/  LDL.LU R2, [R1+0x76c] ;  /* 0x00076c0001027983 */ /* 0x009ee40000300800 */
[----:B---3--:R0:W-:Y:S05]  /*1e80*/  BMOV.32 B0, R2 ;  /* 0x0000000200007356 */ /* 0x0081ea0000000000 */
[----:B------:R-:W-:Y:S05]  /*1e90*/  BSYNC.RECONVERGENT B0 ;  /* 0x0000000000007941 */ /* 0x000fea0003800200 */
.L_x_9:
[----:B------:R-:W-:-:S05]  /*1ea0*/  VIADD R238, R238, 0x1 ;  /* 0x00000001eeee7836 */ /* 0x000fca0000000000 */
[----:B------:R-:W-:-:S13]  /*1eb0*/  ISETP.NE.AND P0, PT, R238, R131, PT ;  /* 0x00000083ee00720c */ /* 0x000fda0003f05270 */
[----:B------:R-:W-:Y:S05]  /*1ec0*/  @P0 BRA `(.L_x_21) ;  /* 0xffffffe400d80947 */ /* 0x000fea000383ffff */
.L_x_8:
[----:B------:R-:W-:Y:S05]  /*1ed0*/  BSYNC.RECONVERGENT B11 ;  /* 0x00000000000b7941 */ /* 0x000fea0003800200 */
.L_x_7:
[----:B------:R-:W3:Y:S01]  /*1ee0*/  LDL R5, [R1+0x758] ;  /* 0x0007580001057983 */ /* 0x000ee20000100800 */
[----:B0-----:R-:W0:Y:S01]  /*1ef0*/  LDC.64 R2, c[0x0][0x3a0] ;  /* 0x0000e800ff027b82 */ /* 0x001e220000000a00 */
[----:B------:R-:W4:Y:S02]  /*1f00*/  LDCU UR6, c[0x0][0x3b0] ;  /* 0x00007600ff0677ac */ /* 0x000f240008000800 */
[----:B-1----:R-:W2:Y:S04]  /*1f10*/  LDL R4, [R1+0x760] ;  /* 0x0007600001047983 */ /* 0x002ea80000100800 */
[----:B------:R-:W4:Y:S04]  /*1f20*/  LDL R6, [R1+0x75c] ;  /* 0x00075c0001067983 */ /* 0x000f280000100800 */
[----:B------:R-:W4:Y:S01]  /*1f30*/  LDL R7, [R1+0x754] ;  /* 0x0007540001077983 */ /* 0x000f220000100800 */
[----:B---3--:R-:W-:Y:S01]  /*1f40*/  IADD3 R5, PT, PT, R5, R204, RZ ;  /* 0x000000cc05057210 */ /* 0x008fe20007ffe0ff */
[----:B--2---:R-:W-:-:S04]  /*1f50*/  IMAD.IADD R4, R4, 0x1, R216 ;  /* 0x0000000104047824 */ /* 0x004fc800078e02d8 */
[----:B----4-:R-:W-:-:S04]  /*1f60*/  IMAD R5, R4, UR6, R5 ;  /* 0x0000000604057c24 */ /* 0x010fc8000f8e0205 */
[----:B0-----:R-:W-:Y:S02]  /*1f70*/  IMAD.WIDE R2, R5, 0x8, R2 ;  /* 0x0000000805027825 */ /* 0x001fe400078e0202 */
[----:B------:R-:W0:Y:S04]  /*1f80*/  LDC.64 R4, c[0x0][0x3a8] ;  /* 0x0000ea00ff047b82 */ /* 0x000e280000000a00 */
[----:B------:R-:W2:Y:S01]  /*1f90*/  LDG.E.64 R2, desc[UR4][R2.64] ;  /* 0x0000000402027981 */ /* 0x000ea2000c1e1b00 */
[----:B------:R-:W-:Y:S02]  /*1fa0*/  IMAD.IADD R6, R6, 0x1, R205 ;  /* 0x0000000106067824 */ /* 0x000fe400078e02cd */
[----:B------:R-:W-:Y:S01]  /*1fb0*/  IMAD.IADD R7, R7, 0x1, R0 ;  /* 0x0000000107077824 */ /* 0x000fe200078e0200 */
[----:B------:R-:W-:-:S03]  /*1fc0*/  ISETP.NE.AND P0, PT, R112, 0x2, PT ;  /* 0x000000027000780c */ /* 0x000fc60003f05270 */
[----:B------:R-:W-:Y:S02]  /*1fd0*/  IMAD R7, R7, UR6, R6 ;  /* 0x0000000607077c24 */ /* 0x000fe4000f8e0206 */
[----:B------:R-:W-:Y:S01]  /*1fe0*/  IMAD.MOV.U32 R6, RZ, RZ, 0x6 ;  /* 0x00000006ff067424 */ /* 0x000fe200078e00ff */
[----:B------:R-:W-:Y:S01]  /*1ff0*/  ISETP.NE.AND P1, PT, R112, 0x1, PT ;  /* 0x000000017000780c */ /* 0x000fe20003f25270 */
[----:B------:R-:W-:Y:S02]  /*2000*/  VIADD R216, R216, 0x1 ;  /* 0x00000001d8d87836 */ /* 0x000fe40000000000 */
[----:B0-----:R-:W-:Y:S01]  /*2010*/  IMAD.WIDE R4, R7, 0x8, R4 ;  /* 0x0000000807047825 */ /* 0x001fe200078e0204 */
[----:B--2---:R-:W-:Y:S01]  /*2020*/  DMUL R158, R2, R158 ;  /* 0x0000009e029e7228 */ /* 0x004fe20000000000 */
[----:B------:R-:W-:-:S04]  /*2030*/  SEL R2, R6, 0xa, !P0 ;  /* 0x0000000a06027807 */ /* 0x000fc80004000000 */
[----:B------:R-:W-:Y:S02]  /*2040*/  SEL R2, R2, 0x3, P1 ;  /* 0x0000000302027807 */ /* 0x000fe40000800000 */
[----:B------:R0:W-:Y:S02]  /*2050*/  REDG.E.ADD.F64.RN.STRONG.GPU desc[UR4][R4.64], R158 ;  /* 0x0000009e040079a6 */ /* 0x0001e4000c12ff04 */
[----:B------:R-:W-:-:S13]  /*2060*/  ISETP.NE.AND P0, PT, R216, R2, PT ;  /* 0x00000002d800720c */ /* 0x000fda0003f05270 */
[----:B0-----:R-:W-:Y:S05]  /*2070*/  @P0 BRA `(.L_x_22) ;  /* 0xffffffe4004c0947 */ /* 0x001fea000383ffff */
[----:B------:R-:W-:Y:S05]  /*2080*/  BSYNC B8 ;  /* 0x0000000000087941 */ /* 0x000fea0003800000 */
.L_x_6:
[----:B------:R-:W-:Y:S05]  /*2090*/  BRA `(.L_x_23) ;  /* 0x0000001800447947 */ /* 0x000fea0003800000 */
.L_x_5:
[----:B------:R-:W-:Y:S01]  /*20a0*/  LOP3.LUT P0, RZ, R98, 0x20000000, RZ, 0xc0, !PT ;  /* 0x2000000062ff7812 */ /* 0x000fe2000780c0ff */
[----:B------:R-:W-:Y:S01]  /*20b0*/  BSSY.RECONVERGENT B8, `(.L_x_24) ;  /* 0x000017e000087945 */ /* 0x000fe20003800200 */
[----:B------:R-:W-:-:S11]  /*20c0*/  CS2R R158, SRZ ;  /* 0x00000000009e7805 */ /* 0x000fd6000001ff00 */
[----:B------:R-:W-:Y:S05]  /*20d0*/  @P0 BRA `(.L_x_25) ;  /* 0x0000001400ec0947 */ /* 0x000fea0003800000 */
[----:B------:R-:W-:Y:S02]  /*20e0*/  MOV R221, RZ ;  /* 0x000000ff00dd7202 */ /* 0x000fe40000000f00 */
[----:B------:R-:W-:-:S07]  /*20f0*/  CS2R R158, SRZ ;  /* 0x00000000009e7805 */ /* 0x000fce000001ff00 */
.L_x_39:
[----:B------:R-:W-:Y:S01]  /*2100*/  ISETP.GE.AND P0, PT, R123, 0x1, PT ;  /* 0x000000017b00780c */ /* 0x000fe20003f06270 */
[----:B------:R-:W-:-:S12]  /*2110*/  BSSY.RECONVERGENT B11, `(.L_x_26) ;  /* 0x00001740000b7945 */ /* 0x000fd80003800200 */
[----:B012--5:R-:W-:Y:S05]  /*2120*/  @!P0 BRA `(.L_x_27) ;  /* 0x0000001400c88947 */ /* 0x027fea0003800000 */
[----:B------:R-:W0:Y:S01]  /*2130*/  LDC.64 R160, c[0x0][0x390] ;  /* 0x0000e400ffa07b82 */ /* 0x000e220000000a00 */
[--C-:B------:R-:W-:Y:S02]  /*2140*/  IMAD.IADD R3, R242, 0x1, R221.reuse ;  /* 0x00000001f2037824 */ /* 0x100fe400078e02dd */
[----:B------:R-:W-:-:S05]  /*2150*/  IMAD.IADD R5, R243, 0x1, R221 ;  /* 0x00000001f3057824 */ /* 0x000fca00078e02dd */
[----:B------:R-:W1:Y:S01]  /*2160*/  LDC.64 R162, c[0x0][0x398] ;  /* 0x0000e600ffa27b82 */ /* 0x000e620000000a00 */
[----:B0-----:R-:W-:-:S06]  /*2170*/  IMAD.WIDE R160, R3, 0x8, R160 ;  /* 0x0000000803a07825 */ /* 0x001fcc00078e02a0 */
[----:B------:R-:W5:Y:S01]  /*2180*/  LDG.E.64 R160, desc[UR4][R160.64] ;  /* 0x00000004a0a07981 */ /* 0x000f62000c1e1b00 */
[----:B-1----:R-:W-:-:S06]  /*2190*/  IMAD.WIDE R162, R5, 0x8, R162 ;  /* 0x0000000805a27825 */ /* 0x002fcc00078e02a2 */
[----:B------:R-:W5:Y:S01]  /*21a0*/  LDG.E.64 R162, desc[UR4][R162.64] ;  /* 0x00000004a2a27981 */ /* 0x000f62000c1e1b00 */
[----:B------:R-:W-:-:S07]  /*21b0*/  IMAD.MOV.U32 R239, RZ, RZ, RZ ;  /* 0x000000ffffef7224 */ /* 0x000fce00078e00ff */
.L_x_38:
[----:B0-----:R-:W0:Y:S01]  /*21c0*/  LDC.64 R164, c[0x0][0x390] ;  /* 0x0000e400ffa47b82 */ /* 0x001e220000000a00 */
[----:B------:R-:W-:Y:S01]  /*21d0*/  IADD3 R3, PT, PT, R246, R239, RZ ;  /* 0x000000eff6037210 */ /* 0x000fe20007ffe0ff */
[----:B------:R-:W-:-:S06]  /*21e0*/  IMAD.IADD R5, R247, 0x1, R239 ;  /* 0x00000001f7057824 */ /* 0x000fcc00078e02ef */
[----:B-1----:R-:W1:Y:S01]  /*21f0*/  LDC.64 R166, c[0x0][0x398] ;  /* 0x0000e600ffa67b82 */ /* 0x002e620000000a00 */
[----:B0-----:R-:W-:-:S06]  /*2200*/  IMAD.WIDE R164, R3, 0x8, R164 ;  /* 0x0000000803a47825 */ /* 0x001fcc00078e02a4 */
[----:B-----5:R-:W5:Y:S01]  /*2210*/  LDG.E.64 R164, desc[UR4][R164.64] ;  /* 0x00000004a4a47981 */ /* 0x020f62000c1e1b00 */
[----:B-1----:R-:W-:-:S06]  /*2220*/  IMAD.WIDE R166, R5, 0x8, R166 ;  /* 0x0000000805a67825 */ /* 0x002fcc00078e02a6 */
[----:B------:R-:W5:Y:S01]  /*2230*/  LDG.E.64 R166, desc[UR4][R166.64] ;  /* 0x00000004a6a67981 */ /* 0x000f62000c1e1b00 */
[----:B------:R-:W-:-:S05]  /*2240*/  VIADD R239, R239, 0x1 ;  /* 0x00000001efef7836 */ /* 0x000fca0000000000 */
[----:B------:R-:W-:Y:S01]  /*2250*/  ISETP.NE.AND P0, PT, R239, R123, PT ;  /* 0x0000007bef00720c */ /* 0x000fe20003f05270 */
[----:B------:R-:W-:Y:S01]  /*2260*/  BSSY.RECONVERGENT B0, `(.L_x_28) ;  /* 0x000015c000007945 */ /* 0x000fe20003800200 */
[----:B------:R-:W-:Y:S01]  /*2270*/  LOP3.LUT R98, R98, 0xefffffff, RZ, 0xc0, !PT ;  /* 0xefffffff62627812 */ /* 0x000fe200078ec0ff */
[----:B------:R-:W-:Y:S02]  /*2280*/  IMAD.MOV.U32 R238, RZ, RZ, RZ ;  /* 0x000000ffffee7224 */ /* 0x000fe400078e00ff */
[----:B--2---:R-:W0:Y:S08]  /*2290*/  BMOV.32.CLEAR R251, B0 ;  /* 0x0000000000fb7355 */ /* 0x004e300000100000 */
[----:B0-----:R-:W-:-:S07]  /*22a0*/  @P0 LOP3.LUT R98, R98, 0x10000000, RZ, 0xfc, !PT ;  /* 0x1000000062620812 */ /* 0x001fce00078efcff */
.L_x_37:
[----:B0----5:R-:W0:Y:S01]  /*22b0*/  LDC.64 R168, c[0x0][0x390] ;  /* 0x0000e400ffa87b82 */ /* 0x021e220000000a00 */
[----:B------:R-:W-:Y:S01]  /*22c0*/  IADD3 R3, PT, PT, R244, R238, RZ ;  /* 0x000000eef4037210 */ /* 0x000fe20007ffe0ff */
[----:B------:R-:W-:-:S06]  /*22d0*/  IMAD.IADD R5, R245, 0x1, R238 ;  /* 0x00000001f5057824 */ /* 0x000fcc00078e02ee */
[----:B-1----:R-:W1:Y:S01]  /*22e0*/  LDC.64 R170, c[0x0][0x398] ;  /* 0x0000e600ffaa7b82 */ /* 0x002e620000000a00 */
[----:B0-----:R-:W-:-:S06]  /*22f0*/  IMAD.WIDE R168, R3, 0x8, R168 ;  /* 0x0000000803a87825 */ /* 0x001fcc00078e02a8 */
[----:B-----5:R-:W5:Y:S01]  /*2300*/  LDG.E.64 R168, desc[UR4][R168.64] ;  /* 0x00000004a8a87981 */ /* 0x020f62000c1e1b00 */
[----:B-1----:R-:W-:-:S06]  /*2310*/  IMAD.WIDE R170, R5, 0x8, R170 ;  /* 0x0000000805aa7825 */ /* 0x002fcc00078e02aa */
[----:B------:R-:W5:Y:S01]  /*2320*/  LDG.E.64 R170, desc[UR4][R170.64] ;  /* 0x00000004aaaa7981 */ /* 0x000f62000c1e1b00 */
[----:B------:R-:W-:Y:S01]  /*2330*/  VIADD R238, R238, 0x1 ;  /* 0x00000001eeee7836 */ /* 0x000fe20000000000 */
[----:B------:R-:W-:Y:S01]  /*2340*/  ISETP.GE.U32.AND P0, PT, R113, 0x4, PT ;  /* 0x000000047100780c */ /* 0x000fe20003f06070 */
[----:B------:R-:W-:Y:S05]  /*2350*/  BMOV.32.CLEAR RZ, B0 ;  /* 0x0000000000ff7355 */ /* 0x000fea0000100000 */
[----:B------:R-:W-:Y:S01]  /*2360*/  ISETP.NE.AND P1, PT, R238, R121, PT ;  /* 0x00000079ee00720c */ /* 0x000fe20003f25270 */
[----:B------:R-:W-:Y:S01]  /*2370*/  BSSY.RECONVERGENT B0, `(.L_x_29) ;  /* 0x00000ab000007945 */ /* 0x000fe20003800200 */
[----:B------:R-:W-:Y:S01]  /*2380*/  LOP3.LUT R98, R98, 0xf7ffffff, RZ, 0xc0, !PT ;  /* 0xf7ffffff62627812 */ /* 0x000fe200078ec0ff */
[----:B------:R-:W-:-:S02]  /*2390*/  IMAD.MOV.U32 R216, RZ, RZ, RZ ;  /* 0x000000ffffd87224 */ /* 0x000fc400078e00ff */
[----:B------:R-:W0:Y:S08]  /*23a0*/  BMOV.32.CLEAR R250, B0 ;  /* 0x0000000000fa7355 */ /* 0x000e300000100000 */
[----:B------:R-:W-:Y:S01]  /*23b0*/  @P1 LOP3.LUT R98, R98, 0x8000000, RZ, 0xfc, !PT ;  /* 0x0800000062621812 */ /* 0x000fe200078efcff */
[----:B0-----:R-:W-:Y:S06]  /*23c0*/  @!P0 BRA `(.L_x_30) ;  /* 0x0000000800908947 */ /* 0x001fec0003800000 */
[----:B------:R-:W-:Y:S05]  /*23d0*/  BMOV.32.CLEAR RZ, B0 ;  /* 0x0000000000ff7355 */ /* 0x000fea0000100000 */
[----:B------:R-:W-:Y:S01]  /*23e0*/  BSSY.RECONVERGENT B0, `(.L_x_31) ;  /* 0x00000a1000007945 */ /* 0x000fe20003800200 */
[----:B------:R-:W-:-:S03]  /*23f0*/  HFMA2 R220, -RZ, RZ, 0, 0 ;  /* 0x00000000ffdc7431 */ /* 0x000fc600000001ff */
[----:B------:R-:W0:Y:S05]  /*2400*/  BMOV.32.CLEAR R249, B0 ;  /* 0x0000000000f97355 */ /* 0x000e2a0000100000 */
.L_x_32:
[----:B------:R-:W1:Y:S01]  /*2410*/  LDC.64 R218, c[0x0][0x390] ;  /* 0x0000e400ffda7b82 */ /* 0x000e620000000a00 */
[----:B------:R-:W-:-:S04]  /*2420*/  IMAD.IADD R3, R104, 0x1, R220 ;  /* 0x0000000168037824 */ /* 0x000fc800078e02dc */
[----:B-1----:R-:W-:-:S05]  /*2430*/  IMAD.WIDE R218, R3, 0x8, R218 ;  /* 0x0000000803da7825 */ /* 0x002fca00078e02da */
[----:B-----5:R1:W5:Y:S01]  /*2440*/  LDG.E.64 R22, desc[UR4][R218.64] ;  /* 0x00000004da167981 */ /* 0x020362000c1e1b00 */
[----:B------:R-:W-:Y:S01]  /*2450*/  ISETP.NE.AND P0, PT, R130, 0x1, PT ;  /* 0x000000018200780c */ /* 0x000fe20003f05270 */
[C---:B------:R-:W-:Y:S01]  /*2460*/  VIADD R248, R205.reuse, 0x1 ;  /* 0x00000001cdf87836 */ /* 0x040fe20000000000 */
[----:B------:R-:W-:Y:S01]  /*2470*/  IADD3 R241, PT, PT, R204, 0x1, RZ ;  /* 0x00000001ccf17810 */ /* 0x000fe20007ffe0ff */
[----:B------:R-:W-:Y:S01]  /*2480*/  VIADD R240, R0, 0x1 ;  /* 0x0000000100f07836 */ /* 0x000fe20000000000 */
[----:B------:R-:W-:Y:S05]  /*2490*/  BMOV.32.CLEAR RZ, B0 ;  /* 0x0000000000ff7355 */ /* 0x000fea0000100000 */
[----:B------:R-:W-:Y:S01]  /*24a0*/  MOV R6, R160 ;  /* 0x000000a000067202 */ /* 0x000fe20000000f00 */
[----:B------:R-:W-:Y:S01]  /*24b0*/  IMAD.MOV.U32 R3, RZ, RZ, R161 ;  /* 0x000000ffff037224 */ /* 0x000fe200078e00a1 */
[----:B------:R-:W-:Y:S01]  /*24c0*/  MOV R26, R168 ;  /* 0x000000a8001a7202 */ /* 0x000fe20000000f00 */
[----:B------:R-:W-:Y:S01]  /*24d0*/  IMAD.MOV.U32 R10, RZ, RZ, R164 ;  /* 0x000000ffff0a7224 */ /* 0x000fe200078e00a4 */
[----:B------:R-:W-:Y:S01]  /*24e0*/  MOV R14, R116 ;  /* 0x00000074000e7202 */ /* 0x000fe20000000f00 */
[----:B------:R-:W-:Y:S01]  /*24f0*/  @P0 VIADD R248, R205, 0x4 ;  /* 0x00000004cdf80836 */ /* 0x000fe20000000000 */
        /* <DEDUP_REMOVED lines=20> */
[----:B------:R-:W-:Y:S01]  /*2640*/  IMAD.MOV.U32 R101, RZ, RZ, RZ ;  /* 0x000000ffff657224 */ /* 0x000fe200078e00ff */
[----:B------:R-:W-:Y:S01]  /*2650*/  ISETP.NE.AND P0, PT, R120, 0x1, PT ;  /* 0x000000017800780c */ /* 0x000fe20003f05270 */
[----:B------:R-:W-:Y:S01]  /*2660*/  IMAD.MOV.U32 R40, RZ, RZ, R248 ;  /* 0x000000ffff287224 */ /* 0x000fe200078e00f8 */
[----:B------:R-:W-:-:S11]  /*2670*/  MOV R41, R241 ;  /* 0x000000f100297202 */ /* 0x000fd60000000f00 */
[----:B------:R-:W-:Y:S01]  /*2680*/  @P0 VIADD R240, R0, 0x4 ;  /* 0x0000000400f00836 */ /* 0x000fe20000000000 */
[----:B------:R-:W-:-:S04]  /*2690*/  ISETP.NE.AND P0, PT, R120, RZ, PT ;  /* 0x000000ff7800720c */ /* 0x000fc80003f05270 */
[----:B------:R-:W-:-:S05]  /*26a0*/  SEL R240, R240, RZ, P0 ;  /* 0x000000fff0f07207 */ /* 0x000fca0000000000 */
[----:B-1----:R-:W-:-:S07]  /*26b0*/  IMAD.MOV.U32 R100, RZ, RZ, R240 ;  /* 0x000000ffff647224 */ /* 0x002fce00078e00f0 */
[----:B0----5:R-:W-:Y:S05]  /*26c0*/  CALL.REL.NOINC `($_Z22nwdft_compute_K_kerneliP5ShellPdS1_S1_S1_i$_Z27nwdft_compute_eri_primitiveddddddddddddddddiiii) ;  /* 0x0000001400487944 */ /* 0x021fea0003c00000 */
[----:B------:R-:W0:Y:S01]  /*26d0*/  LDC.64 R216, c[0x0][0x398] ;  /* 0x0000e600ffd87b82 */ /* 0x000e220000000a00 */
[----:B------:R-:W-:Y:S01]  /*26e0*/  IMAD.IADD R3, R105, 0x1, R220 ;  /* 0x0000000169037824 */ /* 0x000fe200078e02dc */
[----:B------:R1:W5:Y:S03]  /*26f0*/  LDG.E.64 R22, desc[UR4][R218.64+0x8] ;  /* 0x00000804da167981 */ /* 0x000366000c1e1b00 */
[----:B0-----:R-:W-:-:S05]  /*2700*/  IMAD.WIDE R216, R3, 0x8, R216 ;  /* 0x0000000803d87825 */ /* 0x001fca00078e02d8 */
[----:B------:R-:W2:Y:S01]  /*2710*/  LDG.E.64 R4, desc[UR4][R216.64] ;  /* 0x00000004d8047981 */ /* 0x000ea2000c1e1b00 */
[----:B------:R-:W-:Y:S01]  /*2720*/  IMAD.MOV.U32 R2, RZ, RZ, R150 ;  /* 0x000000ffff027224 */ /* 0x000fe200078e0096 */
[----:B------:R-:W-:-:S06]  /*2730*/  MOV R3, R151 ;  /* 0x0000009700037202 */ /* 0x000fcc0000000f00 */
        /* <DEDUP_REMOVED lines=25> */
[----:B------:R-:W-:Y:S01]  /*28d0*/  IMAD.MOV.U32 R101, RZ, RZ, RZ ;  /* 0x000000ffff657224 */ /* 0x000fe200078e00ff */
[----:B--2---:R-:W-:Y:S01]  /*28e0*/  DFMA R158, R2, R4, R158 ;  /* 0x00000004029e722b */ /* 0x004fe2000000009e */
[----:B-1----:R-:W-:-:S10]  /*28f0*/  IMAD.MOV.U32 R3, RZ, RZ, R161 ;  /* 0x000000ffff037224 */ /* 0x002fd400078e00a1 */
[----:B-----5:R-:W-:Y:S05]  /*2900*/  CALL.REL.NOINC `($_Z22nwdft_compute_K_kerneliP5ShellPdS1_S1_S1_i$_Z27nwdft_compute_eri_primitiveddddddddddddddddiiii) ;  /* 0x0000001000b87944 */ /* 0x020fea0003c00000 */
[----:B------:R-:W2:Y:S04]  /*2910*/  LDG.E.64 R2, desc[UR4][R216.64+0x8] ;  /* 0x00000804d8027981 */ /* 0x000ea8000c1e1b00 */
[----:B------:R0:W5:Y:S01]  /*2920*/  LDG.E.64 R22, desc[UR4][R218.64+0x10] ;  /* 0x00001004da167981 */ /* 0x000162000c1e1b00 */
[----:B------:R-:W-:Y:S01]  /*2930*/  IMAD.MOV.U32 R4, RZ, RZ, R150 ;  /* 0x000000ffff047224 */ /* 0x000fe200078e0096 */
[----:B------:R-:W-:Y:S01]  /*2940*/  MOV R5, R151 ;  /* 0x0000009700057202 */ /* 0x000fe20000000f00 */
        /* <DEDUP_REMOVED lines=13> */
[----:B------:R-:W-:Y:S01]  /*2a20*/  MOV R41, R241 ;  /* 0x000000f100297202 */ /* 0x000fe20000000f00 */
[----:B------:R-:W-:Y:S01]  /*2a30*/  IMAD.MOV.U32 R15, RZ, RZ, R117 ;  /* 0x000000ffff0f7224 */ /* 0x000fe200078e0075 */
[----:B------:R-:W-:Y:S01]  /*2a40*/  MOV R99, 0x2b20 ;  /* 0x00002b2000637802 */ /* 0x000fe20000000f00 */
        /* <DEDUP_REMOVED lines=8> */
[----:B------:R-:W-:-:S02]  /*2ad0*/  IMAD.MOV.U32 R100, RZ, RZ, R240 ;  /* 0x000000ffff647224 */ /* 0x000fc400078e00f0 */
[----:B------:R-:W-:Y:S01]  /*2ae0*/  IMAD.MOV.U32 R101, RZ, RZ, RZ ;  /* 0x000000ffff657224 */ /* 0x000fe200078e00ff */
[----:B--2---:R-:W-:Y:S01]  /*2af0*/  DFMA R158, R4, R2, R158 ;  /* 0x00000002049e722b */ /* 0x004fe2000000009e */
[----:B0-----:R-:W-:-:S10]  /*2b00*/  IMAD.MOV.U32 R3, RZ, RZ, R161 ;  /* 0x000000ffff037224 */ /* 0x001fd400078e00a1 */
        /* <DEDUP_REMOVED lines=34> */
[----:B------:R-:W2:Y:S01]  /*2d30*/  LDG.E.64 R216, desc[UR4][R216.64+0x18] ;  /* 0x00001804d8d87981 */ /* 0x000ea2000c1e1b00 */
[----:B------:R-:W-:Y:S01]  /*2d40*/  IMAD.MOV.U32 R2, RZ, RZ, R150 ;  /* 0x000000ffff027224 */ /* 0x000fe200078e0096 */
[----:B------:R-:W-:Y:S01]  /*2d50*/  MOV R3, R151 ;  /* 0x0000009700037202 */ /* 0x000fe20000000f00 */
[----:B------:R-:W-:Y:S01]  /*2d60*/  VIADD R220, R220, 0x4 ;  /* 0x00000004dcdc7836 */ /* 0x000fe20000000000 */
[----:B------:R-:W-:-:S04]  /*2d70*/  LOP3.LUT R5, R113, 0x7ffffffc, RZ, 0xc0, !PT ;  /* 0x7ffffffc71057812 */ /* 0x000fc800078ec0ff */
[----:B------:R-:W-:Y:S01]  /*2d80*/  DMUL R2, R2, R162 ;  /* 0x000000a202027228 */ /* 0x000fe20000000000 */
[----:B------:R-:W-:-:S07]  /*2d90*/  ISETP.NE.AND P0, PT, R220, R5, PT ;  /* 0x00000005dc00720c */ /* 0x000fce0003f05270 */
[----:B------:R-:W-:-:S08]  /*2da0*/  DMUL R2, R166, R2 ;  /* 0x00000002a6027228 */ /* 0x000fd00000000000 */
[----:B------:R-:W-:-:S08]  /*2db0*/  DMUL R2, R170, R2 ;  /* 0x00000002aa027228 */ /* 0x000fd00000000000 */
[----:B--2---:R-:W-:Y:S01]  /*2dc0*/  DFMA R158, R2, R216, R158 ;  /* 0x000000d8029e722b */ /* 0x004fe2000000009e */
[----:B------:R-:W-:Y:S10]  /*2dd0*/  @P0 BRA `(.L_x_32) ;  /* 0xfffffff4008c0947 */ /* 0x000ff4000383ffff */
[----:B------:R0:W-:Y:S05]  /*2de0*/  BMOV.32 B0, R249 ;  /* 0x000000f900007356 */ /* 0x0001ea0000000000 */
[----:B------:R-:W-:Y:S05]  /*2df0*/  BSYNC.RECONVERGENT B0 ;  /* 0x0000000000007941 */ /* 0x000fea0003800200 */
.L_x_31:
[----:B------:R-:W-:-:S07]  /*2e00*/  IMAD.MOV.U32 R216, RZ, RZ, R5 ;  /* 0x000000ffffd87224 */ /* 0x000fce00078e0005 */
.L_x_30:
[----:B------:R1:W-:Y:S05]  /*2e10*/  BMOV.32 B0, R250 ;  /* 0x000000fa00007356 */ /* 0x0003ea0000000000 */
[----:B------:R-:W-:Y:S05]  /*2e20*/  BSYNC.RECONVERGENT B0 ;  /* 0x0000000000007941 */ /* 0x000fea0003800200 */
.L_x_29:
[----:B------:R-:W-:Y:S01]  /*2e30*/  LOP3.LUT P0, R2, R113, 0x3, RZ, 0xc0, !PT ;  /* 0x0000000371027812 */ /* 0x000fe2000780c0ff */
[----:B------:R-:W-:Y:S05]  /*2e40*/  BMOV.32.CLEAR RZ, B0 ;  /* 0x0000000000ff7355 */ /* 0x000fea0000100000 */
[----:B------:R-:W-:Y:S04]  /*2e50*/  BSSY.RECONVERGENT B0, `(.L_x_33) ;  /* 0x0000099000007945 */ /* 0x000fe80003800200 */
[----:B-1----:R-:W1:Y:S05]  /*2e60*/  BMOV.32.CLEAR R250, B0 ;  /* 0x0000000000fa7355 */ /* 0x002e6a0000100000 */
[----:B------:R-:W-:Y:S05]  /*2e70*/  @!P0 BRA `(.L_x_34) ;  /* 0x0000000800548947 */ /* 0x000fea0003800000 */
[----:B------:R-:W-:Y:S01]  /*2e80*/  ISETP.NE.AND P0, PT, R2, 0x1, PT ;  /* 0x000000010200780c */ /* 0x000fe20003f05270 */
[----:B------:R-:W-:Y:S05]  /*2e90*/  BMOV.32.CLEAR RZ, B0 ;  /* 0x0000000000ff7355 */ /* 0x000fea0000100000 */
[----:B------:R-:W-:Y:S04]  /*2ea0*/  BSSY.RECONVERGENT B0, `(.L_x_35) ;  /* 0x000005c000007945 */ /* 0x000fe80003800200 */
[----:B0-----:R-:W0:Y:S05]  /*2eb0*/  BMOV.32.CLEAR R249, B0 ;  /* 0x0000000000f97355 */ /* 0x001e2a0000100000 */
[----:B------:R-:W-:Y:S05]  /*2ec0*/  @!P0 BRA `(.L_x_36) ;  /* 0x0000000400608947 */ /* 0x000fea0003800000 */
[----:B------:R-:W2:Y:S01]  /*2ed0*/  LDC.64 R240, c[0x0][0x390] ;  /* 0x0000e400fff07b82 */ /* 0x000ea20000000a00 */
[----:B------:R-:W-:-:S04]  /*2ee0*/  IMAD.IADD R3, R104, 0x1, R216 ;  /* 0x0000000168037824 */ /* 0x000fc800078e02d8 */
[----:B--2---:R-:W-:-:S05]  /*2ef0*/  IMAD.WIDE R240, R3, 0x8, R240 ;  /* 0x0000000803f07825 */ /* 0x004fca00078e02f0 */
[----:B------:R2:W5:Y:S01]  /*2f00*/  LDG.E.64 R22, desc[UR4][R240.64] ;  /* 0x00000004f0167981 */ /* 0x000562000c1e1b00 */
[----:B------:R-:W-:Y:S01]  /*2f10*/  ISETP.NE.AND P0, PT, R130, 0x1, PT ;  /* 0x000000018200780c */ /* 0x000fe20003f05270 */
[----:B------:R-:W-:Y:S01]  /*2f20*/  VIADD R248, R204, 0x1 ;  /* 0x00000001ccf87836 */ /* 0x000fe20000000000 */
[C---:B------:R-:W-:Y:S01]  /*2f30*/  IADD3 R217, PT, PT, R205.reuse, 0x1, RZ ;  /* 0x00000001cdd97810 */ /* 0x040fe20007ffe0ff */
[----:B------:R-:W-:Y:S01]  /*2f40*/  HFMA2 R101, -RZ, RZ, 0, 0 ;  /* 0x00000000ff657431 */ /* 0x000fe200000001ff */
[----:B------:R-:W-:Y:S01]  /*2f50*/  IADD3 R220, PT, PT, R0, 0x1, RZ ;  /* 0x0000000100dc7810 */ /* 0x000fe20007ffe0ff */
[----:B------:R-:W-:Y:S05]  /*2f60*/  BMOV.32.CLEAR RZ, B0 ;  /* 0x0000000000ff7355 */ /* 0x000fea0000100000 */
        /* <DEDUP_REMOVED lines=8> */
[----:B-----5:R-:W-:Y:S01]  /*2ff0*/  IMAD.MOV.U32 R26, RZ, RZ, R168 ;  /* 0x000000ffff1a7224 */ /* 0x020fe200078e00a8 */
        /* <DEDUP_REMOVED lines=19> */
[----:B------:R-:W-:-:S10]  /*3130*/  IMAD.MOV.U32 R41, RZ, RZ, R248 ;  /* 0x000000ffff297224 */ /* 0x000fd400078e00f8 */
[----:B------:R-:W-:Y:S01]  /*3140*/  @P0 VIADD R220, R0, 0x4 ;  /* 0x0000000400dc0836 */ /* 0x000fe20000000000 */
[----:B------:R-:W-:-:S04]  /*3150*/  ISETP.NE.AND P0, PT, R120, RZ, PT ;  /* 0x000000ff7800720c */ /* 0x000fc80003f05270 */
[----:B------:R-:W-:-:S05]  /*3160*/  SEL R220, R220, RZ, P0 ;  /* 0x000000ffdcdc7207 */ /* 0x000fca0000000000 */
[----:B--2---:R-:W-:-:S07]  /*3170*/  IMAD.MOV.U32 R100, RZ, RZ, R220 ;  /* 0x000000ffff647224 */ /* 0x004fce00078e00dc */
[----:B01----:R-:W-:Y:S05]  /*3180*/  CALL.REL.NOINC `($_Z22nwdft_compute_K_kerneliP5ShellPdS1_S1_S1_i$_Z27nwdft_compute_eri_primitiveddddddddddddddddiiii) ;  /* 0x0000000800987944 */ /* 0x003fea0003c00000 */
        /* <DEDUP_REMOVED lines=9> */
[----:B------:R-:W-:-:S07]  /*3220*/  HFMA2 R101, -RZ, RZ, 0, 0 ;  /* 0x00000000ff657431 */ /* 0x000fce00000001ff */
[----:B------:R-:W-:Y:S01]  /*3230*/  DMUL R4, R170, R4 ;  /* 0x00000004aa047228 */ /* 0x000fe20000000000 */
[----:B------:R-:W-:Y:S05]  /*3240*/  BMOV.32.CLEAR RZ, B0 ;  /* 0x0000000000ff7355 */ /* 0x000fea0000100000 */
        /* <DEDUP_REMOVED lines=20> */
[----:B------:R-:W-:Y:S01]  /*3390*/  IMAD.MOV.U32 R13, RZ, RZ, R107 ;  /* 0x000000ffff0d7224 */ /* 0x000fe200078e006b */
[----:B--2---:R-:W-:Y:S01]  /*33a0*/  DFMA R158, R4, R2, R158 ;  /* 0x00000002049e722b */ /* 0x004fe2000000009e */
[----:B-1----:R-:W-:-:S10]  /*33b0*/  IMAD.MOV.U32 R3, RZ, RZ, R161 ;  /* 0x000000ffff037224 */ /* 0x002fd400078e00a1 */
[----:B-----5:R-:W-:Y:S05]  /*33c0*/  CALL.REL.NOINC `($_Z22nwdft_compute_K_kerneliP5ShellPdS1_S1_S1_i$_Z27nwdft_compute_eri_primitiveddddddddddddddddiiii) ;  /* 0x0000000800087944 */ /* 0x020fea0003c00000 */
[----:B------:R-:W2:Y:S01]  /*33d0*/  LDG.E.64 R218, desc[UR4][R218.64+0x8] ;  /* 0x00000804dada7981 */ /* 0x000ea2000c1e1b00 */
[----:B------:R-:W-:Y:S02]  /*33e0*/  IMAD.MOV.U32 R2, RZ, RZ, R150 ;  /* 0x000000ffff027224 */ /* 0x000fe400078e0096 */
[----:B------:R-:W-:Y:S02]  /*33f0*/  IMAD.MOV.U32 R3, RZ, RZ, R151 ;  /* 0x000000ffff037224 */ /* 0x000fe400078e0097 */
[----:B------:R-:W-:-:S04]  /*3400*/  VIADD R216, R216, 0x2 ;  /* 0x00000002d8d87836 */ /* 0x000fc80000000000 */
[----:B------:R-:W-:-:S08]  /*3410*/  DMUL R2, R2, R162 ;  /* 0x000000a202027228 */ /* 0x000fd00000000000 */
[----:B------:R-:W-:-:S08]  /*3420*/  DMUL R2, R166, R2 ;  /* 0x00000002a6027228 */ /* 0x000fd00000000000 */
[----:B------:R-:W-:-:S08]  /*3430*/  DMUL R2, R170, R2 ;  /* 0x00000002aa027228 */ /* 0x000fd00000000000 */
[----:B--2---:R-:W-:-:S11]  /*3440*/  DFMA R158, R2, R218, R158 ;  /* 0x000000da029e722b */ /* 0x004fd6000000009e */
.L_x_36:
[----:B0-----:R0:W-:Y:S05]  /*3450*/  BMOV.32 B0, R249 ;  /* 0x000000f900007356 */ /* 0x0011ea0000000000 */
[----:B------:R-:W-:Y:S05]  /*3460*/  BSYNC.RECONVERGENT B0 ;  /* 0x0000000000007941 */ /* 0x000fea0003800200 */
.L_x_35:
[----:B------:R-:W-:-:S04]  /*3470*/  LOP3.LUT R2, R113, 0x1, RZ, 0xc0, !PT ;  /* 0x0000000171027812 */ /* 0x000fc800078ec0ff */
[----:B------:R-:W-:-:S13]  /*3480*/  ISETP.NE.U32.AND P0, PT, R2, 0x1, PT ;  /* 0x000000010200780c */ /* 0x000fda0003f05070 */
[----:B------:R-:W-:Y:S05]  /*3490*/  @P0 BRA `(.L_x_34) ;  /* 0x0000000000cc0947 */ /* 0x000fea0003800000 */
[----:B------:R-:W2:Y:S01]  /*34a0*/  LDC.64 R22, c[0x0][0x390] ;  /* 0x0000e400ff167b82 */ /* 0x000ea20000000a00 */
[----:B------:R-:W-:-:S05]  /*34b0*/  IADD3 R3, PT, PT, R104, R216, RZ ;  /* 0x000000d868037210 */ /* 0x000fca0007ffe0ff */
[----:B--2---:R-:W-:-:S06]  /*34c0*/  IMAD.WIDE R22, R3, 0x8, R22 ;  /* 0x0000000803167825 */ /* 0x004fcc00078e0216 */
[----:B------:R-:W5:Y:S01]  /*34d0*/  LDG.E.64 R22, desc[UR4][R22.64] ;  /* 0x0000000416167981 */ /* 0x000f62000c1e1b00 */
[C---:B------:R-:W-:Y:S01]  /*34e0*/  ISETP.NE.AND P0, PT, R130.reuse, 0x1, PT ;  /* 0x000000018200780c */ /* 0x040fe20003f05270 */
[C---:B------:R-:W-:Y:S01]  /*34f0*/  VIADD R2, R205.reuse, 0x1 ;  /* 0x00000001cd027836 */ /* 0x040fe20000000000 */
[----:B------:R-:W-:Y:S05]  /*3500*/  BMOV.32.CLEAR RZ, B0 ;  /* 0x0000000000ff7355 */ /* 0x000fea0000100000 */
[----:B-----5:R-:W-:Y:S01]  /*3510*/  IMAD.MOV.U32 R26, RZ, RZ, R168 ;  /* 0x000000ffff1a7224 */ /* 0x020fe200078e00a8 */
        /* <DEDUP_REMOVED lines=11> */
[----:B------:R-:W-:Y:S01]  /*35d0*/  VIADD R2, R204, 0x1 ;  /* 0x00000001cc027836 */ /* 0x000fe20000000000 */
        /* <DEDUP_REMOVED lines=8> */
[----:B------:R-:W-:Y:S01]  /*3660*/  @P0 IADD3 R2, PT, PT, R204, 0x4, RZ ;  /* 0x00000004cc020810 */ /* 0x000fe20007ffe0ff */
[----:B------:R-:W-:Y:S01]  /*3670*/  IMAD.MOV.U32 R28, RZ, RZ, R108 ;  /* 0x000000ffff1c7224 */ /* 0x000fe200078e006c */
[----:B------:R-:W-:Y:S01]  /*3680*/  ISETP.NE.AND P0, PT, R122, RZ, PT ;  /* 0x000000ff7a00720c */ /* 0x000fe20003f05270 */
[----:B------:R-:W-:-:S02]  /*3690*/  IMAD.MOV.U32 R29, RZ, RZ, R109 ;  /* 0x000000ffff1d7224 */ /* 0x000fc400078e006d */
[----:B------:R-:W-:Y:S01]  /*36a0*/  IMAD.MOV.U32 R12, RZ, RZ, R106 ;  /* 0x000000ffff0c7224 */ /* 0x000fe200078e006a */
[----:B------:R-:W-:Y:S01]  /*36b0*/  SEL R41, R2, RZ, P0 ;  /* 0x000000ff02297207 */ /* 0x000fe20000000000 */
[----:B------:R-:W-:Y:S01]  /*36c0*/  VIADD R2, R0, 0x1 ;  /* 0x0000000100027836 */ /* 0x000fe20000000000 */
[----:B------:R-:W-:Y:S01]  /*36d0*/  ISETP.NE.AND P0, PT, R120, 0x1, PT ;  /* 0x000000017800780c */ /* 0x000fe20003f05270 */
[----:B------:R-:W-:-:S12]  /*36e0*/  IMAD.MOV.U32 R101, RZ, RZ, RZ ;  /* 0x000000ffff657224 */ /* 0x000fd800078e00ff */
[----:B------:R-:W-:Y:S02]  /*36f0*/  @P0 IADD3 R2, PT, PT, R0, 0x4, RZ ;  /* 0x0000000400020810 */ /* 0x000fe40007ffe0ff */
[----:B------:R-:W-:-:S04]  /*3700*/  ISETP.NE.AND P0, PT, R120, RZ, PT ;  /* 0x000000ff7800720c */ /* 0x000fc80003f05270 */
[----:B------:R-:W-:-:S09]  /*3710*/  SEL R100, R2, RZ, P0 ;  /* 0x000000ff02647207 */ /* 0x000fd20000000000 */
[----:B01----:R-:W-:Y:S05]  /*3720*/  CALL.REL.NOINC `($_Z22nwdft_compute_K_kerneliP5ShellPdS1_S1_S1_i$_Z27nwdft_compute_eri_primitiveddddddddddddddddiiii) ;  /* 0x0000000400307944 */ /* 0x003fea0003c00000 */
[----:B------:R-:W0:Y:S01]  /*3730*/  LDC.64 R2, c[0x0][0x398] ;  /* 0x0000e600ff027b82 */ /* 0x000e220000000a00 */
[----:B------:R-:W-:-:S04]  /*3740*/  IMAD.IADD R5, R105, 0x1, R216 ;  /* 0x0000000169057824 */ /* 0x000fc800078e02d8 */
[----:B0-----:R-:W-:-:S06]  /*3750*/  IMAD.WIDE R2, R5, 0x8, R2 ;  /* 0x0000000805027825 */ /* 0x001fcc00078e0202 */
[----:B------:R-:W2:Y:S01]  /*3760*/  LDG.E.64 R2, desc[UR4][R2.64] ;  /* 0x0000000402027981 */ /* 0x000ea2000c1e1b00 */
[----:B------:R-:W-:Y:S01]  /*3770*/  IMAD.MOV.U32 R4, RZ, RZ, R150 ;  /* 0x000000ffff047224 */ /* 0x000fe200078e0096 */
[----:B------:R-:W-:-:S06]  /*3780*/  MOV R5, R151 ;  /* 0x0000009700057202 */ /* 0x000fcc0000000f00 */
[----:B------:R-:W-:-:S08]  /*3790*/  DMUL R4, R4, R162 ;  /* 0x000000a204047228 */ /* 0x000fd00000000000 */
[----:B------:R-:W-:-:S08]  /*37a0*/  DMUL R4, R166, R4 ;  /* 0x00000004a6047228 */ /* 0x000fd00000000000 */
[----:B------:R-:W-:-:S08]  /*37b0*/  DMUL R4, R170, R4 ;  /* 0x00000004aa047228 */ /* 0x000fd00000000000 */
[----:B--2---:R-:W-:-:S11]  /*37c0*/  DFMA R158, R4, R2, R158 ;  /* 0x00000002049e722b */ /* 0x004fd6000000009e */
.L_x_34:
[----:B-1----:R1:W-:Y:S05]  /*37d0*/  BMOV.32 B0, R250 ;  /* 0x000000fa00007356 */ /* 0x0023ea0000000000 */
[----:B------:R-:W-:Y:S05]  /*37e0*/  BSYNC.RECONVERGENT B0 ;  /* 0x0000000000007941 */ /* 0x000fea0003800200 */
.L_x_33:
[----:B------:R-:W-:-:S13]  /*37f0*/  LOP3.LUT P0, RZ, R98, 0x8000000, RZ, 0xc0, !PT ;  /* 0x0800000062ff7812 */ /* 0x000fda000780c0ff */
[----:B------:R-:W-:Y:S05]  /*3800*/  @P0 BRA `(.L_x_37) ;  /* 0xffffffe800a80947 */ /* 0x000fea000383ffff */
[----:B------:R2:W-:Y:S05]  /*3810*/  BMOV.32 B0, R251 ;  /* 0x000000fb00007356 */ /* 0x0005ea0000000000 */
[----:B------:R-:W-:Y:S05]  /*3820*/  BSYNC.RECONVERGENT B0 ;  /* 0x0000000000007941 */ /* 0x000fea0003800200 */
.L_x_28:
[----:B------:R-:W-:-:S13]  /*3830*/  LOP3.LUT P0, RZ, R98, 0x10000000, RZ, 0xc0, !PT ;  /* 0x1000000062ff7812 */ /* 0x000fda000780c0ff */
[----:B------:R-:W-:Y:S05]  /*3840*/  @P0 BRA `(.L_x_38) ;  /* 0xffffffe8005c0947 */ /* 0x000fea000383ffff */
.L_x_27:
[----:B------:R-:W-:Y:S05]  /*3850*/  BSYNC.RECONVERGENT B11 ;  /* 0x00000000000b7941 */ /* 0x000fea0003800200 */
.L_x_26:
[----:B------:R-:W-:-:S05]  /*3860*/  VIADD R221, R221, 0x1 ;  /* 0x00000001dddd7836 */ /* 0x000fca0000000000 */
[----:B------:R-:W-:-:S13]  /*3870*/  ISETP.NE.AND P0, PT, R221, R131, PT ;  /* 0x00000083dd00720c */ /* 0x000fda0003f05270 */
[----:B------:R-:W-:Y:S05]  /*3880*/  @P0 BRA `(.L_x_39) ;  /* 0xffffffe8001c0947 */ /* 0x000fea000383ffff */
.L_x_25:
[----:B------:R-:W-:Y:S05]  /*3890*/  BSYNC.RECONVERGENT B8 ;  /* 0x0000000000087941 */ /* 0x000fea0003800200 */
.L_x_24:
[----:B------:R-:W3:Y:S01]  /*38a0*/  LDL R5, [R1+0x758] ;  /* 0x0007580001057983 */ /* 0x000ee20000100800 */
[----:B------:R-:W4:Y:S01]  /*38b0*/  LDC.64 R2, c[0x0][0x3a0] ;  /* 0x0000e800ff027b82 */ /* 0x000f220000000a00 */
[----:B------:R-:W0:Y:S02]  /*38c0*/  LDCU UR6, c[0x0][0x3b0] ;  /* 0x00007600ff0677ac */ /* 0x000e240008000800 */
[----:B------:R-:W0:Y:S04]  /*38d0*/  LDL R4, [R1+0x760] ;  /* 0x0007600001047983 */ /* 0x000e280000100800 */
[----:B------:R-:W2:Y:S04]  /*38e0*/  LDL R7, [R1+0x754] ;  /* 0x0007540001077983 */ /* 0x000ea80000100800 */
[----:B------:R-:W2:Y:S01]  /*38f0*/  LDL R6, [R1+0x75c] ;  /* 0x00075c0001067983 */ /* 0x000ea20000100800 */
[----:B---3--:R-:W-:-:S04]  /*3900*/  IMAD.IADD R5, R5, 0x1, R204 ;  /* 0x0000000105057824 */ /* 0x008fc800078e02cc */
[----:B0-----:R-:W-:-:S04]  /*3910*/  IMAD R5, R4, UR6, R5 ;  /* 0x0000000604057c24 */ /* 0x001fc8000f8e0205 */
[----:B----4-:R-:W-:Y:S02]  /*3920*/  IMAD.WIDE R2, R5, 0x8, R2 ;  /* 0x0000000805027825 */ /* 0x010fe400078e0202 */
[----:B------:R-:W0:Y:S04]  /*3930*/  LDC.64 R4, c[0x0][0x3a8] ;  /* 0x0000ea00ff047b82 */ /* 0x000e280000000a00 */
[----:B------:R-:W3:Y:S01]  /*3940*/  LDG.E.64 R2, desc[UR4][R2.64] ;  /* 0x0000000402027981 */ /* 0x000ee2000c1e1b00 */
[----:B--2---:R-:W-:Y:S01]  /*3950*/  IADD3 R7, PT, PT, R7, R0, RZ ;  /* 0x0000000007077210 */ /* 0x004fe20007ffe0ff */
[----:B------:R-:W-:-:S04]  /*3960*/  IMAD.IADD R6, R6, 0x1, R205 ;  /* 0x0000000106067824 */ /* 0x000fc800078e02cd */
[----:B------:R-:W-:-:S04]  /*3970*/  IMAD R7, R7, UR6, R6 ;  /* 0x0000000607077c24 */ /* 0x000fc8000f8e0206 */
[----:B0-----:R-:W-:Y:S01]  /*3980*/  IMAD.WIDE R4, R7, 0x8, R4 ;  /* 0x0000000807047825 */ /* 0x001fe200078e0204 */
[----:B---3--:R-:W-:-:S07]  /*3990*/  DMUL R158, R2, R158 ;  /* 0x0000009e029e7228 */ /* 0x008fce0000000000 */
[----:B------:R0:W-:Y:S04]  /*39a0*/  REDG.E.ADD.F64.RN.STRONG.GPU desc[UR4][R4.64], R158 ;  /* 0x0000009e040079a6 */ /* 0x0001e8000c12ff04 */
.L_x_23:
[----:B------:R-:W-:Y:S05]  /*39b0*/  BSYNC B3 ;  /* 0x0000000000037941 */ /* 0x000fea0003800000 */
.L_x_4:
[----:B0-----:R-:W-:Y:S01]  /*39c0*/  IMAD.MOV.U32 R4, RZ, RZ, 0x6 ;  /* 0x00000006ff047424 */ /* 0x001fe200078e00ff */
[----:B------:R-:W-:Y:S01]  /*39d0*/  ISETP.NE.AND P0, PT, R120, 0x2, PT ;  /* 0x000000027800780c */ /* 0x000fe20003f05270 */
[----:B------:R-:W-:Y:S01]  /*39e0*/  VIADD R0, R0, 0x1 ;  /* 0x0000000100007836 */ /* 0x000fe20000000000 */
[----:B------:R-:W-:Y:S02]  /*39f0*/  ISETP.NE.AND P1, PT, R120, 0x1, PT ;  /* 0x000000017800780c */ /* 0x000fe40003f25270 */
[----:B------:R-:W-:-:S04]  /*3a00*/  SEL R2, R4, 0xa, !P0 ;  /* 0x0000000a04027807 */ /* 0x000fc80004000000 */
[----:B------:R-:W-:Y:S02]  /*3a10*/  SEL R3, R2, 0x3, P1 ;  /* 0x0000000302037807 */ /* 0x000fe40000800000 */
[----:B------:R-:W-:Y:S02]  /*3a20*/  ISETP.NE.AND P1, PT, R120, RZ, PT ;  /* 0x000000ff7800720c */ /* 0x000fe40003f25270 */
[----:B------:R-:W-:-:S13]  /*3a30*/  ISETP.GT.U32.AND P0, PT, R3, R0, PT ;  /* 0x000000000300720c */ /* 0x000fda0003f04070 */
[----:B------:R-:W-:Y:S05]  /*3a40*/  @P0 BRA P1, `(.L_x_40) ;  /* 0xffffffc800c00947 */ /* 0x000fea000083ffff */
[----:B------:R-:W-:Y:S05]  /*3a50*/  BSYNC B4 ;  /* 0x0000000000047941 */ /* 0x000fea0003800000 */
.L_x_3:
        /* <DEDUP_REMOVED lines=9> */
.L_x_2:
[C---:B------:R-:W-:Y:S02]  /*3af0*/  ISETP.NE.AND P0, PT, R130.reuse, 0x2, PT ;  /* 0x000000028200780c */ /* 0x040fe40003f05270 */
[----:B------:R-:W-:Y:S02]  /*3b00*/  ISETP.NE.AND P1, PT, R130, 0x1, PT ;  /* 0x000000018200780c */ /* 0x000fe40003f25270 */
[----:B------:R-:W-:Y:S02]  /*3b10*/  SEL R0, R4, 0xa, !P0 ;  /* 0x0000000a04007807 */ /* 0x000fe40004000000 */
[----:B------:R-:W-:Y:S02]  /*3b20*/  IADD3 R205, PT, PT, R205, 0x1, RZ ;  /* 0x00000001cdcd7810 */ /* 0x000fe40007ffe0ff */
[----:B------:R-:W-:Y:S02]  /*3b30*/  SEL R0, R0, 0x3, P1 ;  /* 0x0000000300007807 */ /* 0x000fe40000800000 */
[----:B------:R-:W-:-:S02]  /*3b40*/  ISETP.NE.AND P1, PT, R130, RZ, PT ;  /* 0x000000ff8200720c */ /* 0x000fc40003f25270 */
[----:B------:R-:W-:-:S13]  /*3b50*/  ISETP.GT.U32.AND P0, PT, R0, R205, PT ;  /* 0x000000cd0000720c */ /* 0x000fda0003f04070 */
[----:B------:R-:W-:Y:S05]  /*3b60*/  @P0 BRA P1, `(.L_x_42) ;  /* 0xffffffc800680947 */ /* 0x000fea000083ffff */
[----:B------:R-:W-:Y:S05]  /*3b70*/  BSYNC B6 ;  /* 0x0000000000067941 */ /* 0x000fea0003800000 */
.L_x_1:
[----:B------:R-:W-:-:S13]  /*3b80*/  LOP3.LUT P2, RZ, R98, 0x80000000, RZ, 0xc0, !PT ;  /* 0x8000000062ff7812 */ /* 0x000fda000784c0ff */
[----:B------:R-:W-:Y:S05]  /*3b90*/  @P2 BRA `(.L_x_43) ;  /* 0xffffffc400f42947 */ /* 0x000fea000383ffff */
[----:B------:R-:W-:Y:S05]  /*3ba0*/  BSYNC B7 ;  /* 0x0000000000077941 */ /* 0x000fea0003800000 */
.L_x_0:
[----:B------:R-:W2:Y:S02]  /*3bb0*/  LDL R5, [R1+0x778] ;  /* 0x0007780001057983 */ /* 0x000ea40000100800 */
[----:B--2---:R-:W-:-:S13]  /*3bc0*/  LOP3.LUT P2, RZ, R5, 0x1, RZ, 0xc0, !PT ;  /* 0x0000000105ff7812 */ /* 0x004fda000784c0ff */
[----:B------:R-:W-:Y:S05]  /*3bd0*/  @P2 BRA `(.L_x_44) ;  /* 0xffffffc4008c2947 */ /* 0x000fea000383ffff */
[----:B------:R-:W-:Y:S05]  /*3be0*/  EXIT ;  /* 0x000000000000794d */ /* 0x000fea0003800000 */
        .type           $_Z22nwdft_compute_K_kerneliP5ShellPdS1_S1_S1_i$_Z27nwdft_compute_eri_primitiveddddddddddddddddiiii,@function
        .size           $_Z22nwdft_compute_K_kerneliP5ShellPdS1_S1_S1_i$_Z27nwdft_compute_eri_primitiveddddddddddddddddiiii,($__internal_0_$__cuda_sm20_dblrcp_rn_slowpath_v3 - $_Z22nwdft_compute_K_kerneliP5ShellPdS1_S1_S1_i$_Z27nwdft_compute_eri_primitiveddddddddddddddddiiii)
$_Z22nwdft_compute_K_kerneliP5ShellPdS1_S1_S1_i$_Z27nwdft_compute_eri_primitiveddddddddddddddddiiii:
[----:B------:R-:W-:Y:S01]  /*3bf0*/  BSSY.RECONVERGENT B0, `(.L_x_45) ;  /* 0x0000048000007945 */ /* 0x000fe20003800200 */
[----:B------:R-:W-:Y:S01]  /*3c00*/  IMAD.MOV.U32 R2, RZ, RZ, R6 ;  /* 0x000000ffff027224 */ /* 0x000fe200078e0006 */
[----:B------:R-:W-:Y:S01]  /*3c10*/  MOV R30, R134 ;  /* 0x00000086001e7202 */ /* 0x000fe20000000f00 */
[----:B------:R-:W-:Y:S01]  /*3c20*/  IMAD.MOV.U32 R24, RZ, RZ, R136 ;  /* 0x000000ffff187224 */ /* 0x000fe200078e0088 */
[----:B------:R-:W-:Y:S01]  /*3c30*/  MOV R34, R128 ;  /* 0x0000008000227202 */ /* 0x000fe20000000f00 */
[----:B------:R-:W-:Y:S01]  /*3c40*/  IMAD.MOV.U32 R25, RZ, RZ, R137 ;  /* 0x000000ffff197224 */ /* 0x000fe200078e0089 */
[----:B------:R-:W-:Y:S01]  /*3c50*/  MOV R38, R124 ;  /* 0x0000007c00267202 */ /* 0x000fe20000000f00 */
[----:B------:R-:W-:Y:S02]  /*3c60*/  IMAD.MOV.U32 R31, RZ, RZ, R135 ;  /* 0x000000ffff1f7224 */ /* 0x000fe400078e0087 */
[----:B------:R-:W-:Y:S02]  /*3c70*/  IMAD.MOV.U32 R32, RZ, RZ, R132 ;  /* 0x000000ffff207224 */ /* 0x000fe400078e0084 */
[----:B------:R-:W-:-:S02]  /*3c80*/  IMAD.MOV.U32 R33, RZ, RZ, R133 ;  /* 0x000000ffff217224 */ /* 0x000fc400078e0085 */
[----:B------:R-:W-:Y:S02]  /*3c90*/  IMAD.MOV.U32 R35, RZ, RZ, R129 ;  /* 0x000000ffff237224 */ /* 0x000fe400078e0081 */
[----:B------:R-:W-:Y:S02]  /*3ca0*/  IMAD.MOV.U32 R36, RZ, RZ, R126 ;  /* 0x000000ffff247224 */ /* 0x000fe400078e007e */
[----:B------:R-:W-:Y:S02]  /*3cb0*/  IMAD.MOV.U32 R37, RZ, RZ, R127 ;  /* 0x000000ffff257224 */ /* 0x000fe400078e007f */
[----:B------:R-:W-:-:S07]  /*3cc0*/  IMAD.MOV.U32 R39, RZ, RZ, R125 ;  /* 0x000000ffff277224 */ /* 0x000fce00078e007d */
.L_x_46:
[----:B------:R-:W-:Y:S01]  /*3cd0*/  IMAD.IADD R4, R101, 0x1, R100 ;  /* 0x0000000165047824 */ /* 0x000fe200078e0264 */
[----:B------:R-:W-:Y:S01]  /*3ce0*/  MOV R138, R26 ;  /* 0x0000001a008a7202 */ /* 0x000fe20000000f00 */
[----:B------:R-:W-:Y:S01]  /*3cf0*/  IMAD.IADD R5, R41, 0x1, R40 ;  /* 0x0000000129057824 */ /* 0x000fe200078e0228 */
[----:B------:R-:W-:Y:S01]  /*3d00*/  MOV R214, R16 ;  /* 0x0000001000d67202 */ /* 0x000fe20000000f00 */
[----:B------:R-:W-:Y:S01]  /*3d10*/  IMAD.MOV.U32 R140, RZ, RZ, R22 ;  /* 0x000000ffff8c7224 */ /* 0x000fe200078e0016 */
[----:B------:R-:W-:Y:S01]  /*3d20*/  MOV R210, R18 ;  /* 0x0000001200d27202 */ /* 0x000fe20000000f00 */
[----:B------:R-:W-:Y:S01]  /*3d30*/  IMAD.MOV.U32 R212, RZ, RZ, R14 ;  /* 0x000000ffffd47224 */ /* 0x000fe200078e000e */
[----:B------:R-:W-:Y:S01]  /*3d40*/  ISETP.GT.AND P0, PT, R4, R5, PT ;  /* 0x000000050400720c */ /* 0x000fe20003f04270 */
        /* <DEDUP_REMOVED lines=12> */
[----:B------:R-:W-:-:S02]  /*3e10*/  IMAD.MOV.U32 R211, RZ, RZ, R19 ;  /* 0x000000ffffd37224 */ /* 0x000fc400078e0013 */
[----:B------:R-:W-:Y:S02]  /*3e20*/  IMAD.MOV.U32 R7, RZ, RZ, R21 ;  /* 0x000000ffff077224 */ /* 0x000fe400078e0015 */
[----:B------:R-:W-:Y:S02]  /*3e30*/  IMAD.MOV.U32 R5, RZ, RZ, R29 ;  /* 0x000000ffff057224 */ /* 0x000fe400078e001d */
[----:B------:R-:W-:Y:S02]  /*3e40*/  IMAD.MOV.U32 R9, RZ, RZ, R13 ;  /* 0x000000ffff097224 */ /* 0x000fe400078e000d */
[----:B------:R-:W-:Y:S02]  /*3e50*/  IMAD.MOV.U32 R103, RZ, RZ, R101 ;  /* 0x000000ffff677224 */ /* 0x000fe400078e0065 */
[----:B------:R-:W-:Y:S01]  /*3e60*/  IMAD.MOV.U32 R12, RZ, RZ, R38 ;  /* 0x000000ffff0c7224 */ /* 0x000fe200078e0026 */
[----:B------:R-:W-:Y:S01]  /*3e70*/  MOV R38, R8 ;  /* 0x0000000800267202 */ /* 0x000fe20000000f00 */
[----:B------:R-:W-:-:S02]  /*3e80*/  IMAD.MOV.U32 R13, RZ, RZ, R39 ;  /* 0x000000ffff0d7224 */ /* 0x000fc400078e0027 */
[----:B------:R-:W-:Y:S02]  /*3e90*/  IMAD.MOV.U32 R29, RZ, RZ, R37 ;  /* 0x000000ffff1d7224 */ /* 0x000fe400078e0025 */
[----:B------:R-:W-:Y:S01]  /*3ea0*/  IMAD.MOV.U32 R20, RZ, RZ, R34 ;  /* 0x000000ffff147224 */ /* 0x000fe200078e0022 */
[----:B------:R-:W-:Y:S01]  /*3eb0*/  MOV R34, R6 ;  /* 0x0000000600227202 */ /* 0x000fe20000000f00 */
        /* <DEDUP_REMOVED lines=23> */
[----:B------:R-:W-:Y:S02]  /*4030*/  IMAD.MOV.U32 R36, RZ, RZ, R4 ;  /* 0x000000ffff247224 */ /* 0x000fe400078e0004 */
[----:B------:R-:W-:-:S02]  /*4040*/  IMAD.MOV.U32 R37, RZ, RZ, R5 ;  /* 0x000000ffff257224 */ /* 0x000fc400078e0005 */
[----:B------:R-:W-:Y:S01]  /*4050*/  IMAD.MOV.U32 R39, RZ, RZ, R9 ;  /* 0x000000ffff277224 */ /* 0x000fe200078e0009 */
[----:B------:R-:W-:Y:S06]  /*4060*/  @P0 BRA `(.L_x_46) ;  /* 0xfffffffc00180947 */ /* 0x000fec000383ffff */
[----:B------:R-:W-:Y:S05]  /*4070*/  BSYNC.RECONVERGENT B0 ;  /* 0x0000000000007941 */ /* 0x000fea0003800200 */
.L_x_45:
[----:B------:R-:W-:Y:S01]  /*4080*/  DADD R142, R26, R22 ;  /* 0x000000001a8e7229 */ /* 0x000fe20000000016 */
[----:B------:R-:W-:Y:S01]  /*4090*/  IMAD.MOV.U32 R2, RZ, RZ, 0x1 ;  /* 0x00000001ff027424 */ /* 0x000fe200078e00ff */
[----:B------:R-:W-:Y:S01]  /*40a0*/  DADD R60, R140, R138 ;  /* 0x000000008c3c7229 */ /* 0x000fe2000000008a */
[----:B------:R-:W-:Y:S03]  /*40b0*/  BSSY.RECONVERGENT B0, `(.L_x_47) ;  /* 0x0000019000007945 */ /* 0x000fe60003800200 */
[----:B------:R-:W0:Y:S02]  /*40c0*/  MUFU.RCP64H R3, R143 ;  /* 0x0000008f00037308 */ /* 0x000e240000001800 */
[----:B0-----:R-:W-:-:S08]  /*40d0*/  DFMA R10, -R142, R2, 1 ;  /* 0x3ff000008e0a742b */ /* 0x001fd00000000102 */
[----:B------:R-:W-:-:S08]  /*40e0*/  DFMA R10, R10, R10, R10 ;  /* 0x0000000a0a0a722b */ /* 0x000fd0000000000a */
[----:B------:R-:W-:Y:S02]  /*40f0*/  DFMA R10, R2, R10, R2 ;  /* 0x0000000a020a722b */ /* 0x000fe40000000002 */
[----:B------:R-:W-:-:S06]  /*4100*/  DMUL R2, R22, R20 ;  /* 0x0000001416027228 */ /* 0x000fcc0000000000 */
[----:B------:R-:W-:Y:S02]  /*4110*/  DFMA R24, -R142, R10, 1 ;  /* 0x3ff000008e18742b */ /* 0x000fe4000000010a */
[----:B------:R-:W-:-:S06]  /*4120*/  DFMA R2, R26, R16, R2 ;  /* 0x000000101a02722b */ /* 0x000fcc0000000002 */
[----:B------:R-:W-:-:S04]  /*4130*/  DFMA R24, R10, R24, R10 ;  /* 0x000000180a18722b */ /* 0x000fc8000000000a */
[----:B------:R-:W-:-:S04]  /*4140*/  FSETP.GEU.AND P1, PT, |R3|, 6.5827683646048100446e-37, PT ;  /* 0x036000000300780b */ /* 0x000fc80003f2e200 */
[----:B------:R-:W-:-:S08]  /*4150*/  DMUL R10, R2, R24 ;  /* 0x00000018020a7228 */ /* 0x000fd00000000000 */
[----:B------:R-:W-:-:S08]  /*4160*/  DFMA R30, -R142, R10, R2 ;  /* 0x0000000a8e1e722b */ /* 0x000fd00000000102 */
[----:B------:R-:W-:-:S10]  /*4170*/  DFMA R24, R24, R30, R10 ;  /* 0x0000001e1818722b */ /* 0x000fd4000000000a */
[----:B------:R-:W-:-:S05]  /*4180*/  FFMA R10, RZ, R143, R25 ;  /* 0x0000008fff0a7223 */ /* 0x000fca0000000019 */
[----:B------:R-:W-:Y:S01]  /*4190*/  FSETP.GT.AND P0, PT, |R10|, 1.469367938527859385e-39, PT ;  /* 0x001000000a00780b */ /* 0x000fe20003f04200 */
[----:B------:R-:W-:-:S12]  /*41a0*/  DADD R10, R142, R60 ;  /* 0x000000008e0a7229 */ /* 0x000fd8000000003c */
[----:B------:R-:W-:Y:S05]  /*41b0*/  @P0 BRA P1, `(.L_x_48) ;  /* 0x0000000000200947 */ /* 0x000fea0000800000 */
[----:B------:R-:W-:Y:S01]  /*41c0*/  IMAD.MOV.U32 R74, RZ, RZ, R2 ;  /* 0x000000ffff4a7224 */ /* 0x000fe200078e0002 */
[----:B------:R-:W-:Y:S01]  /*41d0*/  MOV R75, R3 ;  /* 0x00000003004b7202 */ /* 0x000fe20000000f00 */
[----:B------:R-:W-:Y:S01]  /*41e0*/  IMAD.MOV.U32 R72, RZ, RZ, R142 ;  /* 0x000000ffff487224 */ /* 0x000fe200078e008e */
[----:B------:R-:W-:Y:S01]  /*41f0*/  MOV R86, 0x4220 ;  /* 0x0000422000567802 */ /* 0x000fe20000000f00 */
[----:B------:R-:W-:-:S07]  /*4200*/  IMAD.MOV.U32 R73, RZ, RZ, R143 ;  /* 0x000000ffff497224 */ /* 0x000fce00078e008f */
[----:B------:R-:W-:Y:S05]  /*4210*/  CALL.REL.NOINC `($__internal_1_$__cuda_sm20_div_rn_f64_full) ;  /* 0x000000d8001c7944 */ /* 0x000fea0003c00000 */
[----:B------:R-:W-:Y:S01]  /*4220*/  IMAD.MOV.U32 R24, RZ, RZ, R80 ;  /* 0x000000ffff187224 */ /* 0x000fe200078e0050 */
[----:B------:R-:W-:-:S07]  /*4230*/  MOV R25, R81 ;  /* 0x0000005100197202 */ /* 0x000fce0000000f00 */
.L_x_48:
[----:B------:R-:W-:Y:S05]  /*4240*/  BSYNC.RECONVERGENT B0 ;  /* 0x0000000000007941 */ /* 0x000fea0003800200 */
.L_x_47:
[----:B------:R-:W0:Y:S01]  /*4250*/  MUFU.RCP64H R77, R143 ;  /* 0x0000008f004d7308 */ /* 0x000e220000001800 */
[----:B------:R-:W-:Y:S01]  /*4260*/  IMAD.MOV.U32 R76, RZ, RZ, 0x1 ;  /* 0x00000001ff4c7424 */ /* 0x000fe200078e00ff */
[----:B------:R-:W-:Y:S05]  /*4270*/  BSSY.RECONVERGENT B0, `(.L_x_49) ;  /* 0x0000017000007945 */ /* 0x000fea0003800200 */
        /* <DEDUP_REMOVED lines=12> */
[----:B------:R-:W-:-:S13]  /*4340*/  FSETP.GT.AND P1, PT, |R30|, 1.469367938527859385e-39, PT ;  /* 0x001000001e00780b */ /* 0x000fda0003f24200 */
[----:B------:R-:W-:Y:S05]  /*4350*/  @P1 BRA P0, `(.L_x_50) ;  /* 0x0000000000201947 */ /* 0x000fea0000000000 */
[----:B------:R-:W-:Y:S01]  /*4360*/  IMAD.MOV.U32 R74, RZ, RZ, R2 ;  /* 0x000000ffff4a7224 */ /* 0x000fe200078e0002 */
[----:B------:R-:W-:Y:S01]  /*4370*/  MOV R72, R142 ;  /* 0x0000008e00487202 */ /* 0x000fe20000000f00 */
[----:B------:R-:W-:Y:S01]  /*4380*/  IMAD.MOV.U32 R75, RZ, RZ, R3 ;  /* 0x000000ffff4b7224 */ /* 0x000fe200078e0003 */
[----:B------:R-:W-:Y:S01]  /*4390*/  MOV R86, 0x43c0 ;  /* 0x000043c000567802 */ /* 0x000fe20000000f00 */
[----:B------:R-:W-:-:S07]  /*43a0*/  IMAD.MOV.U32 R73, RZ, RZ, R143 ;  /* 0x000000ffff497224 */ /* 0x000fce00078e008f */
[----:B------:R-:W-:Y:S05]  /*43b0*/  CALL.REL.NOINC `($__internal_1_$__cuda_sm20_div_rn_f64_full) ;  /* 0x000000d400b47944 */ /* 0x000fea0003c00000 */
[----:B------:R-:W-:Y:S02]  /*43c0*/  IMAD.MOV.U32 R76, RZ, RZ, R80 ;  /* 0x000000ffff4c7224 */ /* 0x000fe400078e0050 */
[----:B------:R-:W-:-:S07]  /*43d0*/  IMAD.MOV.U32 R77, RZ, RZ, R81 ;  /* 0x000000ffff4d7224 */ /* 0x000fce00078e0051 */
.L_x_50:
[----:B------:R-:W-:Y:S05]  /*43e0*/  BSYNC.RECONVERGENT B0 ;  /* 0x0000000000007941 */ /* 0x000fea0003800200 */
.L_x_49:
[----:B------:R-:W0:Y:S01]  /*43f0*/  MUFU.RCP64H R63, R143 ;  /* 0x0000008f003f7308 */ /* 0x000e220000001800 */
[----:B------:R-:W-:Y:S01]  /*4400*/  MOV R62, 0x1 ;  /* 0x00000001003e7802 */ /* 0x000fe20000000f00 */
        /* <DEDUP_REMOVED lines=23> */
.L_x_52:
[----:B------:R-:W-:Y:S05]  /*4580*/  BSYNC.RECONVERGENT B0 ;  /* 0x0000000000007941 */ /* 0x000fea0003800200 */
.L_x_51:
        /* <DEDUP_REMOVED lines=17> */
[----:B------:R-:W-:Y:S01]  /*46a0*/  MOV R74, R30 ;  /* 0x0000001e004a7202 */ /* 0x000fe20000000f00 */
[----:B------:R-:W-:Y:S01]  /*46b0*/  IMAD.MOV.U32 R75, RZ, RZ, R31 ;  /* 0x000000ffff4b7224 */ /* 0x000fe200078e001f */
[----:B------:R-:W-:Y:S01]  /*46c0*/  MOV R86, 0x4700 ;  /* 0x0000470000567802 */ /* 0x000fe20000000f00 */
[----:B------:R-:W-:Y:S02]  /*46d0*/  IMAD.MOV.U32 R72, RZ, RZ, R60 ;  /* 0x000000ffff487224 */ /* 0x000fe400078e003c */
[----:B------:R-:W-:-:S07]  /*46e0*/  IMAD.MOV.U32 R73, RZ, RZ, R61 ;  /* 0x000000ffff497224 */ /* 0x000fce00078e003d */
[----:B------:R-:W-:Y:S05]  /*46f0*/  CALL.REL.NOINC `($__internal_1_$__cuda_sm20_div_rn_f64_full) ;  /* 0x000000d000e47944 */ /* 0x000fea0003c00000 */
[----:B------:R-:W-:Y:S01]  /*4700*/  MOV R2, R80 ;  /* 0x0000005000027202 */ /* 0x000fe20000000f00 */
[----:B------:R-:W-:-:S07]  /*4710*/  IMAD.MOV.U32 R3, RZ, RZ, R81 ;  /* 0x000000ffff037224 */ /* 0x000fce00078e0051 */
.L_x_54:
[----:B------:R-:W-:Y:S05]  /*4720*/  BSYNC.RECONVERGENT B0 ;  /* 0x0000000000007941 */ /* 0x000fea0003800200 */
.L_x_53:
        /* <DEDUP_REMOVED lines=25> */
.L_x_56:
[----:B------:R-:W-:Y:S05]  /*48c0*/  BSYNC.RECONVERGENT B0 ;  /* 0x0000000000007941 */ /* 0x000fea0003800200 */
.L_x_55:
        /* <DEDUP_REMOVED lines=25> */
.L_x_58:
[----:B------:R-:W-:Y:S05]  /*4a60*/  BSYNC.RECONVERGENT B0 ;  /* 0x0000000000007941 */ /* 0x000fea0003800200 */
.L_x_57:
[----:B------:R-:W0:Y:S01]  /*4a70*/  MUFU.RCP64H R31, R143 ;  /* 0x0000008f001f7308 */ /* 0x000e220000001800 */
[----:B------:R-:W-:Y:S01]  /*4a80*/  MOV R30, 0x1 ;  /* 0x00000001001e7802 */ /* 0x000fe20000000f00 */
[----:B------:R-:W-:Y:S01]  /*4a90*/  DMUL R26, R26, -R22 ;  /* 0x800000161a1a7228 */ /* 0x000fe20000000000 */
[----:B------:R-:W-:Y:S01]  /*4aa0*/  BSSY.RECONVERGENT B0, `(.L_x_59) ;  /* 0x0000027000007945 */ /* 0x000fe20003800200 */
[----:B------:R-:W-:Y:S02]  /*4ab0*/  DADD R144, R14, -R28 ;  /* 0x000000000e907229 */ /* 0x000fe4000000081c */
[----:B------:R-:W-:Y:S02]  /*4ac0*/  DADD R4, -R4, R212 ;  /* 0x0000000004047229 */ /* 0x000fe400000001d4 */
[----:B------:R-:W-:Y:S02]  /*4ad0*/  DADD R146, R16, -R20 ;  /* 0x0000000010927229 */ /* 0x000fe40000000814 */
[----:B------:R-:W-:-:S02]  /*4ae0*/  DADD R6, -R6, R214 ;  /* 0x0000000006067229 */ /* 0x000fc400000001d6 */
[----:B------:R-:W-:Y:S01]  /*4af0*/  DMUL R20, R144, R144 ;  /* 0x0000009090147228 */ /* 0x000fe20000000000 */
[----:B------:R-:W-:Y:S01]  /*4b00*/  FSETP.GEU.AND P1, PT, |R27|, 6.5827683646048100446e-37, PT ;  /* 0x036000001b00780b */ /* 0x000fe20003f2e200 */
[----:B------:R-:W-:Y:S02]  /*4b10*/  DADD R148, R18, -R12 ;  /* 0x0000000012947229 */ /* 0x000fe4000000080c */
[----:B------:R-:W-:Y:S02]  /*4b20*/  DADD R8, -R8, R210 ;  /* 0x0000000008087229 */ /* 0x000fe400000001d2 */
[----:B0-----:R-:W-:Y:S02]  /*4b30*/  DFMA R32, -R142, R30, 1 ;  /* 0x3ff000008e20742b */ /* 0x001fe4000000011e */
[----:B------:R-:W-:Y:S02]  /*4b40*/  DFMA R20, R146, R146, R20 ;  /* 0x000000929214722b */ /* 0x000fe40000000014 */
[----:B------:R-:W-:-:S04]  /*4b50*/  DADD R12, -R94, R62 ;  /* 0x000000005e0c7229 */ /* 0x000fc8000000013e */
[----:B------:R-:W-:-:S08]  /*4b60*/  DFMA R32, R32, R32, R32 ;  /* 0x000000202020722b */ /* 0x000fd00000000020 */
[----:B------:R-:W-:-:S08]  /*4b70*/  DFMA R30, R30, R32, R30 ;  /* 0x000000201e1e722b */ /* 0x000fd0000000001e */
[----:B------:R-:W-:-:S08]  /*4b80*/  DFMA R32, -R142, R30, 1 ;  /* 0x3ff000008e20742b */ /* 0x000fd0000000011e */
[----:B------:R-:W-:Y:S02]  /*4b90*/  DFMA R22, R30, R32, R30 ;  /* 0x000000201e16722b */ /* 0x000fe4000000001e */
[----:B------:R-:W-:-:S06]  /*4ba0*/  DADD R32, -R92, R76 ;  /* 0x000000005c207229 */ /* 0x000fcc000000014c */
[----:B------:R-:W-:Y:S02]  /*4bb0*/  DMUL R30, R22, R26 ;  /* 0x0000001a161e7228 */ /* 0x000fe40000000000 */
[----:B------:R-:W-:-:S06]  /*4bc0*/  DMUL R32, R32, R32 ;  /* 0x0000002020207228 */ /* 0x000fcc0000000000 */
[----:B------:R-:W-:-:S08]  /*4bd0*/  DFMA R34, -R142, R30, R26 ;  /* 0x0000001e8e22722b */ /* 0x000fd0000000011a */
[----:B------:R-:W-:Y:S02]  /*4be0*/  DFMA R28, R22, R34, R30 ;  /* 0x00000022161c722b */ /* 0x000fe4000000001e */
[----:B------:R-:W-:Y:S02]  /*4bf0*/  DADD R30, -R2, R24 ;  /* 0x00000000021e7229 */ /* 0x000fe40000000118 */
[----:B------:R-:W-:-:S06]  /*4c00*/  DMUL R22, R4, R4 ;  /* 0x0000000404167228 */ /* 0x000fcc0000000000 */
[----:B------:R-:W-:Y:S01]  /*4c10*/  FFMA R34, RZ, R143, R29 ;  /* 0x0000008fff227223 */ /* 0x000fe2000000001d */
[----:B------:R-:W-:Y:S02]  /*4c20*/  DFMA R32, R30, R30, R32 ;  /* 0x0000001e1e20722b */ /* 0x000fe40000000020 */
[----:B------:R-:W-:Y:S02]  /*4c30*/  DFMA R30, R6, R6, R22 ;  /* 0x00000006061e722b */ /* 0x000fe40000000016 */
[----:B------:R-:W-:Y:S01]  /*4c40*/  FSETP.GT.AND P0, PT, |R34|, 1.469367938527859385e-39, PT ;  /* 0x001000002200780b */ /* 0x000fe20003f04200 */
[----:B------:R-:W-:-:S03]  /*4c50*/  DFMA R22, R148, R148, R20 ;  /* 0x000000949416722b */ /* 0x000fc60000000014 */
[----:B------:R-:W-:Y:S02]  /*4c60*/  DFMA R12, R12, R12, R32 ;  /* 0x0000000c0c0c722b */ /* 0x000fe40000000020 */
[----:B------:R-:W-:-:S07]  /*4c70*/  DFMA R20, R8, R8, R30 ;  /* 0x000000080814722b */ /* 0x000fce000000001e */
        /* <DEDUP_REMOVED lines=9> */
.L_x_60:
[----:B------:R-:W-:Y:S05]  /*4d10*/  BSYNC.RECONVERGENT B0 ;  /* 0x0000000000007941 */ /* 0x000fea0003800200 */
.L_x_59:
[----:B------:R-:W0:Y:S01]  /*4d20*/  MUFU.RCP64H R31, R61 ;  /* 0x0000003d001f7308 */ /* 0x000e220000001800 */
[----:B------:R-:W-:Y:S01]  /*4d30*/  IMAD.MOV.U32 R30, RZ, RZ, 0x1 ;  /* 0x00000001ff1e7424 */ /* 0x000fe200078e00ff */
[----:B------:R-:W-:Y:S01]  /*4d40*/  BSSY.RECONVERGENT B0, `(.L_x_61) ;  /* 0x0000017000007945 */ /* 0x000fe20003800200 */
[----:B------:R-:W-:-:S04]  /*4d50*/  DMUL R22, R22, R28 ;  /* 0x0000001c16167228 */ /* 0x000fc80000000000 */
[----:B0-----:R-:W-:-:S08]  /*4d60*/  DFMA R26, -R60, R30, 1 ;  /* 0x3ff000003c1a742b */ /* 0x001fd0000000011e */
[----:B------:R-:W-:-:S08]  /*4d70*/  DFMA R26, R26, R26, R26 ;  /* 0x0000001a1a1a722b */ /* 0x000fd0000000001a */
[----:B------:R-:W-:Y:S02]  /*4d80*/  DFMA R30, R30, R26, R30 ;  /* 0x0000001a1e1e722b */ /* 0x000fe4000000001e */
[----:B------:R-:W-:-:S06]  /*4d90*/  DMUL R26, R140, R138 ;  /* 0x0000008a8c1a7228 */ /* 0x000fcc0000000000 */
[----:B------:R-:W-:-:S04]  /*4da0*/  DFMA R32, -R60, R30, 1 ;  /* 0x3ff000003c20742b */ /* 0x000fc8000000011e */
[----:B------:R-:W-:-:S04]  /*4db0*/  FSETP.GEU.AND P0, PT, |R27|, 6.5827683646048100446e-37, PT ;  /* 0x036000001b00780b */ /* 0x000fc80003f0e200 */
[----:B------:R-:W-:-:S08]  /*4dc0*/  DFMA R30, R30, R32, R30 ;  /* 0x000000201e1e722b */ /* 0x000fd0000000001e */
        /* <DEDUP_REMOVED lines=14> */
.L_x_62:
[----:B------:R-:W-:Y:S05]  /*4eb0*/  BSYNC.RECONVERGENT B0 ;  /* 0x0000000000007941 */ /* 0x000fea0003800200 */
.L_x_61:
[----:B------:R-:W-:Y:S01]  /*4ec0*/  DFMA R36, R20, -R30, R22 ;  /* 0x8000001e1424722b */ /* 0x000fe20000000016 */
[----:B------:R-:W-:Y:S01]  /*4ed0*/  UMOV UR6, 0xfefa39ef ;  /* 0xfefa39ef00067882 */ /* 0x000fe20000000000 */
[----:B------:R-:W-:Y:S01]  /*4ee0*/  IMAD.MOV.U32 R20, RZ, RZ, 0x652b82fe ;  /* 0x652b82feff147424 */ /* 0x000fe200078e00ff */
[----:B------:R-:W-:Y:S01]  /*4ef0*/  UMOV UR7, 0x3fe62e42 ;  /* 0x3fe62e4200077882 */ /* 0x000fe20000000000 */
[----:B------:R-:W-:Y:S01]  /*4f00*/  IMAD.MOV.U32 R21, RZ, RZ, 0x3ff71547 ;  /* 0x3ff71547ff157424 */ /* 0x000fe200078e00ff */
[----:B------:R-:W-:Y:S05]  /*4f10*/  BSSY.RECONVERGENT B0, `(.L_x_63) ;  /* 0x0000042000007945 */ /* 0x000fea0003800200 */
[----:B------:R-:W-:Y:S01]  /*4f20*/  DFMA R20, R36, R20, 6.75539944105574400000e+15 ;  /* 0x433800002414742b */ /* 0x000fe20000000014 */
[----:B------:R-:W-:-:S07]  /*4f30*/  FSETP.GEU.AND P0, PT, |R37|, 4.1917929649353027344, PT ;  /* 0x4086232b2500780b */ /* 0x000fce0003f0e200 */
[----:B------:R-:W-:-:S08]  /*4f40*/  DADD R34, R20, -6.75539944105574400000e+15 ;  /* 0xc338000014227429 */ /* 0x000fd00000000000 */
[----:B------:R-:W-:Y:S01]  /*4f50*/  DFMA R22, R34, -UR6, R36 ;  /* 0x8000000622167c2b */ /* 0x000fe20008000024 */
[----:B------:R-:W-:Y:S01]  /*4f60*/  UMOV UR6, 0x3b39803f ;  /* 0x3b39803f00067882 */ /* 0x000fe20000000000 */
[----:B------:R-:W-:-:S06]  /*4f70*/  UMOV UR7, 0x3c7abc9e ;  /* 0x3c7abc9e00077882 */ /* 0x000fcc0000000000 */
[----:B------:R-:W-:Y:S01]  /*4f80*/  DFMA R34, R34, -UR6, R22 ;  /* 0x8000000622227c2b */ /* 0x000fe20008000016 */
[----:B------:R-:W-:Y:S01]  /*4f90*/  UMOV UR6, 0x69ce2bdf ;  /* 0x69ce2bdf00067882 */ /* 0x000fe20000000000 */
[----:B------:R-:W-:Y:S01]  /*4fa0*/  MOV R22, 0xfca213ea ;  /* 0xfca213ea00167802 */ /* 0x000fe20000000f00 */
[----:B------:R-:W-:Y:S01]  /*4fb0*/  IMAD.MOV.U32 R23, RZ, RZ, 0x3e928af3 ;  /* 0x3e928af3ff177424 */ /* 0x000fe200078e00ff */
[----:B------:R-:W-:-:S05]  /*4fc0*/  UMOV UR7, 0x3e5ade15 ;  /* 0x3e5ade1500077882 */ /* 0x000fca0000000000 */
[----:B------:R-:W-:Y:S01]  /*4fd0*/  DFMA R22, R34, UR6, R22 ;  /* 0x0000000622167c2b */ /* 0x000fe20008000016 */
[----:B------:R-:W-:Y:S01]  /*4fe0*/  UMOV UR6, 0x62401315 ;  /* 0x6240131500067882 */ /* 0x000fe20000000000 */
[----:B------:R-:W-:-:S06]  /*4ff0*/  UMOV UR7, 0x3ec71dee ;  /* 0x3ec71dee00077882 */ /* 0x000fcc0000000000 */
[----:B------:R-:W-:Y:S01]  /*5000*/  DFMA R22, R34, R22, UR6 ;  /* 0x0000000622167e2b */ /* 0x000fe20008000016 */
[----:B------:R-:W-:Y:S01]  /*5010*/  UMOV UR6, 0x7c89eb71 ;  /* 0x7c89eb7100067882 */ /* 0x000fe20000000000 */
[----:B------:R-:W-:-:S06]  /*5020*/  UMOV UR7, 0x3efa0199 ;  /* 0x3efa019900077882 */ /* 0x000fcc0000000000 */
[----:B------:R-:W-:Y:S01]  /*5030*/  DFMA R22, R34, R22, UR6 ;  /* 0x0000000622167e2b */ /* 0x000fe20008000016 */
[----:B------:R-:W-:Y:S01]  /*5040*/  UMOV UR6, 0x14761f65 ;  /* 0x14761f6500067882 */ /* 0x000fe20000000000 */
[----:B------:R-:W-:-:S06]  /*5050*/  UMOV UR7, 0x3f2a01a0 ;  /* 0x3f2a01a000077882 */ /* 0x000fcc0000000000 */
[----:B------:R-:W-:Y:S01]  /*5060*/  DFMA R26, R34, R22, UR6 ;  /* 0x00000006221a7e2b */ /* 0x000fe20008000016 */
[----:B------:R-:W-:Y:S01]  /*5070*/  UMOV UR6, 0x1852b7af ;  /* 0x1852b7af00067882 */ /* 0x000fe20000000000 */
[----:B------:R-:W-:Y:S01]  /*5080*/  UMOV UR7, 0x3f56c16c ;  /* 0x3f56c16c00077882 */ /* 0x000fe20000000000 */
[----:B------:R-:W0:Y:S01]  /*5090*/  MUFU.RSQ64H R23, R11 ;  /* 0x0000000b00177308 */ /* 0x000e220000001c00 */
[----:B------:R-:W-:-:S04]  /*50a0*/  VIADD R22, R11, 0xfcb00000 ;  /* 0xfcb000000b167836 */ /* 0x000fc80000000000 */
[----:B------:R-:W-:Y:S01]  /*50b0*/  DFMA R26, R34, R26, UR6 ;  /* 0x00000006221a7e2b */ /* 0x000fe2000800001a */
[----:B------:R-:W-:Y:S01]  /*50c0*/  UMOV UR6, 0x11122322 ;  /* 0x1112232200067882 */ /* 0x000fe20000000000 */
[----:B------:R-:W-:-:S06]  /*50d0*/  UMOV UR7, 0x3f811111 ;  /* 0x3f81111100077882 */ /* 0x000fcc0000000000 */
[----:B------:R-:W-:Y:S01]  /*50e0*/  DFMA R28, R34, R26, UR6 ;  /* 0x00000006221c7e2b */ /* 0x000fe2000800001a */
[----:B------:R-:W-:Y:S01]  /*50f0*/  UMOV UR6, 0x555502a1 ;  /* 0x555502a100067882 */ /* 0x000fe20000000000 */
[----:B------:R-:W-:Y:S01]  /*5100*/  UMOV UR7, 0x3fa55555 ;  /* 0x3fa5555500077882 */ /* 0x000fe20000000000 */
[----:B------:R-:W-:Y:S01]  /*5110*/  IMAD.MOV.U32 R26, RZ, RZ, 0x0 ;  /* 0x00000000ff1a7424 */ /* 0x000fe200078e00ff */
[----:B0-----:R-:W-:Y:S01]  /*5120*/  DMUL R30, R22, R22 ;  /* 0x00000016161e7228 */ /* 0x001fe20000000000 */
[----:B------:R-:W-:-:S03]  /*5130*/  MOV R27, 0x3fd80000 ;  /* 0x3fd80000001b7802 */ /* 0x000fc60000000f00 */
[----:B------:R-:W-:Y:S01]  /*5140*/  DFMA R28, R34, R28, UR6 ;  /* 0x00000006221c7e2b */ /* 0x000fe2000800001c */
[----:B------:R-:W-:Y:S01]  /*5150*/  UMOV UR6, 0x55555511 ;  /* 0x5555551100067882 */ /* 0x000fe20000000000 */
[----:B------:R-:W-:Y:S02]  /*5160*/  UMOV UR7, 0x3fc55555 ;  /* 0x3fc5555500077882 */ /* 0x000fe40000000000 */
[----:B------:R-:W-:-:S04]  /*5170*/  DFMA R30, R10, -R30, 1 ;  /* 0x3ff000000a1e742b */ /* 0x000fc8000000081e */
[----:B------:R-:W-:Y:S01]  /*5180*/  DFMA R28, R34, R28, UR6 ;  /* 0x00000006221c7e2b */ /* 0x000fe2000800001c */
[----:B------:R-:W-:Y:S01]  /*5190*/  UMOV UR6, 0xb ;  /* 0x0000000b00067882 */ /* 0x000fe20000000000 */
[----:B------:R-:W-:Y:S02]  /*51a0*/  UMOV UR7, 0x3fe00000 ;  /* 0x3fe0000000077882 */ /* 0x000fe40000000000 */
[----:B------:R-:W-:Y:S02]  /*51b0*/  DFMA R26, R30, R26, 0.5 ;  /* 0x3fe000001e1a742b */ /* 0x000fe4000000001a */
[----:B------:R-:W-:Y:S02]  /*51c0*/  DMUL R30, R22, R30 ;  /* 0x0000001e161e7228 */ /* 0x000fe40000000000 */
[----:B------:R-:W-:-:S06]  /*51d0*/  DFMA R28, R34, R28, UR6 ;  /* 0x00000006221c7e2b */ /* 0x000fcc000800001c */
[----:B------:R-:W-:Y:S02]  /*51e0*/  DFMA R26, R26, R30, R22 ;  /* 0x0000001e1a1a722b */ /* 0x000fe40000000016 */
[----:B------:R-:W-:-:S08]  /*51f0*/  DFMA R28, R34, R28, 1 ;  /* 0x3ff00000221c742b */ /* 0x000fd0000000001c */
[----:B------:R-:W-:Y:S01]  /*5200*/  DFMA R34, R34, R28, 1 ;  /* 0x3ff000002222742b */ /* 0x000fe2000000001c */
[----:B------:R-:W-:Y:S01]  /*5210*/  VIADD R33, R27, 0xfff00000 ;  /* 0xfff000001b217836 */ /* 0x000fe20000000000 */
[----:B------:R-:W-:-:S08]  /*5220*/  DMUL R28, R10, R26 ;  /* 0x0000001a0a1c7228 */ /* 0x000fd00000000000 */
[----:B------:R-:W-:Y:S01]  /*5230*/  DFMA R30, R28, -R28, R10 ;  /* 0x8000001c1c1e722b */ /* 0x000fe2000000000a */
[----:B------:R-:W-:Y:S02]  /*5240*/  IMAD R69, R20, 0x100000, R35 ;  /* 0x0010000014457824 */ /* 0x000fe400078e0223 */
[----:B------:R-:W-:Y:S01]  /*5250*/  IMAD.MOV.U32 R68, RZ, RZ, R34 ;  /* 0x000000ffff447224 */ /* 0x000fe200078e0022 */
[----:B------:R-:W-:Y:S07]  /*5260*/  @!P0 BRA `(.L_x_64) ;  /* 0x0000000000308947 */ /* 0x000fee0003800000 */
[C---:B------:R-:W-:Y:S02]  /*5270*/  DADD R38, R36.reuse, +INF ;  /* 0x7ff0000024267429 */ /* 0x040fe40000000000 */
[----:B------:R-:W-:-:S08]  /*5280*/  DSETP.GEU.AND P0, PT, R36, RZ, PT ;  /* 0x000000ff2400722a */ /* 0x000fd00003f0e000 */
[----:B------:R-:W-:Y:S02]  /*5290*/  FSEL R68, R38, RZ, P0 ;  /* 0x000000ff26447208 */ /* 0x000fe40000000000 */
[----:B------:R-:W-:Y:S02]  /*52a0*/  FSEL R69, R39, RZ, P0 ;  /* 0x000000ff27457208 */ /* 0x000fe40000000000 */
[----:B------:R-:W-:-:S13]  /*52b0*/  FSETP.GEU.AND P0, PT, |R37|, 4.2275390625, PT ;  /* 0x408748002500780b */ /* 0x000fda0003f0e200 */
[----:B------:R-:W-:-:S04]  /*52c0*/  @!P0 LEA.HI R21, R20, R20, RZ, 0x1 ;  /* 0x0000001414158211 */ /* 0x000fc800078f08ff */
[----:B------:R-:W-:-:S04]  /*52d0*/  @!P0 SHF.R.S32.HI R21, RZ, 0x1, R21 ;  /* 0x00000001ff158819 */ /* 0x000fc80000011415 */
[----:B------:R-:W-:Y:S01]  /*52e0*/  @!P0 IADD3 R20, PT, PT, R20, -R21, RZ ;  /* 0x8000001514148210 */ /* 0x000fe20007ffe0ff */
[----:B------:R-:W-:-:S03]  /*52f0*/  @!P0 IMAD R35, R21, 0x100000, R35 ;  /* 0x0010000015238824 */ /* 0x000fc600078e0223 */
[----:B------:R-:W-:Y:S01]  /*5300*/  @!P0 LEA R21, R20, 0x3ff00000, 0x14 ;  /* 0x3ff0000014158811 */ /* 0x000fe200078ea0ff */
[----:B------:R-:W-:-:S06]  /*5310*/  @!P0 IMAD.MOV.U32 R20, RZ, RZ, RZ ;  /* 0x000000ffff148224 */ /* 0x000fcc00078e00ff */
[----:B------:R-:W-:-:S11]  /*5320*/  @!P0 DMUL R68, R34, R20 ;  /* 0x0000001422448228 */ /* 0x000fd60000000000 */
.L_x_64:
[----:B------:R-:W-:Y:S05]  /*5330*/  BSYNC.RECONVERGENT B0 ;  /* 0x0000000000007941 */ /* 0x000fea0003800200 */
.L_x_63:
[----:B------:R-:W-:Y:S01]  /*5340*/  ISETP.GE.U32.AND P0, PT, R22, 0x7ca00000, PT ;  /* 0x7ca000001600780c */ /* 0x000fe20003f06070 */
[----:B------:R-:W-:Y:S01]  /*5350*/  IMAD.MOV.U32 R32, RZ, RZ, R26 ;  /* 0x000000ffff207224 */ /* 0x000fe200078e001a */
[----:B------:R-:W-:Y:S01]  /*5360*/  BSSY.RECONVERGENT B0, `(.L_x_65) ;  /* 0x000000e000007945 */ /* 0x000fe20003800200 */
[----:B------:R-:W-:-:S04]  /*5370*/  DMUL R20, R142, R60 ;  /* 0x0000003c8e147228 */ /* 0x000fc80000000000 */
[----:B------:R-:W-:-:S06]  /*5380*/  DFMA R34, R30, R32, R28 ;  /* 0x000000201e22722b */ /* 0x000fcc000000001c */
[----:B------:R-:W-:Y:S05]  /*5390*/  @!P0 BRA `(.L_x_66) ;  /* 0x0000000000288947 */ /* 0x000fea0003800000 */
[----:B------:R-:W-:Y:S01]  /*53a0*/  MOV R34, R26 ;  /* 0x0000001a00227202 */ /* 0x000fe20000000f00 */
[----:B------:R-:W-:Y:S01]  /*53b0*/  IMAD.MOV.U32 R37, RZ, RZ, R29 ;  /* 0x000000ffff257224 */ /* 0x000fe200078e001d */
[----:B------:R-:W-:Y:S01]  /*53c0*/  MOV R26, R22 ;  /* 0x00000016001a7202 */ /* 0x000fe20000000f00 */
[----:B------:R-:W-:Y:S01]  /*53d0*/  IMAD.MOV.U32 R35, RZ, RZ, R31 ;  /* 0x000000ffff237224 */ /* 0x000fe200078e001f */
[----:B------:R-:W-:Y:S01]  /*53e0*/  MOV R32, 0x5440 ;  /* 0x0000544000207802 */ /* 0x000fe20000000f00 */
[----:B------:R-:W-:Y:S02]  /*53f0*/  IMAD.MOV.U32 R36, RZ, RZ, R28 ;  /* 0x000000ffff247224 */ /* 0x000fe400078e001c */
[----:B------:R-:W-:Y:S02]  /*5400*/  IMAD.MOV.U32 R29, RZ, RZ, R33 ;  /* 0x000000ffff1d7224 */ /* 0x000fe400078e0021 */
[----:B------:R-:W-:Y:S02]  /*5410*/  IMAD.MOV.U32 R22, RZ, RZ, R10 ;  /* 0x000000ffff167224 */ /* 0x000fe400078e000a */
[----:B------:R-:W-:-:S07]  /*5420*/  IMAD.MOV.U32 R23, RZ, RZ, R11 ;  /* 0x000000ffff177224 */ /* 0x000fce00078e000b */
[----:B------:R-:W-:Y:S05]  /*5430*/  CALL.REL.NOINC `($__internal_2_$__cuda_sm20_dsqrt_rn_f64_mediumpath_v1) ;  /* 0x000000cc00147944 */ /* 0x000fea0003c00000 */
.L_x_66:
[----:B------:R-:W-:Y:S05]  /*5440*/  BSYNC.RECONVERGENT B0 ;  /* 0x0000000000007941 */ /* 0x000fea0003800200 */
.L_x_65:
[----:B------:R-:W-:Y:S01]  /*5450*/  DMUL R34, R20, R34 ;  /* 0x0000002214227228 */ /* 0x000fe20000000000 */
[----:B------:R-:W-:Y:S01]  /*5460*/  MOV R22, 0x1 ;  /* 0x0000000100167802 */ /* 0x000fe20000000f00 */
[----:B------:R-:W-:Y:S01]  /*5470*/  UMOV UR6, 0xa9dc6553 ;  /* 0xa9dc655300067882 */ /* 0x000fe20000000000 */
[----:B------:R-:W-:Y:S01]  /*5480*/  UMOV UR7, 0x40417e50 ;  /* 0x40417e5000077882 */ /* 0x000fe20000000000 */
[----:B------:R-:W-:Y:S02]  /*5490*/  BSSY.RECONVERGENT B0, `(.L_x_67) ;  /* 0x0000015000007945 */ /* 0x000fe40003800200 */
[----:B------:R-:W0:Y:S02]  /*54a0*/  MUFU.RCP64H R23, R35 ;  /* 0x0000002300177308 */ /* 0x000e240000001800 */
[----:B0-----:R-:W-:-:S08]  /*54b0*/  DFMA R26, -R34, R22, 1 ;  /* 0x3ff00000221a742b */ /* 0x001fd00000000116 */
[----:B------:R-:W-:-:S08]  /*54c0*/  DFMA R26, R26, R26, R26 ;  /* 0x0000001a1a1a722b */ /* 0x000fd0000000001a */
[----:B------:R-:W-:-:S08]  /*54d0*/  DFMA R22, R22, R26, R22 ;  /* 0x0000001a1616722b */ /* 0x000fd00000000016 */
[----:B------:R-:W-:-:S08]  /*54e0*/  DFMA R26, -R34, R22, 1 ;  /* 0x3ff00000221a742b */ /* 0x000fd00000000116 */
[----:B------:R-:W-:-:S08]  /*54f0*/  DFMA R22, R22, R26, R22 ;  /* 0x0000001a1616722b */ /* 0x000fd00000000016 */
[----:B------:R-:W-:-:S08]  /*5500*/  DMUL R26, R22, UR6 ;  /* 0x00000006161a7c28 */ /* 0x000fd00008000000 */
[----:B------:R-:W-:-:S08]  /*5510*/  DFMA R28, -R34, R26, UR6 ;  /* 0x00000006221c7e2b */ /* 0x000fd0000800011a */
[----:B------:R-:W-:-:S10]  /*5520*/  DFMA R22, R22, R28, R26 ;  /* 0x0000001c1616722b */ /* 0x000fd4000000001a */
[----:B------:R-:W-:-:S05]  /*5530*/  FFMA R26, RZ, R35, R23 ;  /* 0x00000023ff1a7223 */ /* 0x000fca0000000017 */
[----:B------:R-:W-:-:S13]  /*5540*/  FSETP.GT.AND P0, PT, |R26|, 1.469367938527859385e-39, PT ;  /* 0x001000001a00780b */ /* 0x000fda0003f04200 */
[----:B------:R-:W-:Y:S05]  /*5550*/  @P0 BRA `(.L_x_68) ;  /* 0x0000000000200947 */ /* 0x000fea0003800000 */
[----:B------:R-:W-:Y:S01]  /*5560*/  IMAD.MOV.U32 R72, RZ, RZ, R34 ;  /* 0x000000ffff487224 */ /* 0x000fe200078e0022 */
[----:B------:R-:W-:Y:S01]  /*5570*/  MOV R75, 0x40417e50 ;  /* 0x40417e50004b7802 */ /* 0x000fe20000000f00 */
[----:B------:R-:W-:Y:S01]  /*5580*/  IMAD.MOV.U32 R73, RZ, RZ, R35 ;  /* 0x000000ffff497224 */ /* 0x000fe200078e0023 */
[----:B------:R-:W-:Y:S01]  /*5590*/  MOV R86, 0x55c0 ;  /* 0x000055c000567802 */ /* 0x000fe20000000f00 */
[----:B------:R-:W-:-:S07]  /*55a0*/  IMAD.MOV.U32 R74, RZ, RZ, -0x56239aad ;  /* 0xa9dc6553ff4a7424 */ /* 0x000fce00078e00ff */
[----:B------:R-:W-:Y:S05]  /*55b0*/  CALL.REL.NOINC `($__internal_1_$__cuda_sm20_div_rn_f64_full) ;  /* 0x000000c400347944 */ /* 0x000fea0003c00000 */
[----:B------:R-:W-:Y:S02]  /*55c0*/  IMAD.MOV.U32 R22, RZ, RZ, R80 ;  /* 0x000000ffff167224 */ /* 0x000fe400078e0050 */
[----:B------:R-:W-:-:S07]  /*55d0*/  IMAD.MOV.U32 R23, RZ, RZ, R81 ;  /* 0x000000ffff177224 */ /* 0x000fce00078e0051 */
.L_x_68:
[----:B------:R-:W-:Y:S05]  /*55e0*/  BSYNC.RECONVERGENT B0 ;  /* 0x0000000000007941 */ /* 0x000fea0003800200 */
.L_x_67:
[----:B------:R-:W0:Y:S01]  /*55f0*/  MUFU.RCP64H R27, R11 ;  /* 0x0000000b001b7308 */ /* 0x000e220000001800 */
[----:B------:R-:W-:Y:S01]  /*5600*/  IMAD.MOV.U32 R26, RZ, RZ, 0x1 ;  /* 0x00000001ff1a7424 */ /* 0x000fe200078e00ff */
[----:B------:R-:W-:Y:S01]  /*5610*/  FSETP.GEU.AND P0, PT, |R21|, 6.5827683646048100446e-37, PT ;  /* 0x036000001500780b */ /* 0x000fe20003f0e200 */
[----:B------:R-:W-:Y:S01]  /*5620*/  BSSY.RECONVERGENT B0, `(.L_x_69) ;  /* 0x0000015000007945 */ /* 0x000fe20003800200 */
[----:B------:R-:W-:-:S03]  /*5630*/  DMUL R68, R22, R68 ;  /* 0x0000004416447228 */ /* 0x000fc60000000000 */
[----:B0-----:R-:W-:-:S08]  /*5640*/  DFMA R28, -R10, R26, 1 ;  /* 0x3ff000000a1c742b */ /* 0x001fd0000000011a */
[----:B------:R-:W-:-:S08]  /*5650*/  DFMA R28, R28, R28, R28 ;  /* 0x0000001c1c1c722b */ /* 0x000fd0000000001c */
[----:B------:R-:W-:-:S08]  /*5660*/  DFMA R26, R26, R28, R26 ;  /* 0x0000001c1a1a722b */ /* 0x000fd0000000001a */
[----:B------:R-:W-:-:S08]  /*5670*/  DFMA R28, -R10, R26, 1 ;  /* 0x3ff000000a1c742b */ /* 0x000fd0000000011a */
        /* <DEDUP_REMOVED lines=15> */
.L_x_70:
[----:B------:R-:W-:Y:S05]  /*5770*/  BSYNC.RECONVERGENT B0 ;  /* 0x0000000000007941 */ /* 0x000fea0003800200 */
.L_x_69:
[----:B------:R-:W-:Y:S01]  /*5780*/  DMUL R12, R12, R26 ;  /* 0x0000001a0c0c7228 */ /* 0x000fe20000000000 */
[----:B------:R-:W-:Y:S01]  /*5790*/  UMOV UR6, 0x9abcaf48 ;  /* 0x9abcaf4800067882 */ /* 0x000fe20000000000 */
[----:B------:R-:W-:Y:S01]  /*57a0*/  UMOV UR7, 0x3e7ad7f2 ;  /* 0x3e7ad7f200077882 */ /* 0x000fe20000000000 */
[----:B------:R-:W-:Y:S05]  /*57b0*/  BSSY.RECONVERGENT B0, `(.L_x_71) ;  /* 0x000049e000007945 */ /* 0x000fea0003800200 */
[----:B------:R-:W-:-:S14]  /*57c0*/  DSETP.GEU.AND P0, PT, R12, UR6, PT ;  /* 0x000000060c007e2a */ /* 0x000fdc000bf0e000 */
[----:B------:R-:W-:Y:S05]  /*57d0*/  @P0 BRA `(.L_x_72) ;  /* 0x0000001000100947 */ /* 0x000fea0003800000 */
[----:B------:R-:W0:Y:S01]  /*57e0*/  MUFU.RCP64H R11, -3 ;  /* 0xc0080000000b7908 */ /* 0x000e220000001800 */
[----:B------:R-:W-:Y:S01]  /*57f0*/  IMAD.MOV.U32 R150, RZ, RZ, 0x0 ;  /* 0x00000000ff967424 */ /* 0x000fe200078e00ff */
[----:B------:R-:W-:Y:S01]  /*5800*/  MOV R10, 0x1 ;  /* 0x00000001000a7802 */ /* 0x000fe20000000f00 */
[----:B------:R-:W-:Y:S01]  /*5810*/  IMAD.MOV.U32 R151, RZ, RZ, 0x40080000 ;  /* 0x40080000ff977424 */ /* 0x000fe200078e00ff */
[----:B------:R-:W-:Y:S01]  /*5820*/  FSETP.GEU.AND P0, PT, |R13|, 6.5827683646048100446e-37, PT ;  /* 0x036000000d00780b */ /* 0x000fe20003f0e200 */
[----:B------:R-:W-:Y:S04]  /*5830*/  BSSY.RECONVERGENT B1, `(.L_x_73) ;  /* 0x0000014000017945 */ /* 0x000fe80003800200 */
[----:B0-----:R-:W-:-:S08]  /*5840*/  DFMA R20, R10, R150, 1 ;  /* 0x3ff000000a14742b */ /* 0x001fd00000000096 */
[----:B------:R-:W-:-:S08]  /*5850*/  DFMA R20, R20, R20, R20 ;  /* 0x000000141414722b */ /* 0x000fd00000000014 */
[----:B------:R-:W-:-:S08]  /*5860*/  DFMA R20, R10, R20, R10 ;  /* 0x000000140a14722b */ /* 0x000fd0000000000a */
[----:B------:R-:W-:-:S08]  /*5870*/  DFMA R150, R20, R150, 1 ;  /* 0x3ff000001496742b */ /* 0x000fd00000000096 */
[----:B------:R-:W-:-:S08]  /*5880*/  DFMA R150, R20, R150, R20 ;  /* 0x000000961496722b */ /* 0x000fd00000000014 */
[----:B------:R-:W-:-:S08]  /*5890*/  DMUL R10, R12, R150 ;  /* 0x000000960c0a7228 */ /* 0x000fd00000000000 */
[----:B------:R-:W-:-:S08]  /*58a0*/  DFMA R20, R10, 3, R12 ;  /* 0x400800000a14782b */ /* 0x000fd0000000000c */
[----:B------:R-:W-:-:S10]  /*58b0*/  DFMA R150, R150, R20, R10 ;  /* 0x000000149696722b */ /* 0x000fd4000000000a */
[----:B------:R-:W-:-:S05]  /*58c0*/  FFMA R10, RZ, -2.125, R151 ;  /* 0xc0080000ff0a7823 */ /* 0x000fca0000000097 */
[----:B------:R-:W-:-:S13]  /*58d0*/  FSETP.GT.AND P1, PT, |R10|, 1.469367938527859385e-39, PT ;  /* 0x001000000a00780b */ /* 0x000fda0003f24200 */
[----:B------:R-:W-:Y:S05]  /*58e0*/  @P1 BRA P0, `(.L_x_74) ;  /* 0x0000000000201947 */ /* 0x000fea0000000000 */
[----:B------:R-:W-:Y:S01]  /*58f0*/  IMAD.MOV.U32 R74, RZ, RZ, R12 ;  /* 0x000000ffff4a7224 */ /* 0x000fe200078e000c */
[----:B------:R-:W-:Y:S01]  /*5900*/  MOV R73, 0xc0080000 ;  /* 0xc008000000497802 */ /* 0x000fe20000000f00 */
[----:B------:R-:W-:Y:S01]  /*5910*/  IMAD.MOV.U32 R75, RZ, RZ, R13 ;  /* 0x000000ffff4b7224 */ /* 0x000fe200078e000d */
[----:B------:R-:W-:Y:S01]  /*5920*/  MOV R86, 0x5950 ;  /* 0x0000595000567802 */ /* 0x000fe20000000f00 */
[----:B------:R-:W-:-:S07]  /*5930*/  IMAD.MOV.U32 R72, RZ, RZ, RZ ;  /* 0x000000ffff487224 */ /* 0x000fce00078e00ff */
[----:B------:R-:W-:Y:S05]  /*5940*/  CALL.REL.NOINC `($__internal_1_$__cuda_sm20_div_rn_f64_full) ;  /* 0x000000c000507944 */ /* 0x000fea0003c00000 */
[----:B------:R-:W-:Y:S02]  /*5950*/  IMAD.MOV.U32 R150, RZ, RZ, R80 ;  /* 0x000000ffff967224 */ /* 0x000fe400078e0050 */
[----:B------:R-:W-:-:S07]  /*5960*/  IMAD.MOV.U32 R151, RZ, RZ, R81 ;  /* 0x000000ffff977224 */ /* 0x000fce00078e0051 */
.L_x_74:
[----:B------:R-:W-:Y:S05]  /*5970*/  BSYNC.RECONVERGENT B1 ;  /* 0x0000000000017941 */ /* 0x000fea0003800200 */
.L_x_73:
[----:B------:R-:W0:Y:S01]  /*5980*/  MUFU.RCP64H R11, -5 ;  /* 0xc0140000000b7908 */ /* 0x000e220000001800 */
[----:B------:R-:W-:Y:S01]  /*5990*/  IMAD.MOV.U32 R152, RZ, RZ, 0x0 ;  /* 0x00000000ff987424 */ /* 0x000fe200078e00ff */
[----:B------:R-:W-:Y:S01]  /*59a0*/  MOV R153, 0x40140000 ;  /* 0x4014000000997802 */ /* 0x000fe20000000f00 */
[----:B------:R-:W-:Y:S01]  /*59b0*/  IMAD.MOV.U32 R10, RZ, RZ, 0x1 ;  /* 0x00000001ff0a7424 */ /* 0x000fe200078e00ff */
[----:B------:R-:W-:Y:S01]  /*59c0*/  FSETP.GEU.AND P0, PT, |R13|, 6.5827683646048100446e-37, PT ;  /* 0x036000000d00780b */ /* 0x000fe20003f0e200 */
[----:B------:R-:W-:Y:S01]  /*59d0*/  BSSY.RECONVERGENT B1, `(.L_x_75) ;  /* 0x0000015000017945 */ /* 0x000fe20003800200 */
[----:B------:R-:W-:-:S03]  /*59e0*/  DADD R150, R150, 1 ;  /* 0x3ff0000096967429 */ /* 0x000fc60000000000 */
        /* <DEDUP_REMOVED lines=8> */
[----:B------:R-:W-:-:S05]  /*5a70*/  FFMA R10, RZ, -2.3125, R153 ;  /* 0xc0140000ff0a7823 */ /* 0x000fca0000000099 */
[----:B------:R-:W-:-:S13]  /*5a80*/  FSETP.GT.AND P1, PT, |R10|, 1.469367938527859385e-39, PT ;  /* 0x001000000a00780b */ /* 0x000fda0003f24200 */
[----:B------:R-:W-:Y:S05]  /*5a90*/  @P1 BRA P0, `(.L_x_76) ;  /* 0x0000000000201947 */ /* 0x000fea0000000000 */
[----:B------:R-:W-:Y:S01]  /*5aa0*/  IMAD.MOV.U32 R74, RZ, RZ, R12 ;  /* 0x000000ffff4a7224 */ /* 0x000fe200078e000c */
[----:B------:R-:W-:Y:S01]  /*5ab0*/  MOV R72, RZ ;  /* 0x000000ff00487202 */ /* 0x000fe20000000f00 */
[----:B------:R-:W-:Y:S01]  /*5ac0*/  IMAD.MOV.U32 R75, RZ, RZ, R13 ;  /* 0x000000ffff4b7224 */ /* 0x000fe200078e000d */
[----:B------:R-:W-:Y:S01]  /*5ad0*/  MOV R86, 0x5b00 ;  /* 0x00005b0000567802 */ /* 0x000fe20000000f00 */
[----:B------:R-:W-:-:S07]  /*5ae0*/  IMAD.MOV.U32 R73, RZ, RZ, -0x3fec0000 ;  /* 0xc0140000ff497424 */ /* 0x000fce00078e00ff */
[----:B------:R-:W-:Y:S05]  /*5af0*/  CALL.REL.NOINC `($__internal_1_$__cuda_sm20_div_rn_f64_full) ;  /* 0x000000bc00e47944 */ /* 0x000fea0003c00000 */
[----:B------:R-:W-:Y:S02]  /*5b00*/  IMAD.MOV.U32 R152, RZ, RZ, R80 ;  /* 0x000000ffff987224 */ /* 0x000fe400078e0050 */
[----:B------:R-:W-:-:S07]  /*5b10*/  IMAD.MOV.U32 R153, RZ, RZ, R81 ;  /* 0x000000ffff997224 */ /* 0x000fce00078e0051 */
.L_x_76:
[----:B------:R-:W-:Y:S05]  /*5b20*/  BSYNC.RECONVERGENT B1 ;  /* 0x0000000000017941 */ /* 0x000fea0003800200 */
.L_x_75:
[----:B------:R-:W0:Y:S01]  /*5b30*/  MUFU.RCP64H R11, -7 ;  /* 0xc01c0000000b7908 */ /* 0x000e220000001800 */
[----:B------:R-:W-:Y:S01]  /*5b40*/  MOV R154, 0x0 ;  /* 0x00000000009a7802 */ /* 0x000fe20000000f00 */
[----:B------:R-:W-:Y:S01]  /*5b50*/  IMAD.MOV.U32 R155, RZ, RZ, 0x401c0000 ;  /* 0x401c0000ff9b7424 */ /* 0x000fe200078e00ff */
[----:B------:R-:W-:Y:S01]  /*5b60*/  FSETP.GEU.AND P0, PT, |R13|, 6.5827683646048100446e-37, PT ;  /* 0x036000000d00780b */ /* 0x000fe20003f0e200 */
[----:B------:R-:W-:Y:S01]  /*5b70*/  IMAD.MOV.U32 R10, RZ, RZ, 0x1 ;  /* 0x00000001ff0a7424 */ /* 0x000fe200078e00ff */
[----:B------:R-:W-:Y:S01]  /*5b80*/  UMOV UR6, 0x55555555 ;  /* 0x5555555500067882 */ /* 0x000fe20000000000 */
[----:B------:R-:W-:Y:S01]  /*5b90*/  UMOV UR7, 0x3fd55555 ;  /* 0x3fd5555500077882 */ /* 0x000fe20000000000 */
[----:B------:R-:W-:Y:S01]  /*5ba0*/  BSSY.RECONVERGENT B1, `(.L_x_77) ;  /* 0x0000015000017945 */ /* 0x000fe20003800200 */
[----:B------:R-:W-:Y:S02]  /*5bb0*/  DADD R152, R152, UR6 ;  /* 0x0000000698987e29 */ /* 0x000fe40008000000 */
        /* <DEDUP_REMOVED lines=8> */
[----:B------:R-:W-:-:S05]  /*5c40*/  FFMA R10, RZ, -2.4375, R155 ;  /* 0xc01c0000ff0a7823 */ /* 0x000fca000000009b */
[----:B------:R-:W-:-:S13]  /*5c50*/  FSETP.GT.AND P1, PT, |R10|, 1.469367938527859385e-39, PT ;  /* 0x001000000a00780b */ /* 0x000fda0003f24200 */
[----:B------:R-:W-:Y:S05]  /*5c60*/  @P1 BRA P0, `(.L_x_78) ;  /* 0x0000000000201947 */ /* 0x000fea0000000000 */
[----:B------:R-:W-:Y:S01]  /*5c70*/  IMAD.MOV.U32 R74, RZ, RZ, R12 ;  /* 0x000000ffff4a7224 */ /* 0x000fe200078e000c */
[----:B------:R-:W-:Y:S01]  /*5c80*/  MOV R75, R13 ;  /* 0x0000000d004b7202 */ /* 0x000fe20000000f00 */
[----:B------:R-:W-:Y:S01]  /*5c90*/  IMAD.MOV.U32 R72, RZ, RZ, RZ ;  /* 0x000000ffff487224 */ /* 0x000fe200078e00ff */
[----:B------:R-:W-:Y:S01]  /*5ca0*/  MOV R86, 0x5cd0 ;  /* 0x00005cd000567802 */ /* 0x000fe20000000f00 */
[----:B------:R-:W-:-:S07]  /*5cb0*/  IMAD.MOV.U32 R73, RZ, RZ, -0x3fe40000 ;  /* 0xc01c0000ff497424 */ /* 0x000fce00078e00ff */
[----:B------:R-:W-:Y:S05]  /*5cc0*/  CALL.REL.NOINC `($__internal_1_$__cuda_sm20_div_rn_f64_full) ;  /* 0x000000bc00707944 */ /* 0x000fea0003c00000 */
[----:B------:R-:W-:Y:S01]  /*5cd0*/  IMAD.MOV.U32 R154, RZ, RZ, R80 ;  /* 0x000000ffff9a7224 */ /* 0x000fe200078e0050 */
[----:B------:R-:W-:-:S07]  /*5ce0*/  MOV R155, R81 ;  /* 0x00000051009b7202 */ /* 0x000fce0000000f00 */
.L_x_78:
[----:B------:R-:W-:Y:S05]  /*5cf0*/  BSYNC.RECONVERGENT B1 ;  /* 0x0000000000017941 */ /* 0x000fea0003800200 */
.L_x_77:
[----:B------:R-:W0:Y:S01]  /*5d00*/  MUFU.RCP64H R11, -9 ;  /* 0xc0220000000b7908 */ /* 0x000e220000001800 */
[----:B------:R-:W-:Y:S01]  /*5d10*/  IMAD.MOV.U32 R156, RZ, RZ, 0x0 ;  /* 0x00000000ff9c7424 */ /* 0x000fe200078e00ff */
[----:B------:R-:W-:Y:S01]  /*5d20*/  FSETP.GEU.AND P0, PT, |R13|, 6.5827683646048100446e-37, PT ;  /* 0x036000000d00780b */ /* 0x000fe20003f0e200 */
[----:B------:R-:W-:Y:S01]  /*5d30*/  IMAD.MOV.U32 R157, RZ, RZ, 0x40220000 ;  /* 0x40220000ff9d7424 */ /* 0x000fe200078e00ff */
[----:B------:R-:W-:Y:S01]  /*5d40*/  UMOV UR6, 0x9999999a ;  /* 0x9999999a00067882 */ /* 0x000fe20000000000 */
[----:B------:R-:W-:Y:S01]  /*5d50*/  IMAD.MOV.U32 R10, RZ, RZ, 0x1 ;  /* 0x00000001ff0a7424 */ /* 0x000fe200078e00ff */
[----:B------:R-:W-:Y:S01]  /*5d60*/  UMOV UR7, 0x3fc99999 ;  /* 0x3fc9999900077882 */ /* 0x000fe20000000000 */
[----:B------:R-:W-:Y:S01]  /*5d70*/  BSSY.RECONVERGENT B1, `(.L_x_79) ;  /* 0x0000015000017945 */ /* 0x000fe20003800200 */
[----:B------:R-:W-:-:S03]  /*5d80*/  DADD R154, R154, UR6 ;  /* 0x000000069a9a7e29 */ /* 0x000fc60008000000 */
        /* <DEDUP_REMOVED lines=8> */
[----:B------:R-:W-:-:S05]  /*5e10*/  FFMA R10, RZ, -2.53125, R157 ;  /* 0xc0220000ff0a7823 */ /* 0x000fca000000009d */
[----:B------:R-:W-:-:S13]  /*5e20*/  FSETP.GT.AND P1, PT, |R10|, 1.469367938527859385e-39, PT ;  /* 0x001000000a00780b */ /* 0x000fda0003f24200 */
[----:B------:R-:W-:Y:S05]  /*5e30*/  @P1 BRA P0, `(.L_x_80) ;  /* 0x0000000000201947 */ /* 0x000fea0000000000 */
[----:B------:R-:W-:Y:S01]  /*5e40*/  MOV R74, R12 ;  /* 0x0000000c004a7202 */ /* 0x000fe20000000f00 */
[----:B------:R-:W-:Y:S01]  /*5e50*/  IMAD.MOV.U32 R75, RZ, RZ, R13 ;  /* 0x000000ffff4b7224 */ /* 0x000fe200078e000d */
[----:B------:R-:W-:Y:S01]  /*5e60*/  MOV R86, 0x5ea0 ;  /* 0x00005ea000567802 */ /* 0x000fe20000000f00 */
[----:B------:R-:W-:Y:S02]  /*5e70*/  IMAD.MOV.U32 R72, RZ, RZ, RZ ;  /* 0x000000ffff487224 */ /* 0x000fe400078e00ff */
[----:B------:R-:W-:-:S07]  /*5e80*/  IMAD.MOV.U32 R73, RZ, RZ, -0x3fde0000 ;  /* 0xc0220000ff497424 */ /* 0x000fce00078e00ff */
[----:B------:R-:W-:Y:S05]  /*5e90*/  CALL.REL.NOINC `($__internal_1_$__cuda_sm20_div_rn_f64_full) ;  /* 0x000000b800fc7944 */ /* 0x000fea0003c00000 */
[----:B------:R-:W-:Y:S01]  /*5ea0*/  MOV R156, R80 ;  /* 0x00000050009c7202 */ /* 0x000fe20000000f00 */
[----:B------:R-:W-:-:S07]  /*5eb0*/  IMAD.MOV.U32 R157, RZ, RZ, R81 ;  /* 0x000000ffff9d7224 */ /* 0x000fce00078e0051 */
.L_x_80:
[----:B------:R-:W-:Y:S05]  /*5ec0*/  BSYNC.RECONVERGENT B1 ;  /* 0x0000000000017941 */ /* 0x000fea0003800200 */
.L_x_79:
[----:B------:R-:W0:Y:S01]  /*5ed0*/  MUFU.RCP64H R11, -11 ;  /* 0xc0260000000b7908 */ /* 0x000e220000001800 */
[----:B------:R-:W-:Y:S02]  /*5ee0*/  HFMA2 R10, -RZ, RZ, 0, 5.9604644775390625e-08 ;  /* 0x00000001ff0a7431 */ /* 0x000fe400000001ff */
        /* <DEDUP_REMOVED lines=15> */
[----:B------:R-:W-:-:S05]  /*5fe0*/  FFMA R10, RZ, -2.59375, R29 ;  /* 0xc0260000ff0a7823 */ /* 0x000fca000000001d */
        /* <DEDUP_REMOVED lines=10> */
.L_x_82:
[----:B------:R-:W-:Y:S05]  /*6090*/  BSYNC.RECONVERGENT B1 ;  /* 0x0000000000017941 */ /* 0x000fea0003800200 */
.L_x_81:
[----:B------:R-:W0:Y:S01]  /*60a0*/  MUFU.RCP64H R11, -13 ;  /* 0xc02a0000000b7908 */ /* 0x000e220000001800 */
[----:B------:R-:W-:Y:S01]  /*60b0*/  IMAD.MOV.U32 R30, RZ, RZ, 0x0 ;  /* 0x00000000ff1e7424 */ /* 0x000fe200078e00ff */
[----:B------:R-:W-:Y:S01]  /*60c0*/  MOV R31, 0x402a0000 ;  /* 0x402a0000001f7802 */ /* 0x000fe20000000f00 */
[----:B------:R-:W-:Y:S01]  /*60d0*/  IMAD.MOV.U32 R10, RZ, RZ, 0x1 ;  /* 0x00000001ff0a7424 */ /* 0x000fe200078e00ff */
[----:B------:R-:W-:Y:S01]  /*60e0*/  FSETP.GEU.AND P0, PT, |R13|, 6.5827683646048100446e-37, PT ;  /* 0x036000000d00780b */ /* 0x000fe20003f0e200 */
        /* <DEDUP_REMOVED lines=12> */
[----:B------:R-:W-:-:S05]  /*61b0*/  FFMA R10, RZ, -2.65625, R31 ;  /* 0xc02a0000ff0a7823 */ /* 0x000fca000000001f */
        /* <DEDUP_REMOVED lines=10> */
.L_x_84:
[----:B------:R-:W-:Y:S05]  /*6260*/  BSYNC.RECONVERGENT B1 ;  /* 0x0000000000017941 */ /* 0x000fea0003800200 */
.L_x_83:
        /* <DEDUP_REMOVED lines=17> */
[----:B------:R-:W-:-:S05]  /*6380*/  FFMA R10, RZ, -2.71875, R179 ;  /* 0xc02e0000ff0a7823 */ /* 0x000fca00000000b3 */
        /* <DEDUP_REMOVED lines=10> */
.L_x_86:
[----:B------:R-:W-:Y:S05]  /*6430*/  BSYNC.RECONVERGENT B1 ;  /* 0x0000000000017941 */ /* 0x000fea0003800200 */
.L_x_85:
        /* <DEDUP_REMOVED lines=17> */
[----:B------:R-:W-:-:S05]  /*6550*/  FFMA R20, RZ, -2.765625, R11 ;  /* 0xc0310000ff147823 */ /* 0x000fca000000000b */
        /* <DEDUP_REMOVED lines=10> */
.L_x_88:
[----:B------:R-:W-:Y:S05]  /*6600*/  BSYNC.RECONVERGENT B1 ;  /* 0x0000000000017941 */ /* 0x000fea0003800200 */
.L_x_87:
        /* <DEDUP_REMOVED lines=17> */
[----:B------:R-:W-:-:S05]  /*6720*/  FFMA R22, RZ, -2.796875, R21 ;  /* 0xc0330000ff167823 */ /* 0x000fca0000000015 */
        /* <DEDUP_REMOVED lines=10> */
.L_x_90:
[----:B------:R-:W-:Y:S05]  /*67d0*/  BSYNC.RECONVERGENT B1 ;  /* 0x0000000000017941 */ /* 0x000fea0003800200 */
.L_x_89:
[----:B------:R-:W-:Y:S01]  /*67e0*/  UMOV UR6, 0x1e1e1e1e ;  /* 0x1e1e1e1e00067882 */ /* 0x000fe20000000000 */
[----:B------:R-:W-:Y:S02]  /*67f0*/  UMOV UR7, 0x3fae1e1e ;  /* 0x3fae1e1e00077882 */ /* 0x000fe40000000000 */
[----:B------:R-:W-:Y:S01]  /*6800*/  DADD R12, R20, UR6 ;  /* 0x00000006140c7e29 */ /* 0x000fe20008000000 */
[----:B------:R-:W-:Y:S10]  /*6810*/  BRA `(.L_x_91) ;  /* 0x00000038005c7947 */ /* 0x000ff40003800000 */
.L_x_72:
[----:B------:R-:W-:-:S14]  /*6820*/  DSETP.GT.AND P0, PT, R12, 30, PT ;  /* 0x403e00000c00742a */ /* 0x000fdc0003f04000 */
[----:B------:R-:W-:Y:S05]  /*6830*/  @!P0 BRA `(.L_x_92) ;  /* 0x0000001000148947 */ /* 0x000fea0003800000 */
[----:B------:R-:W0:Y:S01]  /*6840*/  MUFU.RSQ64H R21, R13 ;  /* 0x0000000d00157308 */ /* 0x000e220000001c00 */
[----:B------:R-:W-:Y:S01]  /*6850*/  VIADD R20, R13, 0xfcb00000 ;  /* 0xfcb000000d147836 */ /* 0x000fe20000000000 */
[----:B------:R-:W-:Y:S01]  /*6860*/  MOV R22, 0x0 ;  /* 0x0000000000167802 */ /* 0x000fe20000000f00 */
[----:B------:R-:W-:Y:S01]  /*6870*/  IMAD.MOV.U32 R23, RZ, RZ, 0x3fd80000 ;  /* 0x3fd80000ff177424 */ /* 0x000fe200078e00ff */
[----:B------:R-:W-:Y:S02]  /*6880*/  BSSY.RECONVERGENT B1, `(.L_x_93) ;  /* 0x000001a000017945 */ /* 0x000fe40003800200 */
[----:B------:R-:W-:Y:S01]  /*6890*/  ISETP.GE.U32.AND P0, PT, R20, 0x7ca00000, PT ;  /* 0x7ca000001400780c */ /* 0x000fe20003f06070 */
[----:B0-----:R-:W-:-:S08]  /*68a0*/  DMUL R10, R20, R20 ;  /* 0x00000014140a7228 */ /* 0x001fd00000000000 */
[----:B------:R-:W-:-:S08]  /*68b0*/  DFMA R10, R12, -R10, 1 ;  /* 0x3ff000000c0a742b */ /* 0x000fd0000000080a */
[----:B------:R-:W-:Y:S02]  /*68c0*/  DFMA R22, R10, R22, 0.5 ;  /* 0x3fe000000a16742b */ /* 0x000fe40000000016 */
[----:B------:R-:W-:-:S08]  /*68d0*/  DMUL R10, R20, R10 ;  /* 0x0000000a140a7228 */ /* 0x000fd00000000000 */
[----:B------:R-:W-:-:S08]  /*68e0*/  DFMA R22, R22, R10, R20 ;  /* 0x0000000a1616722b */ /* 0x000fd00000000014 */
[----:B------:R-:W-:Y:S02]  /*68f0*/  DMUL R26, R12, R22 ;  /* 0x000000160c1a7228 */ /* 0x000fe40000000000 */
[----:B------:R-:W-:Y:S02]  /*6900*/  VIADD R31, R23, 0xfff00000 ;  /* 0xfff00000171f7836 */ /* 0x000fe40000000000 */
[----:B------:R-:W-:-:S04]  /*6910*/  IMAD.MOV.U32 R30, RZ, RZ, R22 ;  /* 0x000000ffff1e7224 */ /* 0x000fc800078e0016 */
[----:B------:R-:W-:-:S08]  /*6920*/  DFMA R28, R26, -R26, R12 ;  /* 0x8000001a1a1c722b */ /* 0x000fd0000000000c */
[----:B------:R-:W-:Y:S01]  /*6930*/  DFMA R10, R28, R30, R26 ;  /* 0x0000001e1c0a722b */ /* 0x000fe2000000001a */
[----:B------:R-:W-:Y:S10]  /*6940*/  @!P0 BRA `(.L_x_94) ;  /* 0x0000000000348947 */ /* 0x000ff40003800000 */
[----:B------:R-:W-:Y:S01]  /*6950*/  MOV R34, R22 ;  /* 0x0000001600227202 */ /* 0x000fe20000000f00 */
[----:B------:R-:W-:Y:S01]  /*6960*/  IMAD.MOV.U32 R35, RZ, RZ, R29 ;  /* 0x000000ffff237224 */ /* 0x000fe200078e001d */
[----:B------:R-:W-:Y:S01]  /*6970*/  MOV R37, R27 ;  /* 0x0000001b00257202 */ /* 0x000fe20000000f00 */
[----:B------:R-:W-:Y:S01]  /*6980*/  IMAD.MOV.U32 R36, RZ, RZ, R26 ;  /* 0x000000ffff247224 */ /* 0x000fe200078e001a */
[----:B------:R-:W-:Y:S01]  /*6990*/  MOV R23, R13 ;  /* 0x0000000d00177202 */ /* 0x000fe20000000f00 */
[----:B------:R-:W-:Y:S01]  /*69a0*/  IMAD.MOV.U32 R30, RZ, RZ, R28 ;  /* 0x000000ffff1e7224 */ /* 0x000fe200078e001c */
[----:B------:R-:W-:Y:S01]  /*69b0*/  MOV R32, 0x6a00 ;  /* 0x00006a0000207802 */ /* 0x000fe20000000f00 */
[----:B------:R-:W-:Y:S02]  /*69c0*/  IMAD.MOV.U32 R26, RZ, RZ, R20 ;  /* 0x000000ffff1a7224 */ /* 0x000fe400078e0014 */
[----:B------:R-:W-:Y:S02]  /*69d0*/  IMAD.MOV.U32 R29, RZ, RZ, R31 ;  /* 0x000000ffff1d7224 */ /* 0x000fe400078e001f */
[----:B------:R-:W-:-:S07]  /*69e0*/  IMAD.MOV.U32 R22, RZ, RZ, R12 ;  /* 0x000000ffff167224 */ /* 0x000fce00078e000c */
[----:B------:R-:W-:Y:S05]  /*69f0*/  CALL.REL.NOINC `($__internal_2_$__cuda_sm20_dsqrt_rn_f64_mediumpath_v1) ;  /* 0x000000b400a47944 */ /* 0x000fea0003c00000 */
[----:B------:R-:W-:Y:S02]  /*6a00*/  IMAD.MOV.U32 R10, RZ, RZ, R34 ;  /* 0x000000ffff0a7224 */ /* 0x000fe400078e0022 */
[----:B------:R-:W-:-:S07]  /*6a10*/  IMAD.MOV.U32 R11, RZ, RZ, R35 ;  /* 0x000000ffff0b7224 */ /* 0x000fce00078e0023 */
.L_x_94:
[----:B------:R-:W-:Y:S05]  /*6a20*/  BSYNC.RECONVERGENT B1 ;  /* 0x0000000000017941 */ /* 0x000fea0003800200 */
.L_x_93:
[----:B------:R-:W0:Y:S01]  /*6a30*/  MUFU.RCP64H R21, R11 ;  /* 0x0000000b00157308 */ /* 0x000e220000001800 */
[----:B------:R-:W-:Y:S01]  /*6a40*/  IMAD.MOV.U32 R20, RZ, RZ, 0x1 ;  /* 0x00000001ff147424 */ /* 0x000fe200078e00ff */
[----:B------:R-:W-:Y:S01]  /*6a50*/  UMOV UR6, 0x91b4ef6b ;  /* 0x91b4ef6b00067882 */ /* 0x000fe20000000000 */
[----:B------:R-:W-:Y:S01]  /*6a60*/  UMOV UR7, 0x3fec5bf8 ;  /* 0x3fec5bf800077882 */ /* 0x000fe20000000000 */
[----:B------:R-:W-:Y:S03]  /*6a70*/  BSSY.RECONVERGENT B1, `(.L_x_95) ;  /* 0x0000014000017945 */ /* 0x000fe60003800200 */
[----:B0-----:R-:W-:-:S08]  /*6a80*/  DFMA R22, R20, -R10, 1 ;  /* 0x3ff000001416742b */ /* 0x001fd0000000080a */
[----:B------:R-:W-:-:S08]  /*6a90*/  DFMA R22, R22, R22, R22 ;  /* 0x000000161616722b */ /* 0x000fd00000000016 */
[----:B------:R-:W-:-:S08]  /*6aa0*/  DFMA R20, R20, R22, R20 ;  /* 0x000000161414722b */ /* 0x000fd00000000014 */
[----:B------:R-:W-:-:S08]  /*6ab0*/  DFMA R22, R20, -R10, 1 ;  /* 0x3ff000001416742b */ /* 0x000fd0000000080a */
[----:B------:R-:W-:-:S08]  /*6ac0*/  DFMA R20, R20, R22, R20 ;  /* 0x000000161414722b */ /* 0x000fd00000000014 */
[----:B------:R-:W-:-:S08]  /*6ad0*/  DMUL R22, R20, UR6 ;  /* 0x0000000614167c28 */ /* 0x000fd00008000000 */
[----:B------:R-:W-:-:S08]  /*6ae0*/  DFMA R26, R22, -R10, UR6 ;  /* 0x00000006161a7e2b */ /* 0x000fd0000800080a */
[----:B------:R-:W-:-:S10]  /*6af0*/  DFMA R20, R20, R26, R22 ;  /* 0x0000001a1414722b */ /* 0x000fd40000000016 */
[----:B------:R-:W-:-:S05]  /*6b00*/  FFMA R22, RZ, R11, R21 ;  /* 0x0000000bff167223 */ /* 0x000fca0000000015 */
[----:B------:R-:W-:-:S13]  /*6b10*/  FSETP.GT.AND P0, PT, |R22|, 1.469367938527859385e-39, PT ;  /* 0x001000001600780b */ /* 0x000fda0003f04200 */
[----:B------:R-:W-:Y:S05]  /*6b20*/  @P0 BRA `(.L_x_96) ;  /* 0x0000000000200947 */ /* 0x000fea0003800000 */
[----:B------:R-:W-:Y:S01]  /*6b30*/  MOV R72, R10 ;  /* 0x0000000a00487202 */ /* 0x000fe20000000f00 */
[----:B------:R-:W-:Y:S01]  /*6b40*/  IMAD.MOV.U32 R73, RZ, RZ, R11 ;  /* 0x000000ffff497224 */ /* 0x000fe200078e000b */
[----:B------:R-:W-:Y:S01]  /*6b50*/  MOV R86, 0x6b90 ;  /* 0x00006b9000567802 */ /* 0x000fe20000000f00 */
[----:B------:R-:W-:Y:S02]  /*6b60*/  IMAD.MOV.U32 R74, RZ, RZ, -0x6e4b1095 ;  /* 0x91b4ef6bff4a7424 */ /* 0x000fe400078e00ff */
[----:B------:R-:W-:-:S07]  /*6b70*/  IMAD.MOV.U32 R75, RZ, RZ, 0x3fec5bf8 ;  /* 0x3fec5bf8ff4b7424 */ /* 0x000fce00078e00ff */
[----:B------:R-:W-:Y:S05]  /*6b80*/  CALL.REL.NOINC `($__internal_1_$__cuda_sm20_div_rn_f64_full) ;  /* 0x000000ac00c07944 */ /* 0x000fea0003c00000 */
[----:B------:R-:W-:Y:S01]  /*6b90*/  MOV R20, R80 ;  /* 0x0000005000147202 */ /* 0x000fe20000000f00 */
[----:B------:R-:W-:-:S07]  /*6ba0*/  IMAD.MOV.U32 R21, RZ, RZ, R81 ;  /* 0x000000ffff157224 */ /* 0x000fce00078e0051 */
.L_x_96:
[----:B------:R-:W-:Y:S05]  /*6bb0*/  BSYNC.RECONVERGENT B1 ;  /* 0x0000000000017941 */ /* 0x000fea0003800200 */
.L_x_95:
[----:B------:R-:W-:Y:S01]  /*6bc0*/  DADD R12, R12, R12 ;  /* 0x000000000c0c7229 */ /* 0x000fe2000000000c */
[----:B------:R-:W-:Y:S01]  /*6bd0*/  IMAD.MOV.U32 R10, RZ, RZ, 0x1 ;  /* 0x00000001ff0a7424 */ /* 0x000fe200078e00ff */
[----:B------:R-:W-:Y:S01]  /*6be0*/  FSETP.GEU.AND P0, PT, |R21|, 6.5827683646048100446e-37, PT ;  /* 0x036000001500780b */ /* 0x000fe20003f0e200 */
[----:B------:R-:W-:Y:S01]  /*6bf0*/  BSSY.RECONVERGENT B1, `(.L_x_97) ;  /* 0x0000017000017945 */ /* 0x000fe20003800200 */
[----:B------:R-:W-:Y:S01]  /*6c00*/  IMAD.MOV.U32 R150, RZ, RZ, R20 ;  /* 0x000000ffff967224 */ /* 0x000fe200078e0014 */
[----:B------:R-:W-:Y:S01]  /*6c10*/  MOV R151, R21 ;  /* 0x0000001500977202 */ /* 0x000fe20000000f00 */
[----:B------:R-:W0:Y:S02]  /*6c20*/  MUFU.RCP64H R11, R13 ;  /* 0x0000000d000b7308 */ /* 0x000e240000001800 */
        /* <DEDUP_REMOVED lines=19> */
.L_x_98:
[----:B------:R-:W-:Y:S05]  /*6d60*/  BSYNC.RECONVERGENT B1 ;  /* 0x0000000000017941 */ /* 0x000fea0003800200 */
.L_x_97:
[----:B------:R-:W0:Y:S01]  /*6d70*/  MUFU.RCP64H R155, R13 ;  /* 0x0000000d009b7308 */ /* 0x000e220000001800 */
[----:B------:R-:W-:Y:S01]  /*6d80*/  IMAD.MOV.U32 R154, RZ, RZ, 0x1 ;  /* 0x00000001ff9a7424 */ /* 0x000fe200078e00ff */
[----:B------:R-:W-:Y:S05]  /*6d90*/  BSSY.RECONVERGENT B1, `(.L_x_99) ;  /* 0x0000016000017945 */ /* 0x000fea0003800200 */
[----:B0-----:R-:W-:-:S08]  /*6da0*/  DFMA R10, -R12, R154, 1 ;  /* 0x3ff000000c0a742b */ /* 0x001fd0000000019a */
[----:B------:R-:W-:-:S08]  /*6db0*/  DFMA R10, R10, R10, R10 ;  /* 0x0000000a0a0a722b */ /* 0x000fd0000000000a */
[----:B------:R-:W-:Y:S02]  /*6dc0*/  DFMA R154, R154, R10, R154 ;  /* 0x0000000a9a9a722b */ /* 0x000fe4000000009a */
[----:B------:R-:W-:-:S06]  /*6dd0*/  DMUL R10, R152, 3 ;  /* 0x40080000980a7828 */ /* 0x000fcc0000000000 */
        /* <DEDUP_REMOVED lines=17> */
.L_x_100:
[----:B------:R-:W-:Y:S05]  /*6ef0*/  BSYNC.RECONVERGENT B1 ;  /* 0x0000000000017941 */ /* 0x000fea0003800200 */
.L_x_99:
        /* <DEDUP_REMOVED lines=24> */
.L_x_102:
[----:B------:R-:W-:Y:S05]  /*7080*/  BSYNC.RECONVERGENT B1 ;  /* 0x0000000000017941 */ /* 0x000fea0003800200 */
.L_x_101:
        /* <DEDUP_REMOVED lines=24> */
.L_x_104:
[----:B------:R-:W-:Y:S05]  /*7210*/  BSYNC.RECONVERGENT B1 ;  /* 0x0000000000017941 */ /* 0x000fea0003800200 */
.L_x_103:
[----:B------:R-:W0:Y:S01]  /*7220*/  MUFU.RCP64H R31, R13 ;  /* 0x0000000d001f7308 */ /* 0x000e220000001800 */
[----:B------:R-:W-:Y:S01]  /*7230*/  MOV R30, 0x1 ;  /* 0x00000001001e7802 */ /* 0x000fe20000000f00 */
        /* <DEDUP_REMOVED lines=22> */
.L_x_106:
[----:B------:R-:W-:Y:S05]  /*73a0*/  BSYNC.RECONVERGENT B1 ;  /* 0x0000000000017941 */ /* 0x000fea0003800200 */
.L_x_105:
        /* <DEDUP_REMOVED lines=24> */
.L_x_108:
[----:B------:R-:W-:Y:S05]  /*7530*/  BSYNC.RECONVERGENT B1 ;  /* 0x0000000000017941 */ /* 0x000fea0003800200 */
.L_x_107:
        /* <DEDUP_REMOVED lines=24> */
.L_x_110:
[----:B------:R-:W-:Y:S05]  /*76c0*/  BSYNC.RECONVERGENT B1 ;  /* 0x0000000000017941 */ /* 0x000fea0003800200 */
.L_x_109:
        /* <DEDUP_REMOVED lines=24> */
.L_x_112:
[----:B------:R-:W-:Y:S05]  /*7850*/  BSYNC.RECONVERGENT B1 ;  /* 0x0000000000017941 */ /* 0x000fea0003800200 */
.L_x_111:
[----:B------:R-:W-:Y:S01]  /*7860*/  MOV R12, R22 ;  /* 0x00000016000c7202 */ /* 0x000fe20000000f00 */
[----:B------:R-:W-:Y:S01]  /*7870*/  IMAD.MOV.U32 R13, RZ, RZ, R23 ;  /* 0x000000ffff0d7224 */ /* 0x000fe200078e0017 */
[----:B------:R-:W-:Y:S06]  /*7880*/  BRA `(.L_x_91) ;  /* 0x0000002800407947 */ /* 0x000fec0003800000 */
.L_x_92:
[----:B------:R-:W-:Y:S01]  /*7890*/  IMAD.MOV.U32 R22, RZ, RZ, 0x652b82fe ;  /* 0x652b82feff167424 */ /* 0x000fe200078e00ff */
[----:B------:R-:W-:Y:S01]  /*78a0*/  UMOV UR6, 0xfefa39ef ;  /* 0xfefa39ef00067882 */ /* 0x000fe20000000000 */
[----:B------:R-:W-:Y:S01]  /*78b0*/  IMAD.MOV.U32 R23, RZ, RZ, 0x3ff71547 ;  /* 0x3ff71547ff177424 */ /* 0x000fe200078e00ff */
[----:B------:R-:W-:Y:S01]  /*78c0*/  UMOV UR7, 0x3fe62e42 ;  /* 0x3fe62e4200077882 */ /* 0x000fe20000000000 */
[----:B------:R-:W-:Y:S01]  /*78d0*/  IMAD.MOV.U32 R28, RZ, RZ, 0x0 ;  /* 0x00000000ff1c7424 */ /* 0x000fe200078e00ff */
[----:B------:R-:W-:Y:S01]  /*78e0*/  BSSY.RECONVERGENT B1, `(.L_x_113) ;  /* 0x0000040000017945 */ /* 0x000fe20003800200 */
[----:B------:R-:W-:Y:S01]  /*78f0*/  IMAD.MOV.U32 R29, RZ, RZ, 0x40468000 ;  /* 0x40468000ff1d7424 */ /* 0x000fe200078e00ff */
[C---:B------:R-:W-:Y:S02]  /*7900*/  DADD R150, R12.reuse, R12 ;  /* 0x000000000c967229 */ /* 0x040fe4000000000c */
[----:B------:R-:W-:-:S08]  /*7910*/  DFMA R22, R12, -R22, 6.75539944105574400000e+15 ;  /* 0x433800000c16742b */ /* 0x000fd00000000816 */
[----:B------:R-:W-:-:S08]  /*7920*/  DADD R10, R22, -6.75539944105574400000e+15 ;  /* 0xc3380000160a7429 */ /* 0x000fd00000000000 */
[----:B------:R-:W-:Y:S01]  /*7930*/  DFMA R20, R10, -UR6, -R12 ;  /* 0x800000060a147c2b */ /* 0x000fe2000800080c */
        /* <DEDUP_REMOVED lines=21> */
[----:B------:R-:W0:Y:S01]  /*7a90*/  MUFU.RCP64H R21, 45 ;  /* 0x4046800000157908 */ /* 0x000e220000001800 */
[----:B------:R-:W-:Y:S01]  /*7aa0*/  UMOV UR7, 0x3f811111 ;  /* 0x3f81111100077882 */ /* 0x000fe20000000000 */
[----:B------:R-:W-:-:S04]  /*7ab0*/  MOV R20, 0x1 ;  /* 0x0000000100147802 */ /* 0x000fc80000000f00 */
[----:B------:R-:W-:Y:S01]  /*7ac0*/  DFMA R26, R10, R26, UR6 ;  /* 0x000000060a1a7e2b */ /* 0x000fe2000800001a */
[----:B------:R-:W-:Y:S01]  /*7ad0*/  UMOV UR6, 0x555502a1 ;  /* 0x555502a100067882 */ /* 0x000fe20000000000 */
[----:B------:R-:W-:-:S06]  /*7ae0*/  UMOV UR7, 0x3fa55555 ;  /* 0x3fa5555500077882 */ /* 0x000fcc0000000000 */
[----:B------:R-:W-:Y:S01]  /*7af0*/  DFMA R30, R10, R26, UR6 ;  /* 0x000000060a1e7e2b */ /* 0x000fe2000800001a */
[----:B------:R-:W-:Y:S01]  /*7b00*/  UMOV UR6, 0x55555511 ;  /* 0x5555551100067882 */ /* 0x000fe20000000000 */
[----:B------:R-:W-:Y:S01]  /*7b10*/  UMOV UR7, 0x3fc55555 ;  /* 0x3fc5555500077882 */ /* 0x000fe20000000000 */
[----:B0-----:R-:W-:-:S05]  /*7b20*/  DFMA R26, R20, -R28, 1 ;  /* 0x3ff00000141a742b */ /* 0x001fca000000081c */
[----:B------:R-:W-:Y:S01]  /*7b30*/  DFMA R30, R10, R30, UR6 ;  /* 0x000000060a1e7e2b */ /* 0x000fe2000800001e */
[----:B------:R-:W-:Y:S01]  /*7b40*/  UMOV UR6, 0xb ;  /* 0x0000000b00067882 */ /* 0x000fe20000000000 */
[----:B------:R-:W-:Y:S01]  /*7b50*/  UMOV UR7, 0x3fe00000 ;  /* 0x3fe0000000077882 */ /* 0x000fe20000000000 */
[----:B------:R-:W-:-:S05]  /*7b60*/  DFMA R26, R26, R26, R26 ;  /* 0x0000001a1a1a722b */ /* 0x000fca000000001a */
[----:B------:R-:W-:-:S03]  /*7b70*/  DFMA R30, R10, R30, UR6 ;  /* 0x000000060a1e7e2b */ /* 0x000fc6000800001e */
[----:B------:R-:W-:Y:S02]  /*7b80*/  DFMA R20, R20, R26, R20 ;  /* 0x0000001a1414722b */ /* 0x000fe40000000014 */
[----:B------:R-:W-:-:S03]  /*7b90*/  DADD R26, -RZ, -R12 ;  /* 0x00000000ff1a7229 */ /* 0x000fc6000000090c */
[----:B------:R-:W-:-:S03]  /*7ba0*/  DFMA R30, R10, R30, 1 ;  /* 0x3ff000000a1e742b */ /* 0x000fc6000000001e */
[----:B------:R-:W-:-:S04]  /*7bb0*/  DFMA R28, R20, -R28, 1 ;  /* 0x3ff00000141c742b */ /* 0x000fc8000000081c */
[----:B------:R-:W-:Y:S01]  /*7bc0*/  FSETP.GEU.AND P0, PT, |R27|, 4.1917929649353027344, PT ;  /* 0x4086232b1b00780b */ /* 0x000fe20003f0e200 */
[----:B------:R-:W-:-:S03]  /*7bd0*/  DFMA R10, R10, R30, 1 ;  /* 0x3ff000000a0a742b */ /* 0x000fc6000000001e */
[----:B------:R-:W-:-:S07]  /*7be0*/  DFMA R28, R20, R28, R20 ;  /* 0x0000001c141c722b */ /* 0x000fce0000000014 */
[----:B------:R-:W-:Y:S02]  /*7bf0*/  IMAD R21, R22, 0x100000, R11 ;  /* 0x0010000016157824 */ /* 0x000fe400078e020b */
[----:B------:R-:W-:Y:S01]  /*7c00*/  IMAD.MOV.U32 R20, RZ, RZ, R10 ;  /* 0x000000ffff147224 */ /* 0x000fe200078e000a */
[----:B------:R-:W-:Y:S06]  /*7c10*/  @!P0 BRA `(.L_x_114) ;  /* 0x0000000000308947 */ /* 0x000fec0003800000 */
[C---:B------:R-:W-:Y:S02]  /*7c20*/  DADD R20, -R12.reuse, +INF ;  /* 0x7ff000000c147429 */ /* 0x040fe40000000100 */
[----:B------:R-:W-:-:S08]  /*7c30*/  DSETP.GT.AND P0, PT, R12, RZ, PT ;  /* 0x000000ff0c00722a */ /* 0x000fd00003f04000 */
[----:B------:R-:W-:Y:S02]  /*7c40*/  FSEL R20, R20, RZ, !P0 ;  /* 0x000000ff14147208 */ /* 0x000fe40004000000 */
[----:B------:R-:W-:Y:S02]  /*7c50*/  FSEL R21, R21, RZ, !P0 ;  /* 0x000000ff15157208 */ /* 0x000fe40004000000 */
[----:B------:R-:W-:-:S13]  /*7c60*/  FSETP.GEU.AND P0, PT, |R27|, 4.2275390625, PT ;  /* 0x408748001b00780b */ /* 0x000fda0003f0e200 */
[----:B------:R-:W-:-:S04]  /*7c70*/  @!P0 LEA.HI R12, R22, R22, RZ, 0x1 ;  /* 0x00000016160c8211 */ /* 0x000fc800078f08ff */
[----:B------:R-:W-:-:S04]  /*7c80*/  @!P0 SHF.R.S32.HI R13, RZ, 0x1, R12 ;  /* 0x00000001ff0d8819 */ /* 0x000fc8000001140c */
[----:B------:R-:W-:Y:S01]  /*7c90*/  @!P0 LEA R11, R13, R11, 0x14 ;  /* 0x0000000b0d0b8211 */ /* 0x000fe200078ea0ff */
[----:B------:R-:W-:-:S05]  /*7ca0*/  @!P0 IMAD.IADD R12, R22, 0x1, -R13 ;  /* 0x00000001160c8824 */ /* 0x000fca00078e0a0d */
[----:B------:R-:W-:Y:S01]  /*7cb0*/  @!P0 LEA R13, R12, 0x3ff00000, 0x14 ;  /* 0x3ff000000c0d8811 */ /* 0x000fe200078ea0ff */
[----:B------:R-:W-:-:S06]  /*7cc0*/  @!P0 IMAD.MOV.U32 R12, RZ, RZ, RZ ;  /* 0x000000ffff0c8224 */ /* 0x000fcc00078e00ff */
[----:B------:R-:W-:-:S11]  /*7cd0*/  @!P0 DMUL R20, R10, R12 ;  /* 0x0000000c0a148228 */ /* 0x000fd60000000000 */
.L_x_114:
[----:B------:R-:W-:Y:S05]  /*7ce0*/  BSYNC.RECONVERGENT B1 ;  /* 0x0000000000017941 */ /* 0x000fea0003800200 */
.L_x_113:
[----:B------:R-:W-:Y:S01]  /*7cf0*/  DFMA R12, RZ, R150, R20 ;  /* 0x00000096ff0c722b */ /* 0x000fe20000000014 */
[----:B------:R-:W-:Y:S07]  /*7d00*/  BSSY.RECONVERGENT B1, `(.L_x_115) ;  /* 0x0000010000017945 */ /* 0x000fee0003800200 */
[----:B------:R-:W-:Y:S02]  /*7d10*/  DMUL R10, R12, R28 ;  /* 0x0000001c0c0a7228 */ /* 0x000fe40000000000 */
[----:B------:R-:W-:-:S06]  /*7d20*/  FSETP.GEU.AND P0, PT, |R13|, 6.5827683646048100446e-37, PT ;  /* 0x036000000d00780b */ /* 0x000fcc0003f0e200 */
[----:B------:R-:W-:-:S08]  /*7d30*/  DFMA R22, R10, -45, R12 ;  /* 0xc04680000a16782b */ /* 0x000fd0000000000c */
[----:B------:R-:W-:-:S10]  /*7d40*/  DFMA R10, R28, R22, R10 ;  /* 0x000000161c0a722b */ /* 0x000fd4000000000a */
[----:B------:R-:W-:-:S05]  /*7d50*/  FFMA R22, RZ, 3.1015625, R11 ;  /* 0x40468000ff167823 */ /* 0x000fca000000000b */
[----:B------:R-:W-:-:S13]  /*7d60*/  FSETP.GT.AND P1, PT, |R22|, 1.469367938527859385e-39, PT ;  /* 0x001000001600780b */ /* 0x000fda0003f24200 */
[----:B------:R-:W-:Y:S05]  /*7d70*/  @P1 BRA P0, `(.L_x_116) ;  /* 0x0000000000201947 */ /* 0x000fea0000000000 */
[----:B------:R-:W-:Y:S01]  /*7d80*/  IMAD.MOV.U32 R74, RZ, RZ, R12 ;  /* 0x000000ffff4a7224 */ /* 0x000fe200078e000c */
[----:B------:R-:W-:Y:S01]  /*7d90*/  MOV R72, RZ ;  /* 0x000000ff00487202 */ /* 0x000fe20000000f00 */
[----:B------:R-:W-:Y:S01]  /*7da0*/  IMAD.MOV.U32 R75, RZ, RZ, R13 ;  /* 0x000000ffff4b7224 */ /* 0x000fe200078e000d */
[----:B------:R-:W-:Y:S01]  /*7db0*/  MOV R86, 0x7de0 ;  /* 0x00007de000567802 */ /* 0x000fe20000000f00 */
[----:B------:R-:W-:-:S07]  /*7dc0*/  IMAD.MOV.U32 R73, RZ, RZ, 0x40468000 ;  /* 0x40468000ff497424 */ /* 0x000fce00078e00ff */
[----:B------:R-:W-:Y:S05]  /*7dd0*/  CALL.REL.NOINC `($__internal_1_$__cuda_sm20_div_rn_f64_full) ;  /* 0x0000009c002c7944 */ /* 0x000fea0003c00000 */
[----:B------:R-:W-:Y:S02]  /*7de0*/  IMAD.MOV.U32 R10, RZ, RZ, R80 ;  /* 0x000000ffff0a7224 */ /* 0x000fe400078e0050 */
[----:B------:R-:W-:-:S07]  /*7df0*/  IMAD.MOV.U32 R11, RZ, RZ, R81 ;  /* 0x000000ffff0b7224 */ /* 0x000fce00078e0051 */
.L_x_116:
[----:B------:R-:W-:Y:S05]  /*7e00*/  BSYNC.RECONVERGENT B1 ;  /* 0x0000000000017941 */ /* 0x000fea0003800200 */
.L_x_115:
[----:B------:R-:W0:Y:S01]  /*7e10*/  MUFU.RCP64H R23, 43 ;  /* 0x4045800000177908 */ /* 0x000e220000001800 */
[----:B------:R-:W-:Y:S01]  /*7e20*/  MOV R26, 0x0 ;  /* 0x00000000001a7802 */ /* 0x000fe20000000f00 */
[----:B------:R-:W-:Y:S01]  /*7e30*/  IMAD.MOV.U32 R27, RZ, RZ, 0x40458000 ;  /* 0x40458000ff1b7424 */ /* 0x000fe200078e00ff */
[----:B------:R-:W-:Y:S01]  /*7e40*/  BSSY.RECONVERGENT B1, `(.L_x_117) ;  /* 0x0000017000017945 */ /* 0x000fe20003800200 */
[----:B------:R-:W-:-:S06]  /*7e50*/  IMAD.MOV.U32 R22, RZ, RZ, 0x1 ;  /* 0x00000001ff167424 */ /* 0x000fcc00078e00ff */
[----:B0-----:R-:W-:-:S08]  /*7e60*/  DFMA R12, R22, -R26, 1 ;  /* 0x3ff00000160c742b */ /* 0x001fd0000000081a */
[----:B------:R-:W-:-:S08]  /*7e70*/  DFMA R12, R12, R12, R12 ;  /* 0x0000000c0c0c722b */ /* 0x000fd0000000000c */
[----:B------:R-:W-:Y:S02]  /*7e80*/  DFMA R22, R22, R12, R22 ;  /* 0x0000000c1616722b */ /* 0x000fe40000000016 */
[----:B------:R-:W-:-:S06]  /*7e90*/  DFMA R12, R150, R10, R20 ;  /* 0x0000000a960c722b */ /* 0x000fcc0000000014 */
[----:B------:R-:W-:-:S04]  /*7ea0*/  DFMA R26, R22, -R26, 1 ;  /* 0x3ff00000161a742b */ /* 0x000fc8000000081a */
[----:B------:R-:W-:-:S04]  /*7eb0*/  FSETP.GEU.AND P0, PT, |R13|, 6.5827683646048100446e-37, PT ;  /* 0x036000000d00780b */ /* 0x000fc80003f0e200 */
[----:B------:R-:W-:-:S08]  /*7ec0*/  DFMA R26, R22, R26, R22 ;  /* 0x0000001a161a722b */ /* 0x000fd00000000016 */
[----:B------:R-:W-:-:S08]  /*7ed0*/  DMUL R10, R12, R26 ;  /* 0x0000001a0c0a7228 */ /* 0x000fd00000000000 */
[----:B------:R-:W-:-:S08]  /*7ee0*/  DFMA R22, R10, -43, R12 ;  /* 0xc04580000a16782b */ /* 0x000fd0000000000c */
[----:B------:R-:W-:-:S10]  /*7ef0*/  DFMA R10, R26, R22, R10 ;  /* 0x000000161a0a722b */ /* 0x000fd4000000000a */
[----:B------:R-:W-:-:S05]  /*7f00*/  FFMA R22, RZ, 3.0859375, R11 ;  /* 0x40458000ff167823 */ /* 0x000fca000000000b */
[----:B------:R-:W-:-:S13]  /*7f10*/  FSETP.GT.AND P1, PT, |R22|, 1.469367938527859385e-39, PT ;  /* 0x001000001600780b */ /* 0x000fda0003f24200 */
[----:B------:R-:W-:Y:S05]  /*7f20*/  @P1 BRA P0, `(.L_x_118) ;  /* 0x0000000000201947 */ /* 0x000fea0000000000 */
[----:B------:R-:W-:Y:S01]  /*7f30*/  IMAD.MOV.U32 R74, RZ, RZ, R12 ;  /* 0x000000ffff4a7224 */ /* 0x000fe200078e000c */
[----:B------:R-:W-:Y:S01]  /*7f40*/  MOV R75, R13 ;  /* 0x0000000d004b7202 */ /* 0x000fe20000000f00 */
[----:B------:R-:W-:Y:S01]  /*7f50*/  IMAD.MOV.U32 R72, RZ, RZ, RZ ;  /* 0x000000ffff487224 */ /* 0x000fe200078e00ff */
[----:B------:R-:W-:Y:S01]  /*7f60*/  MOV R86, 0x7f90 ;  /* 0x00007f9000567802 */ /* 0x000fe20000000f00 */
[----:B------:R-:W-:-:S07]  /*7f70*/  IMAD.MOV.U32 R73, RZ, RZ, 0x40458000 ;  /* 0x40458000ff497424 */ /* 0x000fce00078e00ff */
[----:B------:R-:W-:Y:S05]  /*7f80*/  CALL.REL.NOINC `($__internal_1_$__cuda_sm20_div_rn_f64_full) ;  /* 0x0000009800c07944 */ /* 0x000fea0003c00000 */
[----:B------:R-:W-:Y:S01]  /*7f90*/  IMAD.MOV.U32 R10, RZ, RZ, R80 ;  /* 0x000000ffff0a7224 */ /* 0x000fe200078e0050 */
[----:B------:R-:W-:-:S07]  /*7fa0*/  MOV R11, R81 ;  /* 0x00000051000b7202 */ /* 0x000fce0000000f00 */
.L_x_118:
[----:B------:R-:W-:Y:S05]  /*7fb0*/  BSYNC.RECONVERGENT B1 ;  /* 0x0000000000017941 */ /* 0x000fea0003800200 */
.L_x_117:
[----:B------:R-:W0:Y:S01]  /*7fc0*/  MUFU.RCP64H R23, 41 ;  /* 0x4044800000177908 */ /* 0x000e220000001800 */
[----:B------:R-:W-:Y:S01]  /*7fd0*/  IMAD.MOV.U32 R26, RZ, RZ, 0x0 ;  /* 0x00000000ff1a7424 */ /* 0x000fe200078e00ff */
[----:B------:R-:W-:Y:S01]  /*7fe0*/  BSSY.RECONVERGENT B1, `(.L_x_119) ;  /* 0x0000018000017945 */ /* 0x000fe20003800200 */
[----:B------:R-:W-:Y:S02]  /*7ff0*/  IMAD.MOV.U32 R27, RZ, RZ, 0x40448000 ;  /* 0x40448000ff1b7424 */ /* 0x000fe400078e00ff */
        /* <DEDUP_REMOVED lines=11> */
[----:B------:R-:W-:-:S05]  /*80b0*/  FFMA R22, RZ, 3.0703125, R11 ;  /* 0x40448000ff167823 */ /* 0x000fca000000000b */
[----:B------:R-:W-:-:S13]  /*80c0*/  FSETP.GT.AND P1, PT, |R22|, 1.469367938527859385e-39, PT ;  /* 0x001000001600780b */ /* 0x000fda0003f24200 */
[----:B------:R-:W-:Y:S05]  /*80d0*/  @P1 BRA P0, `(.L_x_120) ;  /* 0x0000000000201947 */ /* 0x000fea0000000000 */
[----:B------:R-:W-:Y:S01]  /*80e0*/  MOV R74, R12 ;  /* 0x0000000c004a7202 */ /* 0x000fe20000000f00 */
[----:B------:R-:W-:Y:S01]  /*80f0*/  IMAD.MOV.U32 R75, RZ, RZ, R13 ;  /* 0x000000ffff4b7224 */ /* 0x000fe200078e000d */
[----:B------:R-:W-:Y:S01]  /*8100*/  MOV R86, 0x8140 ;  /* 0x0000814000567802 */ /* 0x000fe20000000f00 */
[----:B------:R-:W-:Y:S02]  /*8110*/  IMAD.MOV.U32 R72, RZ, RZ, RZ ;  /* 0x000000ffff487224 */ /* 0x000fe400078e00ff */
[----:B------:R-:W-:-:S07]  /*8120*/  IMAD.MOV.U32 R73, RZ, RZ, 0x40448000 ;  /* 0x40448000ff497424 */ /* 0x000fce00078e00ff */
[----:B------:R-:W-:Y:S05]  /*8130*/  CALL.REL.NOINC `($__internal_1_$__cuda_sm20_div_rn_f64_full) ;  /* 0x0000009800547944 */ /* 0x000fea0003c00000 */
[----:B------:R-:W-:Y:S01]  /*8140*/  MOV R10, R80 ;  /* 0x00000050000a7202 */ /* 0x000fe20000000f00 */
[----:B------:R-:W-:-:S07]  /*8150*/  IMAD.MOV.U32 R11, RZ, RZ, R81 ;  /* 0x000000ffff0b7224 */ /* 0x000fce00078e0051 */
.L_x_120:
[----:B------:R-:W-:Y:S05]  /*8160*/  BSYNC.RECONVERGENT B1 ;  /* 0x0000000000017941 */ /* 0x000fea0003800200 */
.L_x_119:
[----:B------:R-:W0:Y:S01]  /*8170*/  MUFU.RCP64H R23, 39 ;  /* 0x4043800000177908 */ /* 0x000e220000001800 */
[----:B------:R-:W-:Y:S02]  /*8180*/  HFMA2 R22, -RZ, RZ, 0, 5.9604644775390625e-08 ;  /* 0x00000001ff167431 */ /* 0x000fe400000001ff */
        /* <DEDUP_REMOVED lines=13> */
[----:B------:R-:W-:-:S05]  /*8260*/  FFMA R22, RZ, 3.0546875, R11 ;  /* 0x40438000ff167823 */ /* 0x000fca000000000b */
        /* <DEDUP_REMOVED lines=10> */
.L_x_122:
[----:B------:R-:W-:Y:S05]  /*8310*/  BSYNC.RECONVERGENT B1 ;  /* 0x0000000000017941 */ /* 0x000fea0003800200 */
.L_x_121:
[----:B------:R-:W0:Y:S01]  /*8320*/  MUFU.RCP64H R23, 37 ;  /* 0x4042800000177908 */ /* 0x000e220000001800 */
[----:B------:R-:W-:Y:S01]  /*8330*/  IMAD.MOV.U32 R26, RZ, RZ, 0x0 ;  /* 0x00000000ff1a7424 */ /* 0x000fe200078e00ff */
[----:B------:R-:W-:Y:S01]  /*8340*/  MOV R27, 0x40428000 ;  /* 0x40428000001b7802 */ /* 0x000fe20000000f00 */
[----:B------:R-:W-:Y:S01]  /*8350*/  IMAD.MOV.U32 R22, RZ, RZ, 0x1 ;  /* 0x00000001ff167424 */ /* 0x000fe200078e00ff */
[----:B------:R-:W-:Y:S05]  /*8360*/  BSSY.RECONVERGENT B1, `(.L_x_123) ;  /* 0x0000016000017945 */ /* 0x000fea0003800200 */
        /* <DEDUP_REMOVED lines=10> */
[----:B------:R-:W-:-:S05]  /*8410*/  FFMA R22, RZ, 3.0390625, R11 ;  /* 0x40428000ff167823 */ /* 0x000fca000000000b */
        /* <DEDUP_REMOVED lines=10> */
.L_x_124:
[----:B------:R-:W-:Y:S05]  /*84c0*/  BSYNC.RECONVERGENT B1 ;  /* 0x0000000000017941 */ /* 0x000fea0003800200 */
.L_x_123:
        /* <DEDUP_REMOVED lines=15> */
[----:B------:R-:W-:-:S05]  /*85c0*/  FFMA R22, RZ, 3.0234375, R11 ;  /* 0x40418000ff167823 */ /* 0x000fca000000000b */
        /* <DEDUP_REMOVED lines=10> */
.L_x_126:
[----:B------:R-:W-:Y:S05]  /*8670*/  BSYNC.RECONVERGENT B1 ;  /* 0x0000000000017941 */ /* 0x000fea0003800200 */
.L_x_125:
        /* <DEDUP_REMOVED lines=15> */
[----:B------:R-:W-:-:S05]  /*8770*/  FFMA R22, RZ, 3.0078125, R11 ;  /* 0x40408000ff167823 */ /* 0x000fca000000000b */
        /* <DEDUP_REMOVED lines=10> */
.L_x_128:
[----:B------:R-:W-:Y:S05]  /*8820*/  BSYNC.RECONVERGENT B1 ;  /* 0x0000000000017941 */ /* 0x000fea0003800200 */
.L_x_127:
        /* <DEDUP_REMOVED lines=15> */
[----:B------:R-:W-:-:S05]  /*8920*/  FFMA R22, RZ, 2.984375, R11 ;  /* 0x403f0000ff167823 */ /* 0x000fca000000000b */
        /* <DEDUP_REMOVED lines=10> */
.L_x_130:
[----:B------:R-:W-:Y:S05]  /*89d0*/  BSYNC.RECONVERGENT B1 ;  /* 0x0000000000017941 */ /* 0x000fea0003800200 */
.L_x_129:
        /* <DEDUP_REMOVED lines=15> */
[----:B------:R-:W-:-:S05]  /*8ad0*/  FFMA R22, RZ, 2.953125, R11 ;  /* 0x403d0000ff167823 */ /* 0x000fca000000000b */
        /* <DEDUP_REMOVED lines=10> */
.L_x_132:
[----:B------:R-:W-:Y:S05]  /*8b80*/  BSYNC.RECONVERGENT B1 ;  /* 0x0000000000017941 */ /* 0x000fea0003800200 */
.L_x_131:
        /* <DEDUP_REMOVED lines=15> */
[----:B------:R-:W-:-:S05]  /*8c80*/  FFMA R22, RZ, 2.921875, R11 ;  /* 0x403b0000ff167823 */ /* 0x000fca000000000b */
        /* <DEDUP_REMOVED lines=10> */
.L_x_134:
[----:B------:R-:W-:Y:S05]  /*8d30*/  BSYNC.RECONVERGENT B1 ;  /* 0x0000000000017941 */ /* 0x000fea0003800200 */
.L_x_133:
        /* <DEDUP_REMOVED lines=15> */
[----:B------:R-:W-:-:S05]  /*8e30*/  FFMA R22, RZ, 2.890625, R11 ;  /* 0x40390000ff167823 */ /* 0x000fca000000000b */
        /* <DEDUP_REMOVED lines=10> */
.L_x_136:
[----:B------:R-:W-:Y:S05]  /*8ee0*/  BSYNC.RECONVERGENT B1 ;  /* 0x0000000000017941 */ /* 0x000fea0003800200 */
.L_x_135:
        /* <DEDUP_REMOVED lines=15> */
[----:B------:R-:W-:-:S05]  /*8fe0*/  FFMA R22, RZ, 2.859375, R11 ;  /* 0x40370000ff167823 */ /* 0x000fca000000000b */
        /* <DEDUP_REMOVED lines=10> */
.L_x_138:
[----:B------:R-:W-:Y:S05]  /*9090*/  BSYNC.RECONVERGENT B1 ;  /* 0x0000000000017941 */ /* 0x000fea0003800200 */
.L_x_137:
        /* <DEDUP_REMOVED lines=15> */
[----:B------:R-:W-:-:S05]  /*9190*/  FFMA R22, RZ, 2.828125, R11 ;  /* 0x40350000ff167823 */ /* 0x000fca000000000b */
        /* <DEDUP_REMOVED lines=10> */
.L_x_140:
[----:B------:R-:W-:Y:S05]  /*9240*/  BSYNC.RECONVERGENT B1 ;  /* 0x0000000000017941 */ /* 0x000fea0003800200 */
.L_x_139:
        /* <DEDUP_REMOVED lines=15> */
[----:B------:R-:W-:-:S05]  /*9340*/  FFMA R22, RZ, 2.796875, R11 ;  /* 0x40330000ff167823 */ /* 0x000fca000000000b */
        /* <DEDUP_REMOVED lines=10> */
.L_x_142:
[----:B------:R-:W-:Y:S05]  /*93f0*/  BSYNC.RECONVERGENT B1 ;  /* 0x0000000000017941 */ /* 0x000fea0003800200 */
.L_x_141:
[----:B------:R-:W0:Y:S01]  /*9400*/  MUFU.RCP64H R13, 17 ;  /* 0x40310000000d7908 */ /* 0x000e220000001800 */
[----:B------:R-:W-:Y:S01]  /*9410*/  IMAD.MOV.U32 R26, RZ, RZ, 0x0 ;  /* 0x00000000ff1a7424 */ /* 0x000fe200078e00ff */
[----:B------:R-:W-:Y:S01]  /*9420*/  DFMA R10, R150, R10, R20 ;  /* 0x0000000a960a722b */ /* 0x000fe20000000014 */
[----:B------:R-:W-:Y:S01]  /*9430*/  IMAD.MOV.U32 R27, RZ, RZ, 0x40310000 ;  /* 0x40310000ff1b7424 */ /* 0x000fe200078e00ff */
[----:B------:R-:W-:Y:S01]  /*9440*/  BSSY.RECONVERGENT B1, `(.L_x_143) ;  /* 0x0000016000017945 */ /* 0x000fe20003800200 */
[----:B------:R-:W-:-:S07]  /*9450*/  IMAD.MOV.U32 R12, RZ, RZ, 0x1 ;  /* 0x00000001ff0c7424 */ /* 0x000fce00078e00ff */
[----:B------:R-:W-:Y:S01]  /*9460*/  FSETP.GEU.AND P0, PT, |R11|, 6.5827683646048100446e-37, PT ;  /* 0x036000000b00780b */ /* 0x000fe20003f0e200 */
[----:B0-----:R-:W-:-:S08]  /*9470*/  DFMA R22, R12, -R26, 1 ;  /* 0x3ff000000c16742b */ /* 0x001fd0000000081a */
[----:B------:R-:W-:-:S08]  /*9480*/  DFMA R22, R22, R22, R22 ;  /* 0x000000161616722b */ /* 0x000fd00000000016 */
[----:B------:R-:W-:-:S08]  /*9490*/  DFMA R12, R12, R22, R12 ;  /* 0x000000160c0c722b */ /* 0x000fd0000000000c */
[----:B------:R-:W-:-:S08]  /*94a0*/  DFMA R22, R12, -R26, 1 ;  /* 0x3ff000000c16742b */ /* 0x000fd0000000081a */
[----:B------:R-:W-:-:S08]  /*94b0*/  DFMA R12, R12, R22, R12 ;  /* 0x000000160c0c722b */ /* 0x000fd0000000000c */
[----:B------:R-:W-:-:S08]  /*94c0*/  DMUL R22, R10, R12 ;  /* 0x0000000c0a167228 */ /* 0x000fd00000000000 */
[----:B------:R-:W-:-:S08]  /*94d0*/  DFMA R26, R22, -17, R10 ;  /* 0xc0310000161a782b */ /* 0x000fd0000000000a */
[----:B------:R-:W-:-:S10]  /*94e0*/  DFMA R12, R12, R26, R22 ;  /* 0x0000001a0c0c722b */ /* 0x000fd40000000016 */
[----:B------:R-:W-:-:S05]  /*94f0*/  FFMA R22, RZ, 2.765625, R13 ;  /* 0x40310000ff167823 */ /* 0x000fca000000000d */
        /* <DEDUP_REMOVED lines=10> */
.L_x_144:
[----:B------:R-:W-:Y:S05]  /*95a0*/  BSYNC.RECONVERGENT B1 ;  /* 0x0000000000017941 */ /* 0x000fea0003800200 */
.L_x_143:
        /* <DEDUP_REMOVED lines=15> */
[----:B------:R-:W-:-:S05]  /*96a0*/  FFMA R26, RZ, 2.71875, R11 ;  /* 0x402e0000ff1a7823 */ /* 0x000fca000000000b */
        /* <DEDUP_REMOVED lines=10> */
.L_x_146:
[----:B------:R-:W-:Y:S05]  /*9750*/  BSYNC.RECONVERGENT B1 ;  /* 0x0000000000017941 */ /* 0x000fea0003800200 */
.L_x_145:
        /* <DEDUP_REMOVED lines=15> */
[----:B------:R-:W-:-:S05]  /*9850*/  FFMA R26, RZ, 2.65625, R179 ;  /* 0x402a0000ff1a7823 */ /* 0x000fca00000000b3 */
        /* <DEDUP_REMOVED lines=10> */
.L_x_148:
[----:B------:R-:W-:Y:S05]  /*9900*/  BSYNC.RECONVERGENT B1 ;  /* 0x0000000000017941 */ /* 0x000fea0003800200 */
.L_x_147:
        /* <DEDUP_REMOVED lines=15> */
[----:B------:R-:W-:-:S05]  /*9a00*/  FFMA R26, RZ, 2.59375, R31 ;  /* 0x40260000ff1a7823 */ /* 0x000fca000000001f */
        /* <DEDUP_REMOVED lines=10> */
.L_x_150:
[----:B------:R-:W-:Y:S05]  /*9ab0*/  BSYNC.RECONVERGENT B1 ;  /* 0x0000000000017941 */ /* 0x000fea0003800200 */
.L_x_149:
        /* <DEDUP_REMOVED lines=15> */
[----:B------:R-:W-:-:S05]  /*9bb0*/  FFMA R26, RZ, 2.53125, R29 ;  /* 0x40220000ff1a7823 */ /* 0x000fca000000001d */
        /* <DEDUP_REMOVED lines=10> */
.L_x_152:
[----:B------:R-:W-:Y:S05]  /*9c60*/  BSYNC.RECONVERGENT B1 ;  /* 0x0000000000017941 */ /* 0x000fea0003800200 */
.L_x_151:
        /* <DEDUP_REMOVED lines=15> */
[----:B------:R-:W-:-:S05]  /*9d60*/  FFMA R26, RZ, 2.4375, R157 ;  /* 0x401c0000ff1a7823 */ /* 0x000fca000000009d */
        /* <DEDUP_REMOVED lines=10> */
.L_x_154:
[----:B------:R-:W-:Y:S05]  /*9e10*/  BSYNC.RECONVERGENT B1 ;  /* 0x0000000000017941 */ /* 0x000fea0003800200 */
.L_x_153:
        /* <DEDUP_REMOVED lines=15> */
[----:B------:R-:W-:-:S05]  /*9f10*/  FFMA R26, RZ, 2.3125, R155 ;  /* 0x40140000ff1a7823 */ /* 0x000fca000000009b */
        /* <DEDUP_REMOVED lines=10> */
.L_x_156:
[----:B------:R-:W-:Y:S05]  /*9fc0*/  BSYNC.RECONVERGENT B1 ;  /* 0x0000000000017941 */ /* 0x000fea0003800200 */
.L_x_155:
        /* <DEDUP_REMOVED lines=15> */
[----:B------:R-:W-:-:S05]  /*a0c0*/  FFMA R26, RZ, 2.125, R153 ;  /* 0x40080000ff1a7823 */ /* 0x000fca0000000099 */
        /* <DEDUP_REMOVED lines=10> */
.L_x_158:
[----:B------:R-:W-:Y:S05]  /*a170*/  BSYNC.RECONVERGENT B1 ;  /* 0x0000000000017941 */ /* 0x000fea0003800200 */
.L_x_157:
[----:B------:R-:W-:-:S11]  /*a180*/  DFMA R150, R150, R152, R20 ;  /* 0x000000989696722b */ /* 0x000fd60000000014 */
.L_x_91:
[----:B------:R-:W-:Y:S05]  /*a190*/  BSYNC.RECONVERGENT B0 ;  /* 0x0000000000007941 */ /* 0x000fea0003800200 */
.L_x_71:
[----:B------:R-:W-:Y:S01]  /*a1a0*/  DADD R66, R142, R60 ;  /* 0x000000008e427229 */ /* 0x000fe2000000003c */
[----:B------:R-:W-:Y:S01]  /*a1b0*/  IMAD.MOV.U32 R208, RZ, RZ, 0x1 ;  /* 0x00000001ffd07424 */ /* 0x000fe200078e00ff */
[----:B------:R-:W-:Y:S04]  /*a1c0*/  BSSY.RECONVERGENT B0, `(.L_x_159) ;  /* 0x0000018000007945 */ /* 0x000fe80003800200 */
        /* <DEDUP_REMOVED lines=23> */
.L_x_160:
[----:B------:R-:W-:Y:S05]  /*a340*/  BSYNC.RECONVERGENT B0 ;  /* 0x0000000000007941 */ /* 0x000fea0003800200 */
.L_x_159:
        /* <DEDUP_REMOVED lines=25> */
.L_x_162:
[----:B------:R-:W-:Y:S05]  /*a4e0*/  BSYNC.RECONVERGENT B0 ;  /* 0x0000000000007941 */ /* 0x000fea0003800200 */
.L_x_161:
        /* <DEDUP_REMOVED lines=25> */
.L_x_164:
[----:B------:R-:W-:Y:S05]  /*a680*/  BSYNC.RECONVERGENT B0 ;  /* 0x0000000000007941 */ /* 0x000fea0003800200 */
.L_x_163:
[----:B------:R-:W0:Y:S01]  /*a690*/  MUFU.RCP64H R23, R67 ;  /* 0x0000004300177308 */ /* 0x000e220000001800 */
[----:B------:R-:W-:Y:S01]  /*a6a0*/  IMAD.MOV.U32 R22, RZ, RZ, 0x1 ;  /* 0x00000001ff167424 */ /* 0x000fe200078e00ff */
[----:B------:R1:W-:Y:S01]  /*a6b0*/  STL.64 [R1+0x30], R6 ;  /* 0x0000300601007387 */ /* 0x0003e20000100a00 */
[----:B------:R-:W-:Y:S01]  /*a6c0*/  DADD R32, R92, -R212 ;  /* 0x000000005c207229 */ /* 0x000fe200000008d4 */
[----:B------:R-:W-:Y:S01]  /*a6d0*/  BSSY.RECONVERGENT B0, `(.L_x_165) ;  /* 0x0000027000007945 */ /* 0x000fe20003800200 */
[----:B------:R-:W-:Y:S01]  /*a6e0*/  DADD R222, R20, -R94 ;  /* 0x0000000014de7229 */ /* 0x000fe2000000085e */
[----:B------:R2:W-:Y:S01]  /*a6f0*/  STL.64 [R1+0x38], R4 ;  /* 0x0000380401007387 */ /* 0x0005e20000100a00 */
[----:B------:R-:W-:Y:S02]  /*a700*/  DADD R188, -R18, R62 ;  /* 0x0000000012bc7229 */ /* 0x000fe4000000013e */
[----:B------:R-:W-:Y:S01]  /*a710*/  DADD R64, -R14, R76 ;  /* 0x000000000e407229 */ /* 0x000fe2000000014c */
[----:B------:R-:W-:Y:S01]  /*a720*/  STL.64 [R1+0x40], R8 ;  /* 0x0000400801007387 */ /* 0x000fe20000100a00 */
[----:B------:R-:W-:-:S02]  /*a730*/  DADD R62, R20, -R62 ;  /* 0x00000000143e7229 */ /* 0x000fc4000000083e */
[----:B------:R-:W-:Y:S01]  /*a740*/  DADD R76, R206, -R76 ;  /* 0x00000000ce4c7229 */ /* 0x000fe2000000084c */
[----:B------:R-:W-:Y:S01]  /*a750*/  STL.64 [R1+0x8], R32 ;  /* 0x0000082001007387 */ /* 0x000fe20000100a00 */
[----:B-1----:R-:W-:Y:S02]  /*a760*/  DADD R6, R208, -R2 ;  /* 0x00000000d0067229 */ /* 0x002fe40000000802 */
[----:B0-----:R-:W-:Y:S01]  /*a770*/  DFMA R26, -R66, R22, 1 ;  /* 0x3ff00000421a742b */ /* 0x001fe20000000116 */
[----:B------:R-:W-:Y:S01]  /*a780*/  STL.64 [R1+0x28], R222 ;  /* 0x000028de01007387 */ /* 0x000fe20000100a00 */
[----:B--2---:R-:W-:-:S03]  /*a790*/  DADD R4, R206, -R92 ;  /* 0x00000000ce047229 */ /* 0x004fc6000000085c */
[----:B------:R-:W-:Y:S03]  /*a7a0*/  STL.64 [R1+0x18], R6 ;  /* 0x0000180601007387 */ /* 0x000fe60000100a00 */
[----:B------:R-:W-:Y:S01]  /*a7b0*/  DFMA R26, R26, R26, R26 ;  /* 0x0000001a1a1a722b */ /* 0x000fe2000000001a */
[----:B------:R-:W-:Y:S07]  /*a7c0*/  STL.64 [R1+0x20], R4 ;  /* 0x0000200401007387 */ /* 0x000fee0000100a00 */
[----:B------:R-:W-:-:S02]  /*a7d0*/  DFMA R26, R22, R26, R22 ;  /* 0x0000001a161a722b */ /* 0x000fc40000000016 */
[----:B------:R-:W-:-:S06]  /*a7e0*/  DADD R22, R94, -R210 ;  /* 0x000000005e167229 */ /* 0x000fcc00000008d2 */
[----:B------:R-:W-:Y:S01]  /*a7f0*/  DFMA R96, -R66, R26, 1 ;  /* 0x3ff000004260742b */ /* 0x000fe2000000011a */
[----:B------:R-:W-:Y:S07]  /*a800*/  STL.64 [R1+0x10], R22 ;  /* 0x0000101601007387 */ /* 0x000fee0000100a00 */
[----:B------:R-:W-:Y:S02]  /*a810*/  DFMA R96, R26, R96, R26 ;  /* 0x000000601a60722b */ /* 0x000fe4000000001a */
[----:B------:R-:W-:-:S06]  /*a820*/  DADD R26, R2, -R214 ;  /* 0x00000000021a7229 */ /* 0x000fcc00000008d6 */
[----:B------:R-:W-:Y:S01]  /*a830*/  DMUL R36, R96, 0.5 ;  /* 0x3fe0000060247828 */ /* 0x000fe20000000000 */
[----:B------:R0:W-:Y:S07]  /*a840*/  STL.64 [R1], R26 ;  /* 0x0000001a01007387 */ /* 0x0001ee0000100a00 */
[----:B------:R-:W-:Y:S02]  /*a850*/  DFMA R34, -R66, R36, 0.5 ;  /* 0x3fe000004222742b */ /* 0x000fe40000000124 */
[----:B0-----:R-:W-:-:S02]  /*a860*/  DADD R26, -R16, R24 ;  /* 0x00000000101a7229 */ /* 0x001fc40000000118 */
[----:B------:R-:W-:-:S04]  /*a870*/  DADD R24, R208, -R24 ;  /* 0x00000000d0187229 */ /* 0x000fc80000000818 */
[----:B------:R-:W-:-:S10]  /*a880*/  DFMA R96, R96, R34, R36 ;  /* 0x000000226060722b */ /* 0x000fd40000000024 */
[----:B------:R-:W-:-:S05]  /*a890*/  FFMA R18, RZ, R67, R97 ;  /* 0x00000043ff127223 */ /* 0x000fca0000000061 */
[----:B------:R-:W-:-:S13]  /*a8a0*/  FSETP.GT.AND P0, PT, |R18|, 1.469367938527859385e-39, PT ;  /* 0x001000001200780b */ /* 0x000fda0003f04200 */
[----:B------:R-:W-:Y:S05]  /*a8b0*/  @P0 BRA `(.L_x_166) ;  /* 0x0000000000200947 */ /* 0x000fea0003800000 */
[----:B------:R-:W-:Y:S01]  /*a8c0*/  IMAD.MOV.U32 R74, RZ, RZ, RZ ;  /* 0x000000ffff4a7224 */ /* 0x000fe200078e00ff */
[----:B------:R-:W-:Y:S01]  /*a8d0*/  MOV R75, 0x3fe00000 ;  /* 0x3fe00000004b7802 */ /* 0x000fe20000000f00 */
[----:B------:R-:W-:Y:S01]  /*a8e0*/  IMAD.MOV.U32 R72, RZ, RZ, R66 ;  /* 0x000000ffff487224 */ /* 0x000fe200078e0042 */
[----:B------:R-:W-:Y:S01]  /*a8f0*/  MOV R86, 0xa920 ;  /* 0x0000a92000567802 */ /* 0x000fe20000000f00 */
[----:B------:R-:W-:-:S07]  /*a900*/  IMAD.MOV.U32 R73, RZ, RZ, R67 ;  /* 0x000000ffff497224 */ /* 0x000fce00078e0043 */
[----:B------:R-:W-:Y:S05]  /*a910*/  CALL.REL.NOINC `($__internal_1_$__cuda_sm20_div_rn_f64_full) ;  /* 0x00000070005c7944 */ /* 0x000fea0003c00000 */
[----:B------:R-:W-:Y:S01]  /*a920*/  IMAD.MOV.U32 R96, RZ, RZ, R80 ;  /* 0x000000ffff607224 */ /* 0x000fe200078e0050 */
[----:B------:R-:W-:-:S07]  /*a930*/  MOV R97, R81 ;  /* 0x0000005100617202 */ /* 0x000fce0000000f00 */
.L_x_166:
[----:B------:R-:W-:Y:S05]  /*a940*/  BSYNC.RECONVERGENT B0 ;  /* 0x0000000000007941 */ /* 0x000fea0003800200 */
.L_x_165:
[----:B------:R-:W-:Y:S01]  /*a950*/  DADD R70, R142, R142 ;  /* 0x000000008e467229 */ /* 0x000fe2000000008e */
[----:B------:R-:W-:Y:S01]  /*a960*/  BSSY.RECONVERGENT B0, `(.L_x_167) ;  /* 0x0000053000007945 */ /* 0x000fe20003800200 */
[C---:B------:R-:W-:Y:S02]  /*a970*/  DMUL R150, R68.reuse, R150 ;  /* 0x0000009644967228 */ /* 0x040fe40000000000 */
[C---:B------:R-:W-:Y:S02]  /*a980*/  DMUL R152, R68.reuse, R152 ;  /* 0x0000009844987228 */ /* 0x040fe40000000000 */
[----:B------:R-:W0:Y:S01]  /*a990*/  MUFU.RCP64H R73, R71 ;  /* 0x0000004700497308 */ /* 0x000e220000001800 */
[C---:B------:R-:W-:Y:S02]  /*a9a0*/  DMUL R154, R68.reuse, R154 ;  /* 0x0000009a449a7228 */ /* 0x040fe40000000000 */
[C---:B------:R-:W-:Y:S01]  /*a9b0*/  DMUL R12, R68.reuse, R12 ;  /* 0x0000000c440c7228 */ /* 0x040fe20000000000 */
[----:B------:R-:W-:Y:S01]  /*a9c0*/  VIADD R72, R71, 0x300402 ;  /* 0x0030040247487836 */ /* 0x000fe20000000000 */
[----:B------:R-:W-:-:S02]  /*a9d0*/  DMUL R156, R68, R156 ;  /* 0x0000009c449c7228 */ /* 0x000fc40000000000 */
[C---:B------:R-:W-:Y:S02]  /*a9e0*/  DMUL R28, R68.reuse, R28 ;  /* 0x0000001c441c7228 */ /* 0x040fe40000000000 */
[C---:B------:R-:W-:Y:S01]  /*a9f0*/  DMUL R30, R68.reuse, R30 ;  /* 0x0000001e441e7228 */ /* 0x040fe20000000000 */
[----:B------:R-:W-:Y:S01]  /*aa00*/  FSETP.GEU.AND P0, PT, |R72|, 5.8789094863358348022e-39, PT ;  /* 0x004004024800780b */ /* 0x000fe20003f0e200 */
[C---:B------:R-:W-:Y:S02]  /*aa10*/  DMUL R178, R68.reuse, R178 ;  /* 0x000000b244b27228 */ /* 0x040fe40000000000 */
[----:B------:R-:W-:Y:S02]  /*aa20*/  DMUL R68, R68, R10 ;  /* 0x0000000a44447228 */ /* 0x000fe40000000000 */
[-C--:B------:R-:W-:Y:S02]  /*aa30*/  DMUL R10, R24, R12.reuse ;  /* 0x0000000c180a7228 */ /* 0x080fe40000000000 */
[----:B------:R-:W-:-:S02]  /*aa40*/  DMUL R14, R76, R12 ;  /* 0x0000000c4c0e7228 */ /* 0x000fc40000000000 */
[----:B------:R-:W-:Y:S02]  /*aa50*/  DMUL R22, R62, R12 ;  /* 0x0000000c3e167228 */ /* 0x000fe40000000000 */
[C---:B------:R-:W-:Y:S02]  /*aa60*/  DMUL R44, R24.reuse, R152 ;  /* 0x00000098182c7228 */ /* 0x040fe40000000000 */
[C---:B------:R-:W-:Y:S02]  /*aa70*/  DMUL R46, R24.reuse, R154 ;  /* 0x0000009a182e7228 */ /* 0x040fe40000000000 */
[C---:B------:R-:W-:Y:S02]  /*aa80*/  DMUL R32, R24.reuse, R156 ;  /* 0x0000009c18207228 */ /* 0x040fe40000000000 */
[C---:B------:R-:W-:Y:S02]  /*aa90*/  DMUL R34, R24.reuse, R28 ;  /* 0x0000001c18227228 */ /* 0x040fe40000000000 */
[----:B------:R-:W-:-:S02]  /*aaa0*/  DMUL R36, R24, R30 ;  /* 0x0000001e18247228 */ /* 0x000fc40000000000 */
[C---:B------:R-:W-:Y:S02]  /*aab0*/  DMUL R38, R24.reuse, R178 ;  /* 0x000000b218267228 */ /* 0x040fe40000000000 */
[----:B------:R-:W-:Y:S02]  /*aac0*/  DMUL R8, R24, R68 ;  /* 0x0000004418087228 */ /* 0x000fe40000000000 */
[C---:B------:R-:W-:Y:S02]  /*aad0*/  DMUL R52, R76.reuse, R152 ;  /* 0x000000984c347228 */ /* 0x040fe40000000000 */
[C---:B------:R-:W-:Y:S02]  /*aae0*/  DMUL R54, R76.reuse, R154 ;  /* 0x0000009a4c367228 */ /* 0x040fe40000000000 */
[C---:B------:R-:W-:Y:S02]  /*aaf0*/  DMUL R16, R76.reuse, R156 ;  /* 0x0000009c4c107228 */ /* 0x040fe40000000000 */
[----:B------:R-:W-:-:S02]  /*ab00*/  DMUL R18, R76, R28 ;  /* 0x0000001c4c127228 */ /* 0x000fc40000000000 */
[C---:B------:R-:W-:Y:S02]  /*ab10*/  DMUL R48, R76.reuse, R30 ;  /* 0x0000001e4c307228 */ /* 0x040fe40000000000 */
[C---:B------:R-:W-:Y:S02]  /*ab20*/  DMUL R50, R76.reuse, R178 ;  /* 0x000000b24c327228 */ /* 0x040fe40000000000 */
[----:B------:R-:W-:Y:S02]  /*ab30*/  DMUL R12, R76, R68 ;  /* 0x000000444c0c7228 */ /* 0x000fe40000000000 */
[C---:B------:R-:W-:Y:S02]  /*ab40*/  DMUL R40, R62.reuse, R152 ;  /* 0x000000983e287228 */ /* 0x040fe40000000000 */
[C---:B------:R-:W-:Y:S02]  /*ab50*/  DMUL R42, R62.reuse, R154 ;  /* 0x0000009a3e2a7228 */ /* 0x040fe40000000000 */
[----:B------:R-:W-:-:S02]  /*ab60*/  DMUL R4, R62, R156 ;  /* 0x0000009c3e047228 */ /* 0x000fc40000000000 */
[C---:B------:R-:W-:Y:S02]  /*ab70*/  DMUL R6, R62.reuse, R28 ;  /* 0x0000001c3e067228 */ /* 0x040fe40000000000 */
[C---:B------:R-:W-:Y:S02]  /*ab80*/  DMUL R56, R62.reuse, R30 ;  /* 0x0000001e3e387228 */ /* 0x040fe40000000000 */
[C---:B------:R-:W-:Y:S02]  /*ab90*/  DMUL R58, R62.reuse, R178 ;  /* 0x000000b23e3a7228 */ /* 0x040fe40000000000 */
[----:B------:R-:W-:Y:S02]  /*aba0*/  DMUL R20, R62, R68 ;  /* 0x000000443e147228 */ /* 0x000fe40000000000 */
[----:B0-----:R-:W-:Y:S02]  /*abb0*/  DFMA R74, -R70, R72, 1 ;  /* 0x3ff00000464a742b */ /* 0x001fe40000000148 */
[----:B------:R-:W-:-:S02]  /*abc0*/  DFMA R44, R26, R150, R44 ;  /* 0x000000961a2c722b */ /* 0x000fc4000000002c */
[C---:B------:R-:W-:Y:S02]  /*abd0*/  DFMA R46, R26.reuse, R152, R46 ;  /* 0x000000981a2e722b */ /* 0x040fe4000000002e */
[C---:B------:R-:W-:Y:S02]  /*abe0*/  DFMA R32, R26.reuse, R154, R32 ;  /* 0x0000009a1a20722b */ /* 0x040fe40000000020 */
[C---:B------:R-:W-:Y:S02]  /*abf0*/  DFMA R34, R26.reuse, R156, R34 ;  /* 0x0000009c1a22722b */ /* 0x040fe40000000022 */
[C---:B------:R-:W-:Y:S01]  /*ac00*/  DFMA R36, R26.reuse, R28, R36 ;  /* 0x0000001c1a24722b */ /* 0x040fe20000000024 */
[----:B------:R0:W-:Y:S01]  /*ac10*/  STL.128 [R1+0x50], R44 ;  /* 0x0000502c01007387 */ /* 0x0001e20000100c00 */
[C---:B------:R-:W-:Y:S02]  /*ac20*/  DFMA R38, R26.reuse, R30, R38 ;  /* 0x0000001e1a26722b */ /* 0x040fe40000000026 */
[C---:B------:R-:W-:Y:S01]  /*ac30*/  DFMA R8, R26.reuse, R178, R8 ;  /* 0x000000b21a08722b */ /* 0x040fe20000000008 */
[----:B------:R0:W-:Y:S01]  /*ac40*/  STL.128 [R1+0x60], R32 ;  /* 0x0000602001007387 */ /* 0x0001e20000100c00 */
[----:B------:R-:W-:-:S02]  /*ac50*/  DFMA R10, R26, R68, R10 ;  /* 0x000000441a0a722b */ /* 0x000fc4000000000a */
[C---:B------:R-:W-:Y:S01]  /*ac60*/  DFMA R52, R64.reuse, R150, R52 ;  /* 0x000000964034722b */ /* 0x040fe20000000034 */
[----:B------:R0:W-:Y:S01]  /*ac70*/  STL.128 [R1+0x70], R36 ;  /* 0x0000702401007387 */ /* 0x0001e20000100c00 */
        /* <DEDUP_REMOVED lines=9> */
[-C--:B------:R-:W-:Y:S02]  /*ad10*/  DFMA R14, R64, R68.reuse, R14 ;  /* 0x00000044400e722b */ /* 0x080fe4000000000e */
[C---:B------:R-:W-:Y:S01]  /*ad20*/  DFMA R22, R188.reuse, R68, R22 ;  /* 0x00000044bc16722b */ /* 0x040fe20000000016 */
[----:B------:R0:W-:Y:S01]  /*ad30*/  STL.128 [R1+0xb0], R48 ;  /* 0x0000b03001007387 */ /* 0x0001e20000100c00 */
[C---:B------:R-:W-:Y:S02]  /*ad40*/  DFMA R40, R188.reuse, R150, R40 ;  /* 0x00000096bc28722b */ /* 0x040fe40000000028 */
[C---:B------:R-:W-:Y:S01]  /*ad50*/  DFMA R42, R188.reuse, R152, R42 ;  /* 0x00000098bc2a722b */ /* 0x040fe2000000002a */
[----:B------:R0:W-:Y:S01]  /*ad60*/  STL.128 [R1+0xc0], R12 ;  /* 0x0000c00c01007387 */ /* 0x0001e20000100c00 */
[----:B------:R-:W-:-:S02]  /*ad70*/  DFMA R4, R188, R154, R4 ;  /* 0x0000009abc04722b */ /* 0x000fc40000000004 */
[C---:B------:R-:W-:Y:S02]  /*ad80*/  DFMA R6, R188.reuse, R156, R6 ;  /* 0x0000009cbc06722b */ /* 0x040fe40000000006 */
[C---:B------:R-:W-:Y:S01]  /*ad90*/  DFMA R56, R188.reuse, R28, R56 ;  /* 0x0000001cbc38722b */ /* 0x040fe20000000038 */
[----:B------:R0:W-:Y:S01]  /*ada0*/  STL.128 [R1+0xd0], R40 ;  /* 0x0000d02801007387 */ /* 0x0001e20000100c00 */
[C---:B------:R-:W-:Y:S02]  /*adb0*/  DFMA R58, R188.reuse, R30, R58 ;  /* 0x0000001ebc3a722b */ /* 0x040fe4000000003a */
[----:B------:R-:W-:Y:S01]  /*adc0*/  DFMA R20, R188, R178, R20 ;  /* 0x000000b2bc14722b */ /* 0x000fe20000000014 */
[----:B------:R0:W-:Y:S01]  /*add0*/  STL.128 [R1+0xe0], R4 ;  /* 0x0000e00401007387 */ /* 0x0001e20000100c00 */
[----:B------:R-:W-:-:S03]  /*ade0*/  DFMA R74, R74, R74, R74 ;  /* 0x0000004a4a4a722b */ /* 0x000fc6000000004a */
[----:B------:R0:W-:Y:S04]  /*adf0*/  STL.128 [R1+0xf0], R56 ;  /* 0x0000f03801007387 */ /* 0x0001e80000100c00 */
[----:B------:R0:W-:Y:S01]  /*ae00*/  STL.128 [R1+0x100], R20 ;  /* 0x0001001401007387 */ /* 0x0001e20000100c00 */
[----:B------:R-:W-:-:S08]  /*ae10*/  DFMA R74, R72, R74, R72 ;  /* 0x0000004a484a722b */ /* 0x000fd00000000048 */
[----:B------:R-:W-:-:S08]  /*ae20*/  DFMA R190, -R70, R74, 1 ;  /* 0x3ff0000046be742b */ /* 0x000fd0000000014a */
[----:B------:R-:W-:Y:S01]  /*ae30*/  DFMA R190, R74, R190, R74 ;  /* 0x000000be4abe722b */ /* 0x000fe2000000004a */
[----:B0-----:R-:W-:Y:S10]  /*ae40*/  @P0 BRA `(.L_x_168) ;  /* 0x0000000000100947 */ /* 0x001ff40003800000 */
[----:B------:R-:W-:Y:S02]  /*ae50*/  LOP3.LUT R74, R71, 0x7fffffff, RZ, 0xc0, !PT ;  /* 0x7fffffff474a7812 */ /* 0x000fe400078ec0ff */
[----:B------:R-:W-:-:S03]  /*ae60*/  MOV R80, 0xae90 ;  /* 0x0000ae9000507802 */ /* 0x000fc60000000f00 */
[----:B------:R-:W-:-:S07]  /*ae70*/  VIADD R74, R74, 0xfff00000 ;  /* 0xfff000004a4a7836 */ /* 0x000fce0000000000 */
[----:B------:R-:W-:Y:S05]  /*ae80*/  CALL.REL.NOINC `($__internal_0_$__cuda_sm20_dblrcp_rn_slowpath_v3) ;  /* 0x00000068005c7944 */ /* 0x000fea0003c00000 */
.L_x_168:
[----:B------:R-:W-:Y:S05]  /*ae90*/  BSYNC.RECONVERGENT B0 ;  /* 0x0000000000007941 */ /* 0x000fea0003800200 */
.L_x_167:
[----:B------:R-:W0:Y:S01]  /*aea0*/  MUFU.RCP64H R71, R67 ;  /* 0x0000004300477308 */ /* 0x000e220000001800 */
[----:B------:R-:W-:Y:S01]  /*aeb0*/  IMAD.MOV.U32 R70, RZ, RZ, 0x1 ;  /* 0x00000001ff467424 */ /* 0x000fe200078e00ff */
[----:B------:R-:W-:Y:S01]  /*aec0*/  FSETP.GEU.AND P0, PT, |R61|, 6.5827683646048100446e-37, PT ;  /* 0x036000003d00780b */ /* 0x000fe20003f0e200 */
[----:B------:R-:W-:Y:S04]  /*aed0*/  BSSY.RECONVERGENT B0, `(.L_x_169) ;  /* 0x0000014000007945 */ /* 0x000fe80003800200 */
        /* <DEDUP_REMOVED lines=19> */
.L_x_170:
[----:B------:R-:W-:Y:S05]  /*b010*/  BSYNC.RECONVERGENT B0 ;  /* 0x0000000000007941 */ /* 0x000fea0003800200 */
.L_x_169:
[C---:B------:R-:W-:Y:S01]  /*b020*/  DMUL R180, R24.reuse, R46 ;  /* 0x0000002e18b47228 */ /* 0x040fe20000000000 */
[----:B------:R-:W-:Y:S01]  /*b030*/  ISETP.GE.AND P1, PT, R100, 0x4, PT ;  /* 0x000000046400780c */ /* 0x000fe20003f26270 */
[C---:B------:R-:W-:Y:S01]  /*b040*/  DMUL R90, R24.reuse, R32 ;  /* 0x00000020185a7228 */ /* 0x040fe20000000000 */
[----:B------:R-:W-:Y:S01]  /*b050*/  BSSY.RECONVERGENT B0, `(.L_x_171) ;  /* 0x0000191000007945 */ /* 0x000fe20003800200 */
[C---:B------:R-:W-:Y:S02]  /*b060*/  DMUL R60, R24.reuse, R34 ;  /* 0x00000022183c7228 */ /* 0x040fe40000000000 */
[C---:B------:R-:W-:Y:S02]  /*b070*/  DMUL R84, R24.reuse, R36 ;  /* 0x0000002418547228 */ /* 0x040fe40000000000 */
[C---:B------:R-:W-:Y:S02]  /*b080*/  DMUL R72, R24.reuse, R38 ;  /* 0x0000002618487228 */ /* 0x040fe40000000000 */
[----:B------:R-:W-:-:S02]  /*b090*/  DMUL R66, R24, R8 ;  /* 0x0000000818427228 */ /* 0x000fc40000000000 */
[----:B------:R-:W-:Y:S02]  /*b0a0*/  DMUL R70, R24, R10 ;  /* 0x0000000a18467228 */ /* 0x000fe40000000000 */
[C---:B------:R-:W-:Y:S02]  /*b0b0*/  DFMA R180, R26.reuse, R44, R180 ;  /* 0x0000002c1ab4722b */ /* 0x040fe400000000b4 */
[C---:B------:R-:W-:Y:S02]  /*b0c0*/  DFMA R90, R26.reuse, R46, R90 ;  /* 0x0000002e1a5a722b */ /* 0x040fe4000000005a */
[C---:B------:R-:W-:Y:S02]  /*b0d0*/  DFMA R60, R26.reuse, R32, R60 ;  /* 0x000000201a3c722b */ /* 0x040fe4000000003c */
[C---:B------:R-:W-:Y:S02]  /*b0e0*/  DFMA R84, R26.reuse, R34, R84 ;  /* 0x000000221a54722b */ /* 0x040fe40000000054 */
[----:B------:R-:W-:-:S02]  /*b0f0*/  DFMA R24, R26, R36, R72 ;  /* 0x000000241a18722b */ /* 0x000fc40000000048 */
[C---:B------:R-:W-:Y:S02]  /*b100*/  DFMA R66, R26.reuse, R38, R66 ;  /* 0x000000261a42722b */ /* 0x040fe40000000042 */
[----:B------:R-:W-:Y:S02]  /*b110*/  DFMA R26, R26, R8, R70 ;  /* 0x000000081a1a722b */ /* 0x000fe40000000046 */
[C---:B------:R-:W-:Y:S02]  /*b120*/  DMUL R70, R76.reuse, R10 ;  /* 0x0000000a4c467228 */ /* 0x040fe40000000000 */
[C---:B------:R-:W-:Y:S02]  /*b130*/  DMUL R172, R76.reuse, R46 ;  /* 0x0000002e4cac7228 */ /* 0x040fe40000000000 */
[C---:B------:R-:W-:Y:S02]  /*b140*/  DMUL R174, R76.reuse, R32 ;  /* 0x000000204cae7228 */ /* 0x040fe40000000000 */
[----:B------:R-:W-:-:S02]  /*b150*/  DMUL R72, R76, R34 ;  /* 0x000000224c487228 */ /* 0x000fc40000000000 */
[C---:B------:R-:W-:Y:S02]  /*b160*/  DMUL R74, R76.reuse, R36 ;  /* 0x000000244c4a7228 */ /* 0x040fe40000000000 */
[C---:B------:R-:W-:Y:S02]  /*b170*/  DMUL R196, R76.reuse, R38 ;  /* 0x000000264cc47228 */ /* 0x040fe40000000000 */
[C---:B------:R-:W-:Y:S02]  /*b180*/  DMUL R198, R76.reuse, R8 ;  /* 0x000000084cc67228 */ /* 0x040fe40000000000 */
[C---:B------:R-:W-:Y:S02]  /*b190*/  DMUL R86, R76.reuse, R54 ;  /* 0x000000364c567228 */ /* 0x040fe40000000000 */
[C---:B------:R-:W-:Y:S02]  /*b1a0*/  DMUL R224, R76.reuse, R16 ;  /* 0x000000104ce07228 */ /* 0x040fe40000000000 */
[----:B------:R-:W-:-:S02]  /*b1b0*/  DMUL R228, R76, R18 ;  /* 0x000000124ce47228 */ /* 0x000fc40000000000 */
[C---:B------:R-:W-:Y:S02]  /*b1c0*/  DMUL R232, R76.reuse, R48 ;  /* 0x000000304ce87228 */ /* 0x040fe40000000000 */
[C---:B------:R-:W-:Y:S02]  /*b1d0*/  DMUL R192, R76.reuse, R50 ;  /* 0x000000324cc07228 */ /* 0x040fe40000000000 */
[C---:B------:R-:W-:Y:S02]  /*b1e0*/  DMUL R194, R76.reuse, R12 ;  /* 0x0000000c4cc27228 */ /* 0x040fe40000000000 */
[----:B------:R-:W-:Y:S02]  /*b1f0*/  DMUL R76, R76, R14 ;  /* 0x0000000e4c4c7228 */ /* 0x000fe40000000000 */
[C---:B------:R-:W-:Y:S02]  /*b200*/  DMUL R88, R62.reuse, R42 ;  /* 0x0000002a3e587228 */ /* 0x040fe40000000000 */
[----:B------:R-:W-:-:S02]  /*b210*/  DMUL R10, R62, R10 ;  /* 0x0000000a3e0a7228 */ /* 0x000fc40000000000 */
[C---:B------:R-:W-:Y:S02]  /*b220*/  DFMA R70, R64.reuse, R8, R70 ;  /* 0x000000084046722b */ /* 0x040fe40000000046 */
[C---:B------:R-:W-:Y:S02]  /*b230*/  DFMA R172, R64.reuse, R44, R172 ;  /* 0x0000002c40ac722b */ /* 0x040fe400000000ac */
[C---:B------:R-:W-:Y:S02]  /*b240*/  DFMA R174, R64.reuse, R46, R174 ;  /* 0x0000002e40ae722b */ /* 0x040fe400000000ae */
[C---:B------:R-:W-:Y:S01]  /*b250*/  DFMA R72, R64.reuse, R32, R72 ;  /* 0x000000204048722b */ /* 0x040fe20000000048 */
[----:B------:R-:W-:Y:S01]  /*b260*/  STL.64 [R1+0x178], R70 ;  /* 0x0001784601007387 */ /* 0x000fe20000100a00 */
[C---:B------:R-:W-:Y:S02]  /*b270*/  DFMA R74, R64.reuse, R34, R74 ;  /* 0x00000022404a722b */ /* 0x040fe4000000004a */
[C---:B------:R-:W-:Y:S01]  /*b280*/  DFMA R196, R64.reuse, R36, R196 ;  /* 0x0000002440c4722b */ /* 0x040fe200000000c4 */
[----:B------:R0:W-:Y:S01]  /*b290*/  STL.64 [R1+0x1e8], R70 ;  /* 0x0001e84601007387 */ /* 0x0001e20000100a00 */
[----:B------:R-:W-:-:S02]  /*b2a0*/  DFMA R198, R64, R38, R198 ;  /* 0x0000002640c6722b */ /* 0x000fc400000000c6 */
[C---:B------:R-:W-:Y:S01]  /*b2b0*/  DFMA R86, R64.reuse, R52, R86 ;  /* 0x000000344056722b */ /* 0x040fe20000000056 */
[----:B------:R-:W-:Y:S01]  /*b2c0*/  STL.64 [R1+0x148], R172 ;  /* 0x000148ac01007387 */ /* 0x000fe20000100a00 */
[C---:B------:R-:W-:Y:S02]  /*b2d0*/  DFMA R224, R64.reuse, R54, R224 ;  /* 0x0000003640e0722b */ /* 0x040fe400000000e0 */
[C---:B------:R-:W-:Y:S01]  /*b2e0*/  DFMA R228, R64.reuse, R16, R228 ;  /* 0x0000001040e4722b */ /* 0x040fe200000000e4 */
[----:B------:R-:W-:Y:S01]  /*b2f0*/  STL.64 [R1+0x168], R196 ;  /* 0x000168c401007387 */ /* 0x000fe20000100a00 */
[C---:B------:R-:W-:Y:S02]  /*b300*/  DFMA R232, R64.reuse, R18, R232 ;  /* 0x0000001240e8722b */ /* 0x040fe400000000e8 */
[C---:B------:R-:W-:Y:S01]  /*b310*/  DFMA R192, R64.reuse, R48, R192 ;  /* 0x0000003040c0722b */ /* 0x040fe200000000c0 */
[----:B------:R-:W-:Y:S01]  /*b320*/  STL.64 [R1+0x1d8], R196 ;  /* 0x0001d8c401007387 */ /* 0x000fe20000100a00 */
[----:B------:R-:W-:-:S02]  /*b330*/  DFMA R194, R64, R50, R194 ;  /* 0x0000003240c2722b */ /* 0x000fc400000000c2 */
[----:B------:R-:W-:Y:S01]  /*b340*/  DFMA R64, R64, R12, R76 ;  /* 0x0000000c4040722b */ /* 0x000fe2000000004c */
[----:B------:R-:W-:Y:S01]  /*b350*/  STL.64 [R1+0x170], R198 ;  /* 0x000170c601007387 */ /* 0x000fe20000100a00 */
[----:B------:R-:W-:Y:S02]  /*b360*/  DMUL R14, R62, R14 ;  /* 0x0000000e3e0e7228 */ /* 0x000fe40000000000 */
[----:B------:R-:W-:Y:S01]  /*b370*/  DFMA R88, R188, R40, R88 ;  /* 0x00000028bc58722b */ /* 0x000fe20000000058 */
[----:B------:R-:W-:Y:S01]  /*b380*/  STL.64 [R1+0x1e0], R198 ;  /* 0x0001e0c601007387 */ /* 0x000fe20000100a00 */
[----:B------:R-:W-:Y:S02]  /*b390*/  DFMA R76, R152, -R176, R150 ;  /* 0x800000b0984c722b */ /* 0x000fe40000000096 */
[----:B------:R-:W-:Y:S01]  /*b3a0*/  DMUL R226, R62, R4 ;  /* 0x000000043ee27228 */ /* 0x000fe20000000000 */
[----:B------:R-:W-:Y:S01]  /*b3b0*/  STL.64 [R1+0x1b8], R172 ;  /* 0x0001b8ac01007387 */ /* 0x000fe20000100a00 */
[----:B------:R-:W-:-:S02]  /*b3c0*/  DFMA R10, R188, R8, R10 ;  /* 0x00000008bc0a722b */ /* 0x000fc4000000000a */
[----:B------:R-:W-:Y:S01]  /*b3d0*/  DFMA R14, R188, R12, R14 ;  /* 0x0000000cbc0e722b */ /* 0x000fe2000000000e */
[----:B------:R-:W-:Y:S01]  /*b3e0*/  STL.64 [R1+0x150], R174 ;  /* 0x000150ae01007387 */ /* 0x000fe20000100a00 */
[CC--:B------:R-:W-:Y:S02]  /*b3f0*/  DFMA R180, R76.reuse, R190.reuse, R180 ;  /* 0x000000be4cb4722b */ /* 0x0c0fe400000000b4 */
[CC--:B------:R-:W-:Y:S01]  /*b400*/  DFMA R86, R76.reuse, R190.reuse, R86 ;  /* 0x000000be4c56722b */ /* 0x0c0fe20000000056 */
[----:B------:R-:W-:Y:S01]  /*b410*/  STL.64 [R1+0x1b0], R10 ;  /* 0x0001b00a01007387 */ /* 0x000fe20000100a00 */
[----:B------:R-:W-:Y:S02]  /*b420*/  DFMA R88, R76, R190, R88 ;  /* 0x000000be4c58722b */ /* 0x000fe40000000058 */
[----:B------:R-:W-:Y:S01]  /*b430*/  DFMA R226, R188, R42, R226 ;  /* 0x0000002abce2722b */ /* 0x000fe200000000e2 */
[----:B------:R1:W-:Y:S01]  /*b440*/  STL.64 [R1+0x290], R10 ;  /* 0x0002900a01007387 */ /* 0x0003e20000100a00 */
[----:B------:R-:W-:-:S02]  /*b450*/  DFMA R76, R154, -R176, R152 ;  /* 0x800000b09a4c722b */ /* 0x000fc40000000098 */
[----:B------:R-:W-:Y:S01]  /*b460*/  DMUL R22, R62, R22 ;  /* 0x000000163e167228 */ /* 0x000fe20000000000 */
[----:B------:R-:W-:Y:S01]  /*b470*/  STL.64 [R1+0x258], R14 ;  /* 0x0002580e01007387 */ /* 0x000fe20000100a00 */
[----:B0-----:R-:W-:Y:S02]  /*b480*/  DFMA R70, R28, -R176, R156 ;  /* 0x800000b01c46722b */ /* 0x001fe4000000009c */
[----:B------:R-:W-:Y:S01]  /*b490*/  DMUL R186, R62, R8 ;  /* 0x000000083eba7228 */ /* 0x000fe20000000000 */
[----:B------:R0:W-:Y:S01]  /*b4a0*/  STL.64 [R1+0x2c8], R14 ;  /* 0x0002c80e01007387 */ /* 0x0001e20000100a00 */
[CC--:B------:R-:W-:Y:S02]  /*b4b0*/  DFMA R90, R76.reuse, R190.reuse, R90 ;  /* 0x000000be4c5a722b */ /* 0x0c0fe4000000005a */
[----:B------:R-:W-:Y:S01]  /*b4c0*/  DFMA R224, R76, R190, R224 ;  /* 0x000000be4ce0722b */ /* 0x000fe200000000e0 */
[----:B------:R-:W-:Y:S01]  /*b4d0*/  STL.64 [R1+0x110], R180 ;  /* 0x000110b401007387 */ /* 0x000fe20000100a00 */
[----:B-1----:R-:W-:-:S02]  /*b4e0*/  DFMA R10, R68, -R176, R178 ;  /* 0x800000b0440a722b */ /* 0x002fc400000000b2 */
[----:B------:R-:W-:Y:S01]  /*b4f0*/  DMUL R68, R62, R58 ;  /* 0x0000003a3e447228 */ /* 0x000fe20000000000 */
[----:B------:R-:W-:Y:S01]  /*b500*/  STL.64 [R1+0x1c0], R174 ;  /* 0x0001c0ae01007387 */ /* 0x000fe20000100a00 */
[----:B------:R-:W-:Y:S02]  /*b510*/  DFMA R226, R76, R190, R226 ;  /* 0x000000be4ce2722b */ /* 0x000fe400000000e2 */
[----:B------:R-:W-:Y:S01]  /*b520*/  DFMA R76, R156, -R176, R154 ;  /* 0x800000b09c4c722b */ /* 0x000fe2000000009a */
[----:B------:R-:W-:Y:S01]  /*b530*/  STL.64 [R1+0x158], R72 ;  /* 0x0001584801007387 */ /* 0x000fe20000100a00 */
[----:B0-----:R-:W-:Y:S02]  /*b540*/  DMUL R14, R62, R20 ;  /* 0x000000143e0e7228 */ /* 0x001fe40000000000 */
[-C--:B------:R-:W-:Y:S01]  /*b550*/  DFMA R178, R178, -R176.reuse, R30 ;  /* 0x800000b0b2b2722b */ /* 0x080fe2000000001e */
[----:B------:R-:W-:Y:S01]  /*b560*/  STL.64 [R1+0x1c8], R72 ;  /* 0x0001c84801007387 */ /* 0x000fe20000100a00 */
[----:B------:R-:W-:-:S02]  /*b570*/  DFMA R176, R30, -R176, R28 ;  /* 0x800000b01eb0722b */ /* 0x000fc4000000001c */
[C---:B------:R-:W-:Y:S01]  /*b580*/  DFMA R68, R188.reuse, R56, R68 ;  /* 0x00000038bc44722b */ /* 0x040fe20000000044 */
[----:B------:R-:W-:Y:S01]  /*b590*/  STL.64 [R1+0x160], R74 ;  /* 0x0001604a01007387 */ /* 0x000fe20000100a00 */
[C---:B------:R-:W-:Y:S02]  /*b5a0*/  DFMA R14, R188.reuse, R58, R14 ;  /* 0x0000003abc0e722b */ /* 0x040fe4000000000e */
[----:B------:R-:W-:Y:S01]  /*b5b0*/  DFMA R22, R188, R20, R22 ;  /* 0x00000014bc16722b */ /* 0x000fe20000000016 */
[----:B------:R-:W-:Y:S01]  /*b5c0*/  STL.64 [R1+0x1d0], R74 ;  /* 0x0001d04a01007387 */ /* 0x000fe20000100a00 */
[CC--:B------:R-:W-:Y:S02]  /*b5d0*/  DFMA R24, R176.reuse, R190.reuse, R24 ;  /* 0x000000beb018722b */ /* 0x0c0fe40000000018 */
[CC--:B------:R-:W-:Y:S01]  /*b5e0*/  DFMA R192, R176.reuse, R190.reuse, R192 ;  /* 0x000000beb0c0722b */ /* 0x0c0fe200000000c0 */
[----:B------:R-:W-:Y:S01]  /*b5f0*/  STL.64 [R1+0x1f0], R86 ;  /* 0x0001f05601007387 */ /* 0x000fe20000100a00 */
[----:B------:R-:W-:-:S02]  /*b600*/  DFMA R176, R176, R190, R68 ;  /* 0x000000beb0b0722b */ /* 0x000fc40000000044 */
[-C--:B------:R-:W-:Y:S01]  /*b610*/  DFMA R68, R10, R190.reuse, R26 ;  /* 0x000000be0a44722b */ /* 0x080fe2000000001a */
[----:B------:R-:W-:Y:S01]  /*b620*/  STL.64 [R1+0x130], R24 ;  /* 0x0001301801007387 */ /* 0x000fe20000100a00 */
[CC--:B------:R-:W-:Y:S02]  /*b630*/  DFMA R26, R178.reuse, R190.reuse, R66 ;  /* 0x000000beb21a722b */ /* 0x0c0fe40000000042 */
[-C--:B------:R-:W-:Y:S01]  /*b640*/  DFMA R194, R178, R190.reuse, R194 ;  /* 0x000000beb2c2722b */ /* 0x080fe200000000c2 */
[----:B------:R-:W-:Y:S01]  /*b650*/  STL.64 [R1+0x210], R192 ;  /* 0x000210c001007387 */ /* 0x000fe20000100a00 */
[-C--:B------:R-:W-:Y:S02]  /*b660*/  DFMA R64, R10, R190.reuse, R64 ;  /* 0x000000be0a40722b */ /* 0x080fe40000000040 */
[----:B------:R-:W-:Y:S01]  /*b670*/  DFMA R178, R178, R190, R14 ;  /* 0x000000beb2b2722b */ /* 0x000fe2000000000e */
[----:B------:R-:W-:Y:S01]  /*b680*/  STL.64 [R1+0x140], R68 ;  /* 0x0001404401007387 */ /* 0x000fe20000100a00 */
[----:B------:R-:W-:-:S02]  /*b690*/  DMUL R182, R62, R12 ;  /* 0x0000000c3eb67228 */ /* 0x000fc40000000000 */
[----:B------:R-:W-:Y:S01]  /*b6a0*/  DFMA R236, R10, R190, R22 ;  /* 0x000000be0aec722b */ /* 0x000fe20000000016 */
[----:B------:R-:W-:Y:S01]  /*b6b0*/  STL.64 [R1+0x220], R64 ;  /* 0x0002204001007387 */ /* 0x000fe20000100a00 */
[C---:B------:R-:W-:Y:S02]  /*b6c0*/  DFMA R12, R146.reuse, R44, R180 ;  /* 0x0000002c920c722b */ /* 0x040fe400000000b4 */
[C---:B------:R-:W-:Y:S01]  /*b6d0*/  DFMA R14, R146.reuse, R46, R90 ;  /* 0x0000002e920e722b */ /* 0x040fe2000000005a */
[----:B------:R-:W-:Y:S01]  /*b6e0*/  STL.64 [R1+0x138], R26 ;  /* 0x0001381a01007387 */ /* 0x000fe20000100a00 */
[C---:B------:R-:W-:Y:S02]  /*b6f0*/  DFMA R8, R146.reuse, R150, R44 ;  /* 0x000000969208722b */ /* 0x040fe4000000002c */
[----:B------:R-:W-:Y:S01]  /*b700*/  DFMA R10, R146, R152, R46 ;  /* 0x00000098920a722b */ /* 0x000fe2000000002e */
[----:B------:R-:W-:Y:S01]  /*b710*/  STL.64 [R1+0x218], R194 ;  /* 0x000218c201007387 */ /* 0x000fe20000100a00 */
[----:B------:R-:W-:-:S02]  /*b720*/  DFMA R60, R76, R190, R60 ;  /* 0x000000be4c3c722b */ /* 0x000fc4000000003c */
[----:B------:R-:W-:Y:S01]  /*b730*/  DFMA R84, R70, R190, R84 ;  /* 0x000000be4654722b */ /* 0x000fe20000000054 */
[----:B------:R0:W-:Y:S01]  /*b740*/  STL.128 [R1+0x3a0], R12 ;  /* 0x0003a00c01007387 */ /* 0x0001e20000100c00 */
[C---:B------:R-:W-:Y:S02]  /*b750*/  DMUL R230, R62.reuse, R6 ;  /* 0x000000063ee67228 */ /* 0x040fe40000000000 */
[----:B------:R-:W-:Y:S01]  /*b760*/  DMUL R234, R62, R56 ;  /* 0x000000383eea7228 */ /* 0x000fe20000000000 */
[----:B------:R-:W-:Y:S01]  /*b770*/  STL.64 [R1+0x120], R60 ;  /* 0x0001203c01007387 */ /* 0x000fe20000100a00 */
[C---:B------:R-:W-:Y:S02]  /*b780*/  DFMA R20, R146.reuse, R32, R60 ;  /* 0x000000209214722b */ /* 0x040fe4000000003c */
[----:B------:R-:W-:Y:S01]  /*b790*/  DFMA R22, R146, R34, R84 ;  /* 0x000000229216722b */ /* 0x000fe20000000054 */
[----:B------:R-:W-:Y:S01]  /*b7a0*/  STL.64 [R1+0x2f0], R176 ;  /* 0x0002f0b001007387 */ /* 0x000fe20000100a00 */
[----:B------:R-:W-:-:S02]  /*b7b0*/  DFMA R230, R188, R4, R230 ;  /* 0x00000004bce6722b */ /* 0x000fc400000000e6 */
[----:B------:R-:W-:Y:S01]  /*b7c0*/  DFMA R234, R188, R6, R234 ;  /* 0x00000006bcea722b */ /* 0x000fe200000000ea */
[----:B------:R-:W-:Y:S01]  /*b7d0*/  STL.64 [R1+0x2f8], R178 ;  /* 0x0002f8b201007387 */ /* 0x000fe20000100a00 */
[-C--:B------:R-:W-:Y:S02]  /*b7e0*/  DFMA R228, R76, R190.reuse, R228 ;  /* 0x000000be4ce4722b */ /* 0x080fe400000000e4 */
[----:B------:R-:W-:Y:S01]  /*b7f0*/  DFMA R232, R70, R190, R232 ;  /* 0x000000be46e8722b */ /* 0x000fe200000000e8 */
[----:B------:R-:W-:Y:S01]  /*b800*/  STL.128 [R1+0x3b0], R20 ;  /* 0x0003b01401007387 */ /* 0x000fe20000100c00 */
[C---:B0-----:R-:W-:Y:S02]  /*b810*/  DFMA R12, R146.reuse, R8, R12 ;  /* 0x00000008920c722b */ /* 0x041fe4000000000c */
[----:B------:R-:W-:Y:S01]  /*b820*/  DFMA R14, R146, R10, R14 ;  /* 0x0000000a920e722b */ /* 0x000fe2000000000e */
[----:B------:R-:W-:Y:S01]  /*b830*/  STL.64 [R1+0x128], R84 ;  /* 0x0001285401007387 */ /* 0x000fe20000100a00 */
[----:B------:R-:W-:-:S02]  /*b840*/  DFMA R230, R76, R190, R230 ;  /* 0x000000be4ce6722b */ /* 0x000fc400000000e6 */
[----:B------:R-:W-:Y:S01]  /*b850*/  DFMA R234, R70, R190, R234 ;  /* 0x000000be46ea722b */ /* 0x000fe200000000ea */
[----:B------:R-:W-:Y:S01]  /*b860*/  STL.64 [R1+0x118], R90 ;  /* 0x0001185a01007387 */ /* 0x000fe20000100a00 */
[C---:B------:R-:W-:Y:S02]  /*b870*/  DMUL R64, R62.reuse, R46 ;  /* 0x0000002e3e407228 */ /* 0x040fe40000000000 */
[C---:B------:R-:W-:Y:S01]  /*b880*/  DMUL R68, R62.reuse, R32 ;  /* 0x000000203e447228 */ /* 0x040fe20000000000 */
[----:B------:R0:W-:Y:S01]  /*b890*/  STL.128 [R1+0x550], R12 ;  /* 0x0005500c01007387 */ /* 0x0001e20000100c00 */
[C---:B------:R-:W-:Y:S02]  /*b8a0*/  DMUL R76, R62.reuse, R34 ;  /* 0x000000223e4c7228 */ /* 0x040fe40000000000 */
[C---:B------:R-:W-:Y:S01]  /*b8b0*/  DMUL R78, R62.reuse, R36 ;  /* 0x000000243e4e7228 */ /* 0x040fe20000000000 */
[----:B------:R-:W-:Y:S01]  /*b8c0*/  STL.64 [R1+0x2d0], R88 ;  /* 0x0002d05801007387 */ /* 0x000fe20000100a00 */
[----:B------:R-:W-:-:S02]  /*b8d0*/  DMUL R184, R62, R38 ;  /* 0x000000263eb87228 */ /* 0x000fc40000000000 */
[C---:B------:R-:W-:Y:S01]  /*b8e0*/  DMUL R66, R62.reuse, R54 ;  /* 0x000000363e427228 */ /* 0x040fe20000000000 */
[----:B------:R-:W-:Y:S01]  /*b8f0*/  STL.64 [R1+0x300], R236 ;  /* 0x000300ec01007387 */ /* 0x000fe20000100a00 */
[C---:B------:R-:W-:Y:S02]  /*b900*/  DMUL R70, R62.reuse, R16 ;  /* 0x000000103e467228 */ /* 0x040fe40000000000 */
[C---:B------:R-:W-:Y:S01]  /*b910*/  DMUL R80, R62.reuse, R18 ;  /* 0x000000123e507228 */ /* 0x040fe20000000000 */
[----:B------:R-:W-:Y:S01]  /*b920*/  STL.64 [R1+0x1f8], R224 ;  /* 0x0001f8e001007387 */ /* 0x000fe20000100a00 */
[C---:B------:R-:W-:Y:S02]  /*b930*/  DMUL R82, R62.reuse, R48 ;  /* 0x000000303e527228 */ /* 0x040fe40000000000 */
[----:B------:R-:W-:Y:S01]  /*b940*/  DMUL R62, R62, R50 ;  /* 0x000000323e3e7228 */ /* 0x000fe20000000000 */
[----:B------:R-:W-:Y:S01]  /*b950*/  STL.64 [R1+0x2d8], R226 ;  /* 0x0002d8e201007387 */ /* 0x000fe20000100a00 */
[----:B0-----:R-:W-:-:S02]  /*b960*/  DFMA R12, R146, R154, R32 ;  /* 0x0000009a920c722b */ /* 0x001fc40000000020 */
[C---:B------:R-:W-:Y:S01]  /*b970*/  DFMA R14, R146.reuse, R156, R34 ;  /* 0x0000009c920e722b */ /* 0x040fe20000000022 */
        /* <DEDUP_REMOVED lines=8> */
[C---:B------:R-:W-:Y:S01]  /*ba00*/  DFMA R186, R188.reuse, R38, R186 ;  /* 0x00000026bcba722b */ /* 0x040fe200000000ba */
[----:B------:R-:W-:Y:S01]  /*ba10*/  STL.128 [R1+0x3c0], R24 ;  /* 0x0003c01801007387 */ /* 0x000fe20000100c00 */
[C---:B------:R-:W-:Y:S02]  /*ba20*/  DFMA R182, R188.reuse, R50, R182 ;  /* 0x00000032bcb6722b */ /* 0x040fe400000000b6 */
[C---:B------:R-:W-:Y:S01]  /*ba30*/  DFMA R184, R188.reuse, R36, R184 ;  /* 0x00000024bcb8722b */ /* 0x040fe200000000b8 */
[----:B------:R0:W-:Y:S01]  /*ba40*/  STL.128 [R1+0x560], R20 ;  /* 0x0005601401007387 */ /* 0x0001e20000100c00 */
[C---:B------:R-:W-:Y:S02]  /*ba50*/  DFMA R64, R188.reuse, R44, R64 ;  /* 0x0000002cbc40722b */ /* 0x040fe40000000040 */
[C---:B------:R-:W-:Y:S01]  /*ba60*/  DFMA R68, R188.reuse, R46, R68 ;  /* 0x0000002ebc44722b */ /* 0x040fe20000000044 */
[----:B------:R-:W-:Y:S01]  /*ba70*/  STL.64 [R1+0x248], R62 ;  /* 0x0002483e01007387 */ /* 0x000fe20000100a00 */
[----:B------:R-:W-:-:S02]  /*ba80*/  DFMA R76, R188, R32, R76 ;  /* 0x00000020bc4c722b */ /* 0x000fc4000000004c */
[C---:B------:R-:W-:Y:S01]  /*ba90*/  DFMA R78, R188.reuse, R34, R78 ;  /* 0x00000022bc4e722b */ /* 0x040fe2000000004e */
[----:B------:R1:W-:Y:S01]  /*baa0*/  STL.64 [R1+0x2b8], R62 ;  /* 0x0002b83e01007387 */ /* 0x0003e20000100a00 */
[C---:B------:R-:W-:Y:S02]  /*bab0*/  DFMA R66, R188.reuse, R52, R66 ;  /* 0x00000034bc42722b */ /* 0x040fe40000000042 */
[C---:B------:R-:W-:Y:S01]  /*bac0*/  DFMA R70, R188.reuse, R54, R70 ;  /* 0x00000036bc46722b */ /* 0x040fe20000000046 */
[----:B------:R-:W-:Y:S01]  /*bad0*/  STL.64 [R1+0x1a0], R184 ;  /* 0x0001a0b801007387 */ /* 0x000fe20000100a00 */
[C---:B------:R-:W-:Y:S02]  /*bae0*/  DFMA R80, R188.reuse, R16, R80 ;  /* 0x00000010bc50722b */ /* 0x040fe40000000050 */
[----:B------:R-:W-:Y:S01]  /*baf0*/  DFMA R82, R188, R18, R82 ;  /* 0x00000012bc52722b */ /* 0x000fe20000000052 */
[----:B------:R2:W-:Y:S01]  /*bb00*/  STL.64 [R1+0x280], R184 ;  /* 0x000280b801007387 */ /* 0x0005e20000100a00 */
[----:B0-----:R-:W-:-:S02]  /*bb10*/  DFMA R20, R146, R28, R36 ;  /* 0x0000001c9214722b */ /* 0x001fc40000000024 */
[----:B------:R-:W-:Y:S01]  /*bb20*/  DFMA R22, R146, R30, R38 ;  /* 0x0000001e9216722b */ /* 0x000fe20000000026 */
[----:B------:R-:W-:Y:S01]  /*bb30*/  STL.64 [R1+0x1a8], R186 ;  /* 0x0001a8ba01007387 */ /* 0x000fe20000100a00 */
[--C-:B------:R-:W-:Y:S02]  /*bb40*/  DFMA R188, R148, R48, R62.reuse ;  /* 0x0000003094bc722b */ /* 0x100fe4000000003e */
[----:B------:R-:W-:Y:S01]  /*bb50*/  DFMA R180, R144, R56, R62 ;  /* 0x0000003890b4722b */ /* 0x000fe2000000003e */
[----:B------:R-:W-:Y:S01]  /*bb60*/  STL.64 [R1+0x288], R186 ;  /* 0x000288ba01007387 */ /* 0x000fe20000100a00 */
[C---:B------:R-:W-:Y:S02]  /*bb70*/  DFMA R24, R146.reuse, R20, R24 ;  /* 0x000000149218722b */ /* 0x040fe40000000018 */
[----:B------:R-:W-:Y:S01]  /*bb80*/  DFMA R26, R146, R22, R26 ;  /* 0x00000016921a722b */ /* 0x000fe2000000001a */
[----:B------:R-:W-:Y:S01]  /*bb90*/  STL.64 [R1+0x250], R182 ;  /* 0x000250b601007387 */ /* 0x000fe20000100a00 */
[----:B------:R-:W-:-:S02]  /*bba0*/  DFMA R60, R144, R36, R196 ;  /* 0x00000024903c722b */ /* 0x000fc400000000c4 */
[----:B-1----:R-:W-:Y:S01]  /*bbb0*/  DFMA R62, R144, R38, R198 ;  /* 0x00000026903e722b */ /* 0x002fe200000000c6 */
[----:B------:R-:W-:Y:S01]  /*bbc0*/  STL.64 [R1+0x2c0], R182 ;  /* 0x0002c0b601007387 */ /* 0x000fe20000100a00 */
[----:B------:R-:W-:Y:S02]  /*bbd0*/  DFMA R200, R148, R36, R184 ;  /* 0x0000002494c8722b */ /* 0x000fe400000000b8 */
[-C--:B------:R-:W-:Y:S01]  /*bbe0*/  DFMA R196, R146, R48.reuse, R196 ;  /* 0x0000003092c4722b */ /* 0x080fe200000000c4 */
[----:B------:R0:W-:Y:S01]  /*bbf0*/  STL.128 [R1+0x570], R24 ;  /* 0x0005701801007387 */ /* 0x0001e20000100c00 */
[----:B------:R-:W-:Y:S02]  /*bc00*/  DFMA R192, R144, R48, R192 ;  /* 0x0000003090c0722b */ /* 0x000fe400000000c0 */
[----:B------:R-:W-:Y:S01]  /*bc10*/  DFMA R202, R148, R38, R186 ;  /* 0x0000002694ca722b */ /* 0x000fe200000000ba */
[----:B------:R1:W-:Y:S01]  /*bc20*/  STL.128 [R1+0x3f0], R60 ;  /* 0x0003f03c01007387 */ /* 0x0003e20000100c00 */
[----:B------:R-:W-:-:S02]  /*bc30*/  DFMA R198, R146, R50, R198 ;  /* 0x0000003292c6722b */ /* 0x000fc400000000c6 */
[-C--:B------:R-:W-:Y:S01]  /*bc40*/  DFMA R194, R144, R50.reuse, R194 ;  /* 0x0000003290c2722b */ /* 0x080fe200000000c2 */
[----:B------:R-:W-:Y:S01]  /*bc50*/  STL.64 [R1+0x180], R64 ;  /* 0x0001804001007387 */ /* 0x000fe20000100a00 */
[----:B------:R-:W-:Y:S02]  /*bc60*/  DFMA R190, R148, R50, R182 ;  /* 0x0000003294be722b */ /* 0x000fe400000000b6 */
[C---:B------:R-:W-:Y:S01]  /*bc70*/  DFMA R36, R144.reuse, R150, R52 ;  /* 0x000000969024722b */ /* 0x040fe20000000034 */
[----:B------:R-:W-:Y:S01]  /*bc80*/  STL.64 [R1+0x260], R64 ;  /* 0x0002604001007387 */ /* 0x000fe20000100a00 */
[----:B------:R-:W-:Y:S02]  /*bc90*/  DFMA R38, R144, R152, R54 ;  /* 0x000000989026722b */ /* 0x000fe40000000036 */
[----:B--2---:R-:W-:Y:S01]  /*bca0*/  DFMA R184, R146, R56, R184 ;  /* 0x0000003892b8722b */ /* 0x004fe200000000b8 */
[----:B------:R-:W-:Y:S01]  /*bcb0*/  STL.64 [R1+0x228], R66 ;  /* 0x0002284201007387 */ /* 0x000fe20000100a00 */
[----:B0-----:R-:W-:-:S02]  /*bcc0*/  DFMA R24, R144, R28, R48 ;  /* 0x0000001c9018722b */ /* 0x001fc40000000030 */
[C---:B------:R-:W-:Y:S01]  /*bcd0*/  DFMA R26, R144.reuse, R30, R50 ;  /* 0x0000001e901a722b */ /* 0x040fe20000000032 */
[----:B------:R-:W-:Y:S01]  /*bce0*/  STL.64 [R1+0x298], R66 ;  /* 0x0002984201007387 */ /* 0x000fe20000100a00 */
[C---:B------:R-:W-:Y:S02]  /*bcf0*/  DFMA R48, R144.reuse, R44, R172 ;  /* 0x0000002c9030722b */ /* 0x040fe400000000ac */
[----:B------:R-:W-:Y:S01]  /*bd00*/  DFMA R50, R144, R46, R174 ;  /* 0x0000002e9032722b */ /* 0x000fe200000000ae */
[----:B------:R-:W-:Y:S01]  /*bd10*/  STL.64 [R1+0x188], R68 ;  /* 0x0001884401007387 */ /* 0x000fe20000100a00 */
[C---:B-1----:R-:W-:Y:S02]  /*bd20*/  DFMA R60, R146.reuse, R24, R60 ;  /* 0x00000018923c722b */ /* 0x042fe4000000003c */
[----:B------:R-:W-:Y:S01]  /*bd30*/  DFMA R62, R146, R26, R62 ;  /* 0x0000001a923e722b */ /* 0x000fe2000000003e */
[----:B------:R-:W-:Y:S01]  /*bd40*/  STL.64 [R1+0x268], R68 ;  /* 0x0002684401007387 */ /* 0x000fe20000100a00 */
[----:B------:R-:W-:-:S02]  /*bd50*/  DFMA R28, R148, R28, R56 ;  /* 0x0000001c941c722b */ /* 0x000fc40000000038 */
[C---:B------:R-:W-:Y:S01]  /*bd60*/  DFMA R176, R148.reuse, R56, R176 ;  /* 0x0000003894b0722b */ /* 0x040fe200000000b0 */
[----:B------:R0:W-:Y:S01]  /*bd70*/  STL.128 [R1+0x3d0], R48 ;  /* 0x0003d03001007387 */ /* 0x0001e20000100c00 */
[----:B------:R-:W-:Y:S02]  /*bd80*/  DFMA R30, R148, R30, R58 ;  /* 0x0000001e941e722b */ /* 0x000fe4000000003a */
[-C--:B------:R-:W-:Y:S01]  /*bd90*/  DFMA R186, R146, R58.reuse, R186 ;  /* 0x0000003a92ba722b */ /* 0x080fe200000000ba */
[----:B------:R1:W-:Y:S01]  /*bda0*/  STL.128 [R1+0x5a0], R60 ;  /* 0x0005a03c01007387 */ /* 0x0003e20000100c00 */
[-C--:B------:R-:W-:Y:S02]  /*bdb0*/  DFMA R182, R144, R58.reuse, R182 ;  /* 0x0000003a90b6722b */ /* 0x080fe400000000b6 */
[----:B------:R-:W-:Y:S01]  /*bdc0*/  DFMA R178, R148, R58, R178 ;  /* 0x0000003a94b2722b */ /* 0x000fe200000000b2 */
[----:B------:R-:W-:Y:S01]  /*bdd0*/  STL.64 [R1+0x230], R70 ;  /* 0x0002304601007387 */ /* 0x000fe20000100a00 */
[----:B------:R-:W-:-:S02]  /*bde0*/  DFMA R172, R146, R52, R172 ;  /* 0x0000003492ac722b */ /* 0x000fc400000000ac */
[C---:B------:R-:W-:Y:S01]  /*bdf0*/  DFMA R174, R146.reuse, R54, R174 ;  /* 0x0000003692ae722b */ /* 0x040fe200000000ae */
[----:B------:R-:W-:Y:S01]  /*be00*/  STL.64 [R1+0x2a0], R70 ;  /* 0x0002a04601007387 */ /* 0x000fe20000100a00 */
[C---:B------:R-:W-:Y:S02]  /*be10*/  DFMA R56, R146.reuse, R40, R64 ;  /* 0x000000289238722b */ /* 0x040fe40000000040 */
[C---:B------:R-:W-:Y:S01]  /*be20*/  DFMA R58, R146.reuse, R42, R68 ;  /* 0x0000002a923a722b */ /* 0x040fe20000000044 */
[----:B------:R-:W-:Y:S01]  /*be30*/  STL.64 [R1+0x238], R80 ;  /* 0x0002385001007387 */ /* 0x000fe20000100a00 */
[C---:B0-----:R-:W-:Y:S02]  /*be40*/  DFMA R48, R146.reuse, R36, R48 ;  /* 0x000000249230722b */ /* 0x041fe40000000030 */
[----:B------:R-:W-:Y:S01]  /*be50*/  DFMA R50, R146, R38, R50 ;  /* 0x000000269232722b */ /* 0x000fe20000000032 */
[----:B------:R-:W-:Y:S01]  /*be60*/  STL.64 [R1+0x2a8], R80 ;  /* 0x0002a85001007387 */ /* 0x000fe20000100a00 */
[----:B-1----:R-:W-:-:S02]  /*be70*/  DFMA R60, R144, R40, R66 ;  /* 0x00000028903c722b */ /* 0x002fc40000000042 */
[----:B------:R-:W-:Y:S01]  /*be80*/  DFMA R62, R144, R42, R70 ;  /* 0x0000002a903e722b */ /* 0x000fe20000000046 */
[----:B------:R-:W-:Y:S01]  /*be90*/  STL.64 [R1+0x240], R82 ;  /* 0x0002405201007387 */ /* 0x000fe20000100a00 */
[C---:B------:R-:W-:Y:S02]  /*bea0*/  DFMA R84, R148.reuse, R154, R4 ;  /* 0x0000009a9454722b */ /* 0x040fe40000000004 */
[C---:B------:R-:W-:Y:S01]  /*beb0*/  DFMA R90, R148.reuse, R6, R234 ;  /* 0x00000006945a722b */ /* 0x040fe200000000ea */
[----:B------:R0:W-:Y:S04]  /*bec0*/  STL.128 [R1+0x580], R48 ;  /* 0x0005803001007387 */ /* 0x0001e80000100c00 */
[----:B------:R-:W-:Y:S04]  /*bed0*/  STL.64 [R1+0x2b0], R82 ;  /* 0x0002b05201007387 */ /* 0x000fe80000100a00 */
[----:B------:R-:W-:Y:S04]  /*bee0*/  STL.64 [R1+0x190], R76 ;  /* 0x0001904c01007387 */ /* 0x000fe80000100a00 */
[----:B------:R1:W-:Y:S01]  /*bef0*/  STL.64 [R1+0x270], R76 ;  /* 0x0002704c01007387 */ /* 0x0003e20000100a00 */
[----:B0-----:R-:W-:-:S03]  /*bf00*/  DFMA R48, R148, R44, R64 ;  /* 0x0000002c9430722b */ /* 0x001fc60000000040 */
[----:B------:R-:W-:Y:S01]  /*bf10*/  STL.64 [R1+0x198], R78 ;  /* 0x0001984e01007387 */ /* 0x000fe20000100a00 */
[C---:B------:R-:W-:Y:S02]  /*bf20*/  DFMA R50, R148.reuse, R46, R68 ;  /* 0x0000002e9432722b */ /* 0x040fe40000000044 */
[C---:B------:R-:W-:Y:S01]  /*bf30*/  DFMA R44, R148.reuse, R150, R40 ;  /* 0x00000096942c722b */ /* 0x040fe20000000028 */
[----:B------:R-:W-:Y:S01]  /*bf40*/  STL.64 [R1+0x278], R78 ;  /* 0x0002784e01007387 */ /* 0x000fe20000100a00 */
[----:B------:R-:W-:Y:S02]  /*bf50*/  DFMA R46, R148, R152, R42 ;  /* 0x00000098942e722b */ /* 0x000fe4000000002a */
[C---:B------:R-:W-:Y:S01]  /*bf60*/  DFMA R64, R144.reuse, R154, R16 ;  /* 0x0000009a9040722b */ /* 0x040fe20000000010 */
[----:B------:R0:W-:Y:S01]  /*bf70*/  STL.128 [R1+0x400], R48 ;  /* 0x0004003001007387 */ /* 0x0001e20000100c00 */
[----:B------:R-:W-:Y:S02]  /*bf80*/  DFMA R68, R144, R32, R72 ;  /* 0x000000209044722b */ /* 0x000fe40000000048 */
[C---:B------:R-:W-:Y:S01]  /*bf90*/  DFMA R40, R148.reuse, R40, R88 ;  /* 0x000000289428722b */ /* 0x040fe20000000058 */
[----:B------:R2:W-:Y:S01]  /*bfa0*/  STL.128 [R1+0x420], R200 ;  /* 0x000420c801007387 */ /* 0x0005e20000100c00 */
[----:B------:R-:W-:-:S02]  /*bfb0*/  DFMA R32, R148, R32, R76 ;  /* 0x000000209420722b */ /* 0x000fc4000000004c */
[C---:B------:R-:W-:Y:S01]  /*bfc0*/  DFMA R42, R148.reuse, R42, R226 ;  /* 0x0000002a942a722b */ /* 0x040fe200000000e2 */
[----:B------:R3:W-:Y:S01]  /*bfd0*/  STL.128 [R1+0x450], R196 ;  /* 0x000450c401007387 */ /* 0x0007e20000100c00 */
[-C--:B------:R-:W-:Y:S02]  /*bfe0*/  DFMA R88, R148, R4.reuse, R230 ;  /* 0x000000049458722b */ /* 0x080fe400000000e6 */
[C---:B-1----:R-:W-:Y:S01]  /*bff0*/  DFMA R76, R146.reuse, R4, R76 ;  /* 0x00000004924c722b */ /* 0x042fe2000000004c */
[----:B------:R1:W-:Y:S01]  /*c000*/  STL.128 [R1+0x4b0], R188 ;  /* 0x0004b0bc01007387 */ /* 0x0003e20000100c00 */
[----:B0-----:R-:W-:-:S03]  /*c010*/  DFMA R48, R146, R44, R48 ;  /* 0x0000002c9230722b */ /* 0x001fc60000000030 */
[----:B------:R0:W-:Y:S01]  /*c020*/  STL.128 [R1+0x510], R180 ;  /* 0x000510b401007387 */ /* 0x0001e20000100c00 */
[C---:B------:R-:W-:Y:S02]  /*c030*/  DFMA R50, R146.reuse, R46, R50 ;  /* 0x0000002e9232722b */ /* 0x040fe40000000032 */
[C---:B--2---:R-:W-:Y:S01]  /*c040*/  DFMA R200, R146.reuse, R28, R200 ;  /* 0x0000001c92c8722b */ /* 0x044fe200000000c8 */
[----:B------:R2:W-:Y:S01]  /*c050*/  STL.128 [R1+0x430], R172 ;  /* 0x000430ac01007387 */ /* 0x0005e20000100c00 */
[----:B------:R-:W-:Y:S02]  /*c060*/  DFMA R202, R146, R30, R202 ;  /* 0x0000001e92ca722b */ /* 0x000fe400000000ca */
[C---:B---3--:R-:W-:Y:S01]  /*c070*/  DFMA R196, R144.reuse, R20, R196 ;  /* 0x0000001490c4722b */ /* 0x048fe200000000c4 */
[----:B------:R3:W-:Y:S01]  /*c080*/  STL.128 [R1+0x5b0], R48 ;  /* 0x0005b03001007387 */ /* 0x0007e20000100c00 */
[C---:B------:R-:W-:Y:S02]  /*c090*/  DFMA R198, R144.reuse, R22, R198 ;  /* 0x0000001690c6722b */ /* 0x040fe400000000c6 */
[C---:B-1----:R-:W-:Y:S01]  /*c0a0*/  DFMA R188, R144.reuse, R28, R188 ;  /* 0x0000001c90bc722b */ /* 0x042fe200000000bc */
[----:B------:R1:W-:Y:S01]  /*c0b0*/  STL.128 [R1+0x330], R20 ;  /* 0x0003301401007387 */ /* 0x0003e20000100c00 */
[----:B------:R-:W-:-:S03]  /*c0c0*/  DFMA R190, R144, R30, R190 ;  /* 0x0000001e90be722b */ /* 0x000fc600000000be */
[----:B------:R-:W-:Y:S01]  /*c0d0*/  STL.128 [R1+0x340], R36 ;  /* 0x0003402401007387 */ /* 0x000fe20000100c00 */
[C---:B0-----:R-:W-:Y:S02]  /*c0e0*/  DFMA R180, R148.reuse, R24, R180 ;  /* 0x0000001894b4722b */ /* 0x041fe400000000b4 */
[----:B------:R-:W-:Y:S01]  /*c0f0*/  DFMA R182, R148, R26, R182 ;  /* 0x0000001a94b6722b */ /* 0x000fe200000000b6 */
[----:B------:R0:W-:Y:S01]  /*c100*/  STL.128 [R1+0x360], R24 ;  /* 0x0003601801007387 */ /* 0x0001e20000100c00 */
[C---:B--2---:R-:W-:Y:S02]  /*c110*/  DFMA R172, R144.reuse, R8, R172 ;  /* 0x0000000890ac722b */ /* 0x044fe400000000ac */
[C---:B------:R-:W-:Y:S01]  /*c120*/  DFMA R174, R144.reuse, R10, R174 ;  /* 0x0000000a90ae722b */ /* 0x040fe200000000ae */
[----:B------:R-:W-:Y:S01]  /*c130*/  STL.128 [R1+0x370], R44 ;  /* 0x0003702c01007387 */ /* 0x000fe20000100c00 */
[C---:B---3--:R-:W-:Y:S02]  /*c140*/  DFMA R48, R144.reuse, R52, R86 ;  /* 0x000000349030722b */ /* 0x048fe40000000056 */
[----:B------:R-:W-:Y:S01]  /*c150*/  DFMA R50, R144, R54, R224 ;  /* 0x000000369032722b */ /* 0x000fe200000000e0 */
[----:B------:R2:W-:Y:S01]  /*c160*/  STL.128 [R1+0x390], R28 ;  /* 0x0003901c01007387 */ /* 0x0005e20000100c00 */
[----:B------:R-:W-:-:S02]  /*c170*/  DFMA R52, R148, R52, R66 ;  /* 0x000000349434722b */ /* 0x000fc40000000042 */
[----:B------:R-:W-:Y:S01]  /*c180*/  DFMA R54, R148, R54, R70 ;  /* 0x000000369436722b */ /* 0x000fe20000000046 */
[----:B------:R-:W-:Y:S01]  /*c190*/  STL.64 [R1+0x2e8], R234 ;  /* 0x0002e8ea01007387 */ /* 0x000fe20000100a00 */
[C---:B------:R-:W-:Y:S02]  /*c1a0*/  DFMA R70, R144.reuse, R34, R74 ;  /* 0x000000229046722b */ /* 0x040fe4000000004a */
[----:B------:R-:W-:Y:S01]  /*c1b0*/  DFMA R66, R144, R156, R18 ;  /* 0x0000009c9042722b */ /* 0x000fe20000000012 */
[----:B------:R-:W-:Y:S01]  /*c1c0*/  STL.128 [R1+0x4c0], R56 ;  /* 0x0004c03801007387 */ /* 0x000fe20000100c00 */
[C---:B------:R-:W-:Y:S02]  /*c1d0*/  DFMA R34, R148.reuse, R34, R78 ;  /* 0x000000229422722b */ /* 0x040fe4000000004e */
[----:B------:R-:W-:Y:S01]  /*c1e0*/  DFMA R86, R148, R156, R6 ;  /* 0x0000009c9456722b */ /* 0x000fe20000000006 */
[----:B------:R3:W-:Y:S01]  /*c1f0*/  STL.128 [R1+0x3e0], R68 ;  /* 0x0003e04401007387 */ /* 0x0007e20000100c00 */
[----:B------:R-:W-:-:S02]  /*c200*/  DFMA R78, R146, R6, R78 ;  /* 0x00000006924e722b */ /* 0x000fc4000000004e */
[C---:B-1----:R-:W-:Y:S01]  /*c210*/  DFMA R20, R148.reuse, R20, R184 ;  /* 0x000000149414722b */ /* 0x042fe200000000b8 */
[----:B------:R1:W-:Y:S01]  /*c220*/  STL.128 [R1+0x410], R32 ;  /* 0x0004102001007387 */ /* 0x0003e20000100c00 */
[----:B------:R-:W-:Y:S02]  /*c230*/  DFMA R22, R148, R22, R186 ;  /* 0x000000169416722b */ /* 0x000fe400000000ba */
[C---:B0-----:R-:W-:Y:S01]  /*c240*/  DFMA R24, R144.reuse, R24, R192 ;  /* 0x000000189018722b */ /* 0x041fe200000000c0 */
[----:B------:R0:W-:Y:S01]  /*c250*/  STL.128 [R1+0x490], R52 ;  /* 0x0004903401007387 */ /* 0x0001e20000100c00 */
[----:B------:R-:W-:Y:S02]  /*c260*/  DFMA R26, R144, R26, R194 ;  /* 0x0000001a901a722b */ /* 0x000fe400000000c2 */
[C---:B--2---:R-:W-:Y:S01]  /*c270*/  DFMA R28, R148.reuse, R28, R176 ;  /* 0x0000001c941c722b */ /* 0x044fe200000000b0 */
[----:B------:R-:W-:Y:S01]  /*c280*/  STL.128 [R1+0x350], R64 ;  /* 0x0003504001007387 */ /* 0x000fe20000100c00 */
[----:B------:R-:W-:-:S02]  /*c290*/  DFMA R30, R148, R30, R178 ;  /* 0x0000001e941e722b */ /* 0x000fc400000000b2 */
[C---:B---3--:R-:W-:Y:S01]  /*c2a0*/  DFMA R68, R146.reuse, R64, R68 ;  /* 0x000000409244722b */ /* 0x048fe20000000044 */
[----:B------:R-:W-:Y:S01]  /*c2b0*/  STL.128 [R1+0x380], R84 ;  /* 0x0003805401007387 */ /* 0x000fe20000100c00 */
[C---:B------:R-:W-:Y:S02]  /*c2c0*/  DFMA R70, R146.reuse, R66, R70 ;  /* 0x000000429246722b */ /* 0x040fe40000000046 */
[C---:B-1----:R-:W-:Y:S01]  /*c2d0*/  DFMA R32, R146.reuse, R84, R32 ;  /* 0x000000549220722b */ /* 0x042fe20000000020 */
[----:B------:R-:W-:Y:S01]  /*c2e0*/  STL.128 [R1+0x4d0], R76 ;  /* 0x0004d04c01007387 */ /* 0x000fe20000100c00 */
[----:B------:R-:W-:Y:S02]  /*c2f0*/  DFMA R34, R146, R86, R34 ;  /* 0x000000569222722b */ /* 0x000fe40000000022 */
[C---:B0-----:R-:W-:Y:S01]  /*c300*/  DFMA R52, R144.reuse, R44, R52 ;  /* 0x0000002c9034722b */ /* 0x041fe20000000034 */
[----:B------:R0:W-:Y:S01]  /*c310*/  STL.128 [R1+0x590], R68 ;  /* 0x0005904401007387 */ /* 0x0001e20000100c00 */
[----:B------:R-:W-:-:S02]  /*c320*/  DFMA R54, R144, R46, R54 ;  /* 0x0000002e9036722b */ /* 0x000fc40000000036 */
[C---:B------:R-:W-:Y:S01]  /*c330*/  DFMA R44, R148.reuse, R44, R40 ;  /* 0x0000002c942c722b */ /* 0x040fe20000000028 */
[----:B------:R-:W-:Y:S01]  /*c340*/  STL.128 [R1+0x4e0], R184 ;  /* 0x0004e0b801007387 */ /* 0x000fe20000100c00 */
[----:B------:R-:W-:-:S03]  /*c350*/  DFMA R46, R148, R46, R42 ;  /* 0x0000002e942e722b */ /* 0x000fc6000000002a */
[----:B------:R-:W-:Y:S04]  /*c360*/  STL.128 [R1+0x4f0], R60 ;  /* 0x0004f03c01007387 */ /* 0x000fe80000100c00 */
[----:B------:R-:W-:Y:S01]  /*c370*/  STL.128 [R1+0x460], R48 ;  /* 0x0004603001007387 */ /* 0x000fe20000100c00 */
[----:B0-----:R-:W-:-:S03]  /*c380*/  DFMA R68, R146, R16, R72 ;  /* 0x000000109244722b */ /* 0x001fc60000000048 */
[----:B------:R-:W-:Y:S01]  /*c390*/  STL.128 [R1+0x5c0], R32 ;  /* 0x0005c02001007387 */ /* 0x000fe20000100c00 */
[----:B------:R-:W-:Y:S02]  /*c3a0*/  DFMA R70, R146, R18, R74 ;  /* 0x000000129246722b */ /* 0x000fe4000000004a */
[C---:B------:R-:W-:Y:S01]  /*c3b0*/  DFMA R72, R144.reuse, R16, R228 ;  /* 0x000000109048722b */ /* 0x040fe200000000e4 */
[----:B------:R-:W-:Y:S01]  /*c3c0*/  STL.128 [R1+0x5d0], R200 ;  /* 0x0005d0c801007387 */ /* 0x000fe20000100c00 */
[----:B------:R-:W-:Y:S02]  /*c3d0*/  DFMA R74, R144, R18, R232 ;  /* 0x00000012904a722b */ /* 0x000fe400000000e8 */
[C---:B------:R-:W-:Y:S01]  /*c3e0*/  DFMA R16, R148.reuse, R16, R80 ;  /* 0x000000109410722b */ /* 0x040fe20000000050 */
[----:B------:R0:W-:Y:S01]  /*c3f0*/  STL.128 [R1+0x440], R68 ;  /* 0x0004404401007387 */ /* 0x0001e20000100c00 */
[----:B------:R-:W-:Y:S02]  /*c400*/  DFMA R18, R148, R18, R82 ;  /* 0x000000129412722b */ /* 0x000fe40000000052 */
[C---:B------:R-:W-:Y:S01]  /*c410*/  DFMA R80, R144.reuse, R4, R80 ;  /* 0x000000049050722b */ /* 0x040fe20000000050 */
[----:B------:R-:W-:Y:S01]  /*c420*/  STL.128 [R1+0x470], R72 ;  /* 0x0004704801007387 */ /* 0x000fe20000100c00 */
[----:B------:R-:W-:-:S02]  /*c430*/  DFMA R82, R144, R6, R82 ;  /* 0x000000069052722b */ /* 0x000fc40000000052 */
[C---:B------:R-:W-:Y:S01]  /*c440*/  DFMA R4, R148.reuse, R36, R60 ;  /* 0x000000249404722b */ /* 0x040fe2000000003c */
[----:B------:R1:W-:Y:S01]  /*c450*/  STL.128 [R1+0x4a0], R16 ;  /* 0x0004a01001007387 */ /* 0x0003e20000100c00 */
[----:B------:R-:W-:Y:S02]  /*c460*/  DFMA R6, R148, R38, R62 ;  /* 0x000000269406722b */ /* 0x000fe4000000003e */
[C---:B------:R-:W-:Y:S01]  /*c470*/  DFMA R36, R144.reuse, R36, R48 ;  /* 0x000000249024722b */ /* 0x040fe20000000030 */
[----:B------:R2:W-:Y:S01]  /*c480*/  STL.128 [R1+0x500], R80 ;  /* 0x0005005001007387 */ /* 0x0005e20000100c00 */
[C---:B------:R-:W-:Y:S02]  /*c490*/  DFMA R38, R144.reuse, R38, R50 ;  /* 0x000000269026722b */ /* 0x040fe40000000032 */
[C---:B0-----:R-:W-:Y:S01]  /*c4a0*/  DFMA R68, R144.reuse, R12, R68 ;  /* 0x0000000c9044722b */ /* 0x041fe20000000044 */
[----:B------:R-:W-:Y:S01]  /*c4b0*/  STL.128 [R1+0x5e0], R172 ;  /* 0x0005e0ac01007387 */ /* 0x000fe20000100c00 */
[----:B------:R-:W-:-:S03]  /*c4c0*/  DFMA R70, R144, R14, R70 ;  /* 0x0000000e9046722b */ /* 0x000fc60000000046 */
[----:B------:R-:W-:Y:S01]  /*c4d0*/  STL.128 [R1+0x600], R196 ;  /* 0x000600c401007387 */ /* 0x000fe20000100c00 */
[----:B-1----:R-:W-:-:S03]  /*c4e0*/  DFMA R16, R144, R84, R16 ;  /* 0x000000549010722b */ /* 0x002fc60000000010 */
[----:B------:R-:W-:Y:S01]  /*c4f0*/  STL.128 [R1+0x5f0], R68 ;  /* 0x0005f04401007387 */ /* 0x000fe20000100c00 */
[----:B------:R-:W-:Y:S02]  /*c500*/  DFMA R18, R144, R86, R18 ;  /* 0x000000569012722b */ /* 0x000fe40000000012 */
[C---:B--2---:R-:W-:Y:S01]  /*c510*/  DFMA R80, R148.reuse, R64, R80 ;  /* 0x000000409450722b */ /* 0x044fe20000000050 */
[----:B------:R-:W-:Y:S01]  /*c520*/  STL.128 [R1+0x480], R192 ;  /* 0x000480c001007387 */ /* 0x000fe20000100c00 */
[----:B------:R-:W-:Y:S02]  /*c530*/  DFMA R82, R148, R66, R82 ;  /* 0x000000429452722b */ /* 0x000fe40000000052 */
[C---:B------:R-:W-:Y:S01]  /*c540*/  DFMA R64, R144.reuse, R64, R72 ;  /* 0x000000409040722b */ /* 0x040fe20000000048 */
[----:B------:R-:W-:Y:S01]  /*c550*/  STL.128 [R1+0x640], R52 ;  /* 0x0006403401007387 */ /* 0x000fe20000100c00 */
[----:B------:R-:W-:Y:S02]  /*c560*/  DFMA R66, R144, R66, R74 ;  /* 0x000000429042722b */ /* 0x000fe4000000004a */
[C---:B------:R-:W-:Y:S01]  /*c570*/  DFMA R84, R148.reuse, R84, R88 ;  /* 0x000000549454722b */ /* 0x040fe20000000058 */
[----:B------:R-:W-:Y:S01]  /*c580*/  STL.128 [R1+0x660], R188 ;  /* 0x000660bc01007387 */ /* 0x000fe20000100c00 */
[----:B------:R-:W-:-:S03]  /*c590*/  DFMA R86, R148, R86, R90 ;  /* 0x000000569456722b */ /* 0x000fc6000000005a */
[----:B------:R-:W-:Y:S04]  /*c5a0*/  STL.128 [R1+0x690], R20 ;  /* 0x0006901401007387 */ /* 0x000fe80000100c00 */
        /* <DEDUP_REMOVED lines=11> */
[----:B------:R0:W-:Y:S04]  /*c660*/  STL.128 [R1+0x6a0], R4 ;  /* 0x0006a00401007387 */ /* 0x0001e80000100c00 */
[----:B------:R1:W-:Y:S04]  /*c670*/  STL.128 [R1+0x310], R8 ;  /* 0x0003100801007387 */ /* 0x0003e80000100c00 */
[----:B------:R2:W-:Y:S04]  /*c680*/  STL.128 [R1+0x320], R12 ;  /* 0x0003200c01007387 */ /* 0x0005e80000100c00 */
[----:B------:R3:W-:Y:S01]  /*c690*/  STL.128 [R1+0x650], R16 ;  /* 0x0006501001007387 */ /* 0x0007e20000100c00 */
[----:B0-----:R-:W-:-:S02]  /*c6a0*/  VIADD R4, R100, 0xffffffff ;  /* 0xffffffff64047836 */ /* 0x001fc40000000000 */
[----:B------:R-:W-:Y:S01]  /*c6b0*/  VIADD R5, R101, 0xffffffff ;  /* 0xffffffff65057836 */ /* 0x000fe20000000000 */
[C---:B-1----:R-:W-:Y:S02]  /*c6c0*/  DFMA R8, R148.reuse, R8, R56 ;  /* 0x000000089408722b */ /* 0x042fe40000000038 */
[C---:B------:R-:W-:Y:S01]  /*c6d0*/  ISETP.GE.U32.AND P0, PT, R4.reuse, 0x3, PT ;  /* 0x000000030400780c */ /* 0x040fe20003f06070 */
[C---:B------:R-:W-:Y:S02]  /*c6e0*/  DFMA R10, R148.reuse, R10, R58 ;  /* 0x0000000a940a722b */ /* 0x040fe4000000003a */
[C---:B--2---:R-:W-:Y:S01]  /*c6f0*/  DFMA R12, R148.reuse, R12, R76 ;  /* 0x0000000c940c722b */ /* 0x044fe2000000004c */
[----:B------:R-:W-:Y:S01]  /*c700*/  SEL R6, R4, 0xffffffff, !P0 ;  /* 0xffffffff04067807 */ /* 0x000fe20004000000 */
[----:B------:R-:W-:Y:S01]  /*c710*/  DFMA R14, R148, R14, R78 ;  /* 0x0000000e940e722b */ /* 0x000fe2000000004e */
[C---:B------:R-:W-:Y:S01]  /*c720*/  ISETP.GE.U32.AND P0, PT, R5.reuse, 0x3, PT ;  /* 0x000000030500780c */ /* 0x040fe20003f06070 */
[----:B---3--:R-:W-:Y:S01]  /*c730*/  IMAD.MOV.U32 R17, RZ, RZ, RZ ;  /* 0x000000ffff117224 */ /* 0x008fe200078e00ff */
[----:B------:R0:W-:Y:S02]  /*c740*/  STL.128 [R1+0x670], R8 ;  /* 0x0006700801007387 */ /* 0x0001e40000100c00 */
[----:B------:R-:W-:-:S02]  /*c750*/  SEL R7, R5, 0xffffffff, !P0 ;  /* 0xffffffff05077807 */ /* 0x000fc40004000000 */
[----:B------:R1:W-:Y:S01]  /*c760*/  STL.128 [R1+0x680], R12 ;  /* 0x0006800c01007387 */ /* 0x0003e20000100c00 */
[----:B0-----:R-:W-:Y:S02]  /*c770*/  MOV R10, RZ ;  /* 0x000000ff000a7202 */ /* 0x001fe40000000f00 */
[----:B-1----:R-:W-:Y:S01]  /*c780*/  P2R R12, PR, RZ, 0x2 ;  /* 0x00000002ff0c7803 */ /* 0x002fe20000000000 */
[----:B------:R-:W-:Y:S06]  /*c790*/  @!P1 BRA `(.L_x_172) ;  /* 0x0000000000709947 */ /* 0x000fec0003800000 */
[----:B------:R-:W-:-:S13]  /*c7a0*/  ISETP.GT.AND P1, PT, R100, 0x6, PT ;  /* 0x000000066400780c */ /* 0x000fda0003f24270 */
[----:B------:R-:W-:Y:S05]  /*c7b0*/  @P1 BRA `(.L_x_173) ;  /* 0x0000000000241947 */ /* 0x000fea0003800000 */
[----:B------:R-:W-:-:S13]  /*c7c0*/  ISETP.NE.AND P1, PT, R100, 0x5, PT ;  /* 0x000000056400780c */ /* 0x000fda0003f25270 */
[----:B------:R-:W-:Y:S05]  /*c7d0*/  @!P1 BRA `(.L_x_174) ;  /* 0x0000000000149947 */ /* 0x000fea0003800000 */
[----:B------:R-:W-:Y:S01]  /*c7e0*/  ISETP.NE.AND P1, PT, R100, 0x6, PT ;  /* 0x000000066400780c */ /* 0x000fe20003f25270 */
[----:B------:R-:W-:-:S12]  /*c7f0*/  IMAD.MOV.U32 R17, RZ, RZ, RZ ;  /* 0x000000ffff117224 */ /* 0x000fd800078e00ff */
[----:B------:R-:W-:Y:S05]  /*c800*/  @P1 BRA `(.L_x_172) ;  /* 0x0000000000541947 */ /* 0x000fea0003800000 */
[----:B------:R-:W-:Y:S01]  /*c810*/  IMAD.MOV.U32 R17, RZ, RZ, 0x2 ;  /* 0x00000002ff117424 */ /* 0x000fe200078e00ff */
[----:B------:R-:W-:Y:S06]  /*c820*/  BRA `(.L_x_172) ;  /* 0x00000000004c7947 */ /* 0x000fec0003800000 */
.L_x_174:
[----:B------:R-:W-:Y:S01]  /*c830*/  HFMA2 R17, -RZ, RZ, 0, 5.9604644775390625e-08 ;  /* 0x00000001ff117431 */ /* 0x000fe200000001ff */
[----:B------:R-:W-:Y:S06]  /*c840*/  BRA `(.L_x_172) ;  /* 0x0000000000447947 */ /* 0x000fec0003800000 */
.L_x_173:
[----:B------:R-:W-:-:S05]  /*c850*/  IMAD.MOV.U32 R9, RZ, RZ, 0x2 ;  /* 0x00000002ff097424 */ /* 0x000fca00078e00ff */
[----:B------:R-:W-:-:S05]  /*c860*/  VIADDMNMX.U32 R8, R100, 0xfffffff9, R9, PT ;  /* 0xfffffff964087846 */ /* 0x000fca0003800009 */
[----:B------:R-:W-:-:S04]  /*c870*/  IMAD.SHL.U32 R11, R8, 0x4, RZ ;  /* 0x00000004080b7824 */ /* 0x000fc800078e00ff */
[----:B------:R-:W0:Y:S02]  /*c880*/  LDC R8, c[0x2][R11] ;  /* 0x008000000b087b82 */ /* 0x000e240000000800 */
[----:B0-----:R-:W-:-:S04]  /*c890*/  SHF.R.S32.HI R9, RZ, 0x1f, R8 ;  /* 0x0000001fff097819 */ /* 0x001fc80000011408 */
.L_x_435:
[----:B------:R-:W-:Y:S05]  /*c8a0*/  BRX R8 -0xc8b0                                                                                                         (*"BRANCH_TARGETS .L_x_436,.L_x_437,.L_x_438"*) ;  /* 0xffffff3408d47949 */ /* 0x000fea000383ffff */
.L_x_438:
[----:B------:R-:W-:Y:S01]  /*c8b0*/  ISETP.NE.AND P1, PT, R100, 0x9, PT ;  /* 0x000000096400780c */ /* 0x000fe20003f25270 */
[----:B------:R-:W-:-:S12]  /*c8c0*/  IMAD.MOV.U32 R17, RZ, RZ, RZ ;  /* 0x000000ffff117224 */ /* 0x000fd800078e00ff */
[----:B------:R-:W-:Y:S05]  /*c8d0*/  @P1 BRA `(.L_x_172) ;  /* 0x0000000000201947 */ /* 0x000fea0003800000 */
[----:B------:R-:W-:Y:S02]  /*c8e0*/  HFMA2 R10, -RZ, RZ, 0, 1.1920928955078125e-07 ;  /* 0x00000002ff0a7431 */ /* 0x000fe400000001ff */
[----:B------:R-:W-:Y:S01]  /*c8f0*/  IMAD.MOV.U32 R17, RZ, RZ, 0x2 ;  /* 0x00000002ff117424 */ /* 0x000fe200078e00ff */
[----:B------:R-:W-:Y:S06]  /*c900*/  BRA `(.L_x_172) ;  /* 0x0000000000147947 */ /* 0x000fec0003800000 */
.L_x_436:
[----:B------:R-:W-:Y:S02]  /*c910*/  IMAD.MOV.U32 R10, RZ, RZ, 0x1 ;  /* 0x00000001ff0a7424 */ /* 0x000fe400078e00ff */
[----:B------:R-:W-:Y:S01]  /*c920*/  IMAD.MOV.U32 R17, RZ, RZ, 0x1 ;  /* 0x00000001ff117424 */ /* 0x000fe200078e00ff */
[----:B------:R-:W-:Y:S06]  /*c930*/  BRA `(.L_x_172) ;  /* 0x0000000000087947 */ /* 0x000fec0003800000 */
.L_x_437:
[----:B------:R-:W-:Y:S01]  /*c940*/  MOV R17, 0x2 ;  /* 0x0000000200117802 */ /* 0x000fe20000000f00 */
[----:B------:R-:W-:-:S07]  /*c950*/  IMAD.MOV.U32 R10, RZ, RZ, 0x1 ;  /* 0x00000001ff0a7424 */ /* 0x000fce00078e00ff */
.L_x_172:
[----:B------:R-:W-:Y:S05]  /*c960*/  BSYNC.RECONVERGENT B0 ;  /* 0x0000000000007941 */ /* 0x000fea0003800200 */
.L_x_171:
[----:B------:R-:W-:Y:S01]  /*c970*/  ISETP.GE.AND P1, PT, R101, 0x4, PT ;  /* 0x000000046500780c */ /* 0x000fe20003f26270 */
[----:B------:R-:W-:Y:S01]  /*c980*/  BSSY.RECONVERGENT B0, `(.L_x_175) ;  /* 0x0000021000007945 */ /* 0x000fe20003800200 */
[----:B------:R-:W-:Y:S02]  /*c990*/  IMAD.MOV.U32 R11, RZ, RZ, RZ ;  /* 0x000000ffff0b7224 */ /* 0x000fe400078e00ff */
[----:B------:R-:W-:Y:S01]  /*c9a0*/  IMAD.MOV.U32 R18, RZ, RZ, RZ ;  /* 0x000000ffff127224 */ /* 0x000fe200078e00ff */
[----:B------:R-:W-:-:S08]  /*c9b0*/  P2R R21, PR, RZ, 0x2 ;  /* 0x00000002ff157803 */ /* 0x000fd00000000000 */
[----:B------:R-:W-:Y:S05]  /*c9c0*/  @!P1 BRA `(.L_x_176) ;  /* 0x0000000000709947 */ /* 0x000fea0003800000 */
[----:B------:R-:W-:-:S13]  /*c9d0*/  ISETP.GT.AND P1, PT, R101, 0x6, PT ;  /* 0x000000066500780c */ /* 0x000fda0003f24270 */
[----:B------:R-:W-:Y:S05]  /*c9e0*/  @P1 BRA `(.L_x_177) ;  /* 0x0000000000241947 */ /* 0x000fea0003800000 */
[----:B------:R-:W-:-:S13]  /*c9f0*/  ISETP.NE.AND P1, PT, R101, 0x5, PT ;  /* 0x000000056500780c */ /* 0x000fda0003f25270 */
[----:B------:R-:W-:Y:S05]  /*ca00*/  @!P1 BRA `(.L_x_178) ;  /* 0x0000000000149947 */ /* 0x000fea0003800000 */
[----:B------:R-:W-:Y:S01]  /*ca10*/  ISETP.NE.AND P1, PT, R101, 0x6, PT ;  /* 0x000000066500780c */ /* 0x000fe20003f25270 */
[----:B------:R-:W-:-:S12]  /*ca20*/  HFMA2 R18, -RZ, RZ, 0, 0 ;  /* 0x00000000ff127431 */ /* 0x000fd800000001ff */
[----:B------:R-:W-:Y:S05]  /*ca30*/  @P1 BRA `(.L_x_176) ;  /* 0x0000000000541947 */ /* 0x000fea0003800000 */
[----:B------:R-:W-:Y:S01]  /*ca40*/  IMAD.MOV.U32 R18, RZ, RZ, 0x2 ;  /* 0x00000002ff127424 */ /* 0x000fe200078e00ff */
[----:B------:R-:W-:Y:S06]  /*ca50*/  BRA `(.L_x_176) ;  /* 0x00000000004c7947 */ /* 0x000fec0003800000 */
.L_x_178:
[----:B------:R-:W-:Y:S01]  /*ca60*/  IMAD.MOV.U32 R18, RZ, RZ, 0x1 ;  /* 0x00000001ff127424 */ /* 0x000fe200078e00ff */
[----:B------:R-:W-:Y:S06]  /*ca70*/  BRA `(.L_x_176) ;  /* 0x0000000000447947 */ /* 0x000fec0003800000 */
.L_x_177:
[----:B------:R-:W-:-:S05]  /*ca80*/  IMAD.MOV.U32 R8, RZ, RZ, 0x2 ;  /* 0x00000002ff087424 */ /* 0x000fca00078e00ff */
[----:B------:R-:W-:-:S04]  /*ca90*/  VIADDMNMX.U32 R8, R101, 0xfffffff9, R8, PT ;  /* 0xfffffff965087846 */ /* 0x000fc80003800008 */
[----:B------:R-:W-:-:S04]  /*caa0*/  SHF.L.U32 R13, R8, 0x2, RZ ;  /* 0x00000002080d7819 */ /* 0x000fc800000006ff */
[----:B------:R-:W0:Y:S02]  /*cab0*/  LDC R8, c[0x2][R13+0xc] ;  /* 0x008003000d087b82 */ /* 0x000e240000000800 */
[----:B0-----:R-:W-:-:S04]  /*cac0*/  SHF.R.S32.HI R9, RZ, 0x1f, R8 ;  /* 0x0000001fff097819 */ /* 0x001fc80000011408 */
.L_x_439:
[----:B------:R-:W-:Y:S05]  /*cad0*/  BRX R8 -0xcae0                                                                                                         (*"BRANCH_TARGETS .L_x_440,.L_x_441,.L_x_442"*) ;  /* 0xffffff3408487949 */ /* 0x000fea000383ffff */
.L_x_442:
[----:B------:R-:W-:Y:S01]  /*cae0*/  ISETP.NE.AND P1, PT, R101, 0x9, PT ;  /* 0x000000096500780c */ /* 0x000fe20003f25270 */
[----:B------:R-:W-:-:S12]  /*caf0*/  IMAD.MOV.U32 R18, RZ, RZ, RZ ;  /* 0x000000ffff127224 */ /* 0x000fd800078e00ff */
[----:B------:R-:W-:Y:S05]  /*cb00*/  @P1 BRA `(.L_x_176) ;  /* 0x0000000000201947 */ /* 0x000fea0003800000 */
[----:B------:R-:W-:Y:S02]  /*cb10*/  IMAD.MOV.U32 R11, RZ, RZ, 0x2 ;  /* 0x00000002ff0b7424 */ /* 0x000fe400078e00ff */
[----:B------:R-:W-:Y:S01]  /*cb20*/  IMAD.MOV.U32 R18, RZ, RZ, 0x2 ;  /* 0x00000002ff127424 */ /* 0x000fe200078e00ff */
[----:B------:R-:W-:Y:S06]  /*cb30*/  BRA `(.L_x_176) ;  /* 0x0000000000147947 */ /* 0x000fec0003800000 */
.L_x_440:
[----:B------:R-:W-:Y:S02]  /*cb40*/  HFMA2 R11, -RZ, RZ, 0, 5.9604644775390625e-08 ;  /* 0x00000001ff0b7431 */ /* 0x000fe400000001ff */
[----:B------:R-:W-:Y:S01]  /*cb50*/  IMAD.MOV.U32 R18, RZ, RZ, 0x1 ;  /* 0x00000001ff127424 */ /* 0x000fe200078e00ff */
[----:B------:R-:W-:Y:S06]  /*cb60*/  BRA `(.L_x_176) ;  /* 0x0000000000087947 */ /* 0x000fec0003800000 */
.L_x_441:
[----:B------:R-:W-:Y:S02]  /*cb70*/  IMAD.MOV.U32 R18, RZ, RZ, 0x2 ;  /* 0x00000002ff127424 */ /* 0x000fe400078e00ff */
[----:B------:R-:W-:-:S07]  /*cb80*/  IMAD.MOV.U32 R11, RZ, RZ, 0x1 ;  /* 0x00000001ff0b7424 */ /* 0x000fce00078e00ff */
.L_x_176:
[----:B------:R-:W-:Y:S05]  /*cb90*/  BSYNC.RECONVERGENT B0 ;  /* 0x0000000000007941 */ /* 0x000fea0003800200 */
.L_x_175:
[----:B------:R-:W-:Y:S01]  /*cba0*/  ISETP.LT.U32.AND P3, PT, R4, 0x3, PT ;  /* 0x000000030400780c */ /* 0x000fe20003f61070 */
[C---:B------:R-:W-:Y:S01]  /*cbb0*/  VIADD R8, R1.reuse, 0x110 ;  /* 0x0000011001087836 */ /* 0x040fe20000000000 */
[----:B------:R-:W-:Y:S01]  /*cbc0*/  ISETP.EQ.AND P5, PT, R100, RZ, PT ;  /* 0x000000ff6400720c */ /* 0x000fe20003fa2270 */
[C---:B------:R-:W-:Y:S01]  /*cbd0*/  VIADD R9, R1.reuse, 0x3a0 ;  /* 0x000003a001097836 */ /* 0x040fe20000000000 */
[----:B------:R-:W-:Y:S01]  /*cbe0*/  P2R R22, PR, RZ, 0x8 ;  /* 0x00000008ff167803 */ /* 0x000fe20000000000 */
[----:B------:R-:W-:Y:S01]  /*cbf0*/  IMAD R8, R10, 0xa8, R8 ;  /* 0x000000a80a087824 */ /* 0x000fe200078e0208 */
[C---:B------:R-:W-:Y:S01]  /*cc00*/  ISETP.LT.U32.AND P3, PT, R4.reuse, 0x3, PT ;  /* 0x000000030400780c */ /* 0x040fe20003f61070 */
[----:B------:R-:W-:Y:S01]  /*cc10*/  VIADD R54, R1, 0x50 ;  /* 0x0000005001367836 */ /* 0x000fe20000000000 */
[----:B------:R-:W-:Y:S01]  /*cc20*/  P2R R36, PR, RZ, 0x20 ;  /* 0x00000020ff247803 */ /* 0x000fe20000000000 */
[C---:B------:R-:W-:Y:S01]  /*cc30*/  IMAD R10, R4.reuse, 0x90, R9 ;  /* 0x00000090040a7824 */ /* 0x040fe200078e0209 */
[----:B------:R-:W-:Y:S01]  /*cc40*/  P2R R25, PR, RZ, 0x8 ;  /* 0x00000008ff197803 */ /* 0x000fe20000000000 */
[----:B------:R-:W-:Y:S01]  /*cc50*/  BSSY.RECONVERGENT B0, `(.L_x_179) ;  /* 0x0000089000007945 */ /* 0x000fe20003800200 */
[----:B------:R-:W-:Y:S01]  /*cc60*/  ISETP.LT.U32.AND P3, PT, R4, 0x3, PT ;  /* 0x000000030400780c */ /* 0x000fe20003f61070 */
[----:B------:R-:W-:Y:S01]  /*cc70*/  IMAD R17, R17, 0x38, R8 ;  /* 0x0000003811117824 */ /* 0x000fe200078e0208 */
[----:B------:R-:W-:Y:S01]  /*cc80*/  ISETP.EQ.AND P5, PT, R100, RZ, PT ;  /* 0x000000ff6400720c */ /* 0x000fe20003fa2270 */
[----:B------:R-:W-:Y:S01]  /*cc90*/  IMAD.MOV.U32 R8, RZ, RZ, R150 ;  /* 0x000000ffff087224 */ /* 0x000fe200078e0096 */
[----:B------:R-:W-:Y:S01]  /*cca0*/  P2R R28, PR, RZ, 0x8 ;  /* 0x00000008ff1c7803 */ /* 0x000fe20000000000 */
[----:B------:R-:W-:Y:S01]  /*ccb0*/  IMAD.MOV.U32 R9, RZ, RZ, R151 ;  /* 0x000000ffff097224 */ /* 0x000fe200078e0097 */
[----:B------:R-:W-:Y:S01]  /*ccc0*/  ISETP.LT.U32.AND P3, PT, R4, 0x3, PT ;  /* 0x000000030400780c */ /* 0x000fe20003f61070 */
[C---:B------:R-:W-:Y:S01]  /*ccd0*/  IMAD R15, R5.reuse, 0x30, R10 ;  /* 0x00000030050f7824 */ /* 0x040fe200078e020a */
[----:B------:R-:W-:Y:S01]  /*cce0*/  P2R R39, PR, RZ, 0x20 ;  /* 0x00000020ff277803 */ /* 0x000fe20000000000 */
[----:B------:R-:W-:Y:S01]  /*ccf0*/  IMAD R14, R5, 0x30, R1 ;  /* 0x00000030050e7824 */ /* 0x000fe200078e0201 */
[----:B------:R-:W-:-:S02]  /*cd00*/  P2R R31, PR, RZ, 0x8 ;  /* 0x00000008ff1f7803 */ /* 0x000fc40000000000 */
[----:B------:R-:W-:Y:S02]  /*cd10*/  ISETP.LT.U32.AND P3, PT, R4, 0x3, PT ;  /* 0x000000030400780c */ /* 0x000fe40003f61070 */
[----:B------:R-:W-:Y:S02]  /*cd20*/  ISETP.EQ.AND P5, PT, R100, RZ, PT ;  /* 0x000000ff6400720c */ /* 0x000fe40003fa2270 */
[----:B------:R-:W-:Y:S02]  /*cd30*/  P2R R62, PR, RZ, 0x8 ;  /* 0x00000008ff3e7803 */ /* 0x000fe40000000000 */
[----:B------:R-:W-:Y:S02]  /*cd40*/  ISETP.LT.U32.AND P3, PT, R4, 0x3, PT ;  /* 0x000000030400780c */ /* 0x000fe40003f61070 */
[----:B------:R-:W-:Y:S02]  /*cd50*/  P2R R42, PR, RZ, 0x20 ;  /* 0x00000020ff2a7803 */ /* 0x000fe40000000000 */
[----:B------:R-:W-:-:S02]  /*cd60*/  P2R R74, PR, RZ, 0x8 ;  /* 0x00000008ff4a7803 */ /* 0x000fc40000000000 */
[C---:B------:R-:W-:Y:S02]  /*cd70*/  ISETP.EQ.AND P3, PT, R100.reuse, RZ, PT ;  /* 0x000000ff6400720c */ /* 0x040fe40003f62270 */
[C---:B------:R-:W-:Y:S02]  /*cd80*/  ISETP.EQ.AND P5, PT, R100.reuse, RZ, PT ;  /* 0x000000ff6400720c */ /* 0x040fe40003fa2270 */
[----:B------:R-:W-:Y:S02]  /*cd90*/  P2R R33, PR, RZ, 0x8 ;  /* 0x00000008ff217803 */ /* 0x000fe40000000000 */
[----:B------:R-:W-:Y:S02]  /*cda0*/  ISETP.EQ.AND P3, PT, R100, RZ, PT ;  /* 0x000000ff6400720c */ /* 0x000fe40003f62270 */
        /* <DEDUP_REMOVED lines=8> */
[----:B------:R-:W-:Y:S02]  /*ce30*/  ISETP.EQ.AND P3, PT, R100, RZ, PT ;  /* 0x000000ff6400720c */ /* 0x000fe40003f62270 */
[----:B------:R-:W-:Y:S02]  /*ce40*/  ISETP.LT.U32.AND P5, PT, R4, 0x3, PT ;  /* 0x000000030400780c */ /* 0x000fe40003fa1070 */
[----:B------:R-:W-:Y:S02]  /*ce50*/  P2R R59, PR, RZ, 0x8 ;  /* 0x00000008ff3b7803 */ /* 0x000fe40000000000 */
[----:B------:R-:W-:Y:S02]  /*ce60*/  ISETP.EQ.AND P3, PT, R100, RZ, PT ;  /* 0x000000ff6400720c */ /* 0x000fe40003f62270 */
[----:B------:R-:W-:Y:S02]  /*ce70*/  P2R R67, PR, RZ, 0x20 ;  /* 0x00000020ff437803 */ /* 0x000fe40000000000 */
[----:B------:R-:W-:-:S02]  /*ce80*/  P2R R71, PR, RZ, 0x8 ;  /* 0x00000008ff477803 */ /* 0x000fc40000000000 */
[C---:B------:R-:W-:Y:S02]  /*ce90*/  ISETP.LT.U32.AND P3, PT, R4.reuse, 0x3, PT ;  /* 0x000000030400780c */ /* 0x040fe40003f61070 */
[C---:B------:R-:W-:Y:S02]  /*cea0*/  ISETP.LT.U32.AND P5, PT, R4.reuse, 0x3, PT ;  /* 0x000000030400780c */ /* 0x040fe40003fa1070 */
[----:B------:R-:W-:Y:S02]  /*ceb0*/  P2R R63, PR, RZ, 0x8 ;  /* 0x00000008ff3f7803 */ /* 0x000fe40000000000 */
[C---:B------:R-:W-:Y:S02]  /*cec0*/  ISETP.LT.U32.AND P3, PT, R4.reuse, 0x3, PT ;  /* 0x000000030400780c */ /* 0x040fe40003f61070 */
[----:B------:R-:W-:Y:S02]  /*ced0*/  ISETP.LT.U32.AND P4, PT, R4, 0x3, PT ;  /* 0x000000030400780c */ /* 0x000fe40003f81070 */
[----:B------:R-:W-:-:S02]  /*cee0*/  P2R R70, PR, RZ, 0x8 ;  /* 0x00000008ff467803 */ /* 0x000fc40000000000 */
[C---:B------:R-:W-:Y:S02]  /*cef0*/  ISETP.GT.AND P3, PT, R100.reuse, 0x3, PT ;  /* 0x000000036400780c */ /* 0x040fe40003f64270 */
[----:B------:R-:W-:Y:S02]  /*cf00*/  P2R R76, PR, RZ, 0x20 ;  /* 0x00000020ff4c7803 */ /* 0x000fe40000000000 */
[----:B------:R-:W-:Y:S02]  /*cf10*/  P2R R43, PR, RZ, 0x8 ;  /* 0x00000008ff2b7803 */ /* 0x000fe40000000000 */
[C---:B------:R-:W-:Y:S02]  /*cf20*/  ISETP.GT.AND P3, PT, R100.reuse, 0x3, PT ;  /* 0x000000036400780c */ /* 0x040fe40003f64270 */
[----:B------:R-:W-:Y:S02]  /*cf30*/  ISETP.GT.AND P5, PT, R100, 0x3, PT ;  /* 0x000000036400780c */ /* 0x000fe40003fa4270 */
[----:B------:R-:W-:-:S02]  /*cf40*/  P2R R24, PR, RZ, 0x10 ;  /* 0x00000010ff187803 */ /* 0x000fc40000000000 */
[----:B------:R-:W-:Y:S02]  /*cf50*/  P2R R45, PR, RZ, 0x8 ;  /* 0x00000008ff2d7803 */ /* 0x000fe40000000000 */
[----:B------:R-:W-:Y:S02]  /*cf60*/  ISETP.LT.U32.AND P4, PT, R4, 0x3, PT ;  /* 0x000000030400780c */ /* 0x000fe40003f81070 */
        /* <DEDUP_REMOVED lines=17> */
[C---:B------:R-:W-:Y:S02]  /*d080*/  ISETP.LT.U32.AND P2, PT, R4.reuse, 0x3, PT ;  /* 0x000000030400780c */ /* 0x040fe40003f41070 */
[----:B------:R-:W-:Y:S02]  /*d090*/  ISETP.LT.U32.AND P4, PT, R4, 0x3, PT ;  /* 0x000000030400780c */ /* 0x000fe40003f81070 */
[----:B------:R-:W-:Y:S02]  /*d0a0*/  P2R R50, PR, RZ, 0x20 ;  /* 0x00000020ff327803 */ /* 0x000fe40000000000 */
[C---:B------:R-:W-:Y:S02]  /*d0b0*/  ISETP.GT.AND P3, PT, R100.reuse, 0x3, PT ;  /* 0x000000036400780c */ /* 0x040fe40003f64270 */
[----:B------:R-:W-:-:S02]  /*d0c0*/  ISETP.GT.AND P5, PT, R100, 0x3, PT ;  /* 0x000000036400780c */ /* 0x000fc40003fa4270 */
[----:B------:R-:W-:Y:S02]  /*d0d0*/  P2R R23, PR, RZ, 0x4 ;  /* 0x00000004ff177803 */ /* 0x000fe40000000000 */
[----:B------:R-:W-:Y:S02]  /*d0e0*/  P2R R72, PR, RZ, 0x10 ;  /* 0x00000010ff487803 */ /* 0x000fe40000000000 */
[----:B------:R-:W-:Y:S02]  /*d0f0*/  P2R R57, PR, RZ, 0x8 ;  /* 0x00000008ff397803 */ /* 0x000fe40000000000 */
[----:B------:R-:W-:Y:S02]  /*d100*/  ISETP.LT.U32.AND P2, PT, R4, 0x3, PT ;  /* 0x000000030400780c */ /* 0x000fe40003f41070 */
[----:B------:R-:W-:Y:S02]  /*d110*/  ISETP.EQ.AND P4, PT, R100, RZ, PT ;  /* 0x000000ff6400720c */ /* 0x000fe40003f82270 */
[----:B------:R-:W-:-:S02]  /*d120*/  P2R R52, PR, RZ, 0x20 ;  /* 0x00000020ff347803 */ /* 0x000fc40000000000 */
[C---:B------:R-:W-:Y:S02]  /*d130*/  ISETP.GT.AND P3, PT, R100.reuse, 0x3, PT ;  /* 0x000000036400780c */ /* 0x040fe40003f64270 */
[----:B------:R-:W-:Y:S02]  /*d140*/  ISETP.GT.AND P5, PT, R100, 0x3, PT ;  /* 0x000000036400780c */ /* 0x000fe40003fa4270 */
[----:B------:R-:W-:Y:S02]  /*d150*/  P2R R26, PR, RZ, 0x4 ;  /* 0x00000004ff1a7803 */ /* 0x000fe40000000000 */
[----:B------:R-:W-:Y:S02]  /*d160*/  P2R R34, PR, RZ, 0x10 ;  /* 0x00000010ff227803 */ /* 0x000fe40000000000 */
[----:B------:R-:W-:Y:S02]  /*d170*/  P2R R64, PR, RZ, 0x8 ;  /* 0x00000008ff407803 */ /* 0x000fe40000000000 */
[----:B------:R-:W-:-:S02]  /*d180*/  ISETP.LT.U32.AND P2, PT, R4, 0x3, PT ;  /* 0x000000030400780c */ /* 0x000fc40003f41070 */
[C---:B------:R-:W-:Y:S02]  /*d190*/  ISETP.EQ.AND P4, PT, R100.reuse, RZ, PT ;  /* 0x000000ff6400720c */ /* 0x040fe40003f82270 */
[----:B------:R-:W-:Y:S02]  /*d1a0*/  P2R R60, PR, RZ, 0x20 ;  /* 0x00000020ff3c7803 */ /* 0x000fe40000000000 */
[C---:B------:R-:W-:Y:S02]  /*d1b0*/  ISETP.GT.AND P3, PT, R100.reuse, 0x3, PT ;  /* 0x000000036400780c */ /* 0x040fe40003f64270 */
[----:B------:R-:W-:Y:S02]  /*d1c0*/  ISETP.GT.AND P5, PT, R100, 0x3, PT ;  /* 0x000000036400780c */ /* 0x000fe40003fa4270 */
[----:B------:R-:W-:Y:S02]  /*d1d0*/  P2R R29, PR, RZ, 0x4 ;  /* 0x00000004ff1d7803 */ /* 0x000fe40000000000 */
[----:B------:R-:W-:-:S02]  /*d1e0*/  P2R R37, PR, RZ, 0x10 ;  /* 0x00000010ff257803 */ /* 0x000fc40000000000 */
[----:B------:R-:W-:Y:S02]  /*d1f0*/  P2R R73, PR, RZ, 0x8 ;  /* 0x00000008ff497803 */ /* 0x000fe40000000000 */
[----:B------:R-:W-:Y:S02]  /*d200*/  ISETP.LT.U32.AND P2, PT, R4, 0x3, PT ;  /* 0x000000030400780c */ /* 0x000fe40003f41070 */
[C---:B------:R-:W-:Y:S02]  /*d210*/  ISETP.EQ.AND P4, PT, R100.reuse, RZ, PT ;  /* 0x000000ff6400720c */ /* 0x040fe40003f82270 */
[----:B------:R-:W-:Y:S02]  /*d220*/  P2R R68, PR, RZ, 0x20 ;  /* 0x00000020ff447803 */ /* 0x000fe40000000000 */
[----:B------:R-:W-:Y:S02]  /*d230*/  LOP3.LUT P3, R53, R101, RZ, R100, 0xfa, !PT ;  /* 0x000000ff65357212 */ /* 0x000fe4000786fa64 */
[----:B------:R-:W-:-:S02]  /*d240*/  ISETP.GT.AND P5, PT, R100, 0x3, PT ;  /* 0x000000036400780c */ /* 0x000fc40003fa4270 */
[----:B------:R-:W-:Y:S02]  /*d250*/  ISETP.NE.AND P1, PT, R101, RZ, PT ;  /* 0x000000ff6500720c */ /* 0x000fe40003f25270 */
[----:B------:R-:W-:Y:S02]  /*d260*/  P2R R56, PR, RZ, 0x4 ;  /* 0x00000004ff387803 */ /* 0x000fe40000000000 */
[----:B------:R-:W-:Y:S02]  /*d270*/  P2R R40, PR, RZ, 0x10 ;  /* 0x00000010ff287803 */ /* 0x000fe40000000000 */
[----:B------:R-:W-:Y:S02]  /*d280*/  ISETP.LT.U32.AND P2, PT, R4, 0x3, PT ;  /* 0x000000030400780c */ /* 0x000fe40003f41070 */
[----:B------:R-:W-:Y:S02]  /*d290*/  ISETP.EQ.AND P4, PT, R100, RZ, PT ;  /* 0x000000ff6400720c */ /* 0x000fe40003f82270 */
[----:B------:R-:W-:-:S02]  /*d2a0*/  P2R R77, PR, RZ, 0x20 ;  /* 0x00000020ff4d7803 */ /* 0x000fc40000000000 */
[----:B------:R-:W-:Y:S02]  /*d2b0*/  IADD3 R13, PT, PT, R1, 0x550, RZ ;  /* 0x00000550010d7810 */ /* 0x000fe40007ffe0ff */
[----:B------:R-:W-:Y:S02]  /*d2c0*/  ISETP.LT.U32.AND P5, PT, R4, 0x3, !P1 ;  /* 0x000000030400780c */ /* 0x000fe40004fa1070 */
[----:B------:R-:W-:Y:S01]  /*d2d0*/  P2R R65, PR, RZ, 0x4 ;  /* 0x00000004ff417803 */ /* 0x000fe20000000000 */
[----:B------:R-:W-:Y:S01]  /*d2e0*/  IMAD R11, R11, 0x90, R13 ;  /* 0x000000900b0b7824 */ /* 0x000fe200078e020d */
[----:B------:R-:W-:Y:S02]  /*d2f0*/  P2R R55, PR, RZ, 0x10 ;  /* 0x00000010ff377803 */ /* 0x000fe40000000000 */
[----:B------:R-:W-:Y:S01]  /*d300*/  ISETP.NE.AND P2, PT, R100, RZ, PT ;  /* 0x000000ff6400720c */ /* 0x000fe20003f45270 */
[----:B------:R-:W-:Y:S01]  /*d310*/  IMAD R18, R18, 0x30, R11 ;  /* 0x0000003012127824 */ /* 0x000fe200078e020b */
[----:B------:R-:W-:-:S02]  /*d320*/  ISETP.EQ.AND P4, PT, R100, RZ, PT ;  /* 0x000000ff6400720c */ /* 0x000fc40003f82270 */
[----:B------:R-:W-:Y:S02]  /*d330*/  P2R R19, PR, RZ, 0x20 ;  /* 0x00000020ff137803 */ /* 0x000fe40000000000 */
[C---:B------:R-:W-:Y:S02]  /*d340*/  ISETP.EQ.AND P6, PT, R100.reuse, RZ, !P0 ;  /* 0x000000ff6400720c */ /* 0x040fe400047c2270 */
[----:B------:R-:W-:Y:S02]  /*d350*/  ISETP.GT.AND P5, PT, R100, 0x3, !P1 ;  /* 0x000000036400780c */ /* 0x000fe40004fa4270 */
[----:B------:R-:W-:Y:S02]  /*d360*/  P2R R32, PR, RZ, 0x4 ;  /* 0x00000004ff207803 */ /* 0x000fe40000000000 */
[----:B------:R-:W-:Y:S02]  /*d370*/  P2R R66, PR, RZ, 0x10 ;  /* 0x00000010ff427803 */ /* 0x000fe40000000000 */
[----:B------:R-:W-:-:S02]  /*d380*/  LEA R16, R4, R54, 0x6 ;  /* 0x0000003604107211 */ /* 0x000fc400078e30ff */
[----:B------:R-:W-:Y:S02]  /*d390*/  P2R R13, PR, RZ, 0x40 ;  /* 0x00000040ff0d7803 */ /* 0x000fe40000000000 */
[----:B------:R-:W-:Y:S02]  /*d3a0*/  ISETP.LT.U32.AND P4, PT, R4, 0x3, !P0 ;  /* 0x000000030400780c */ /* 0x000fe40004781070 */
[----:B------:R-:W-:Y:S02]  /*d3b0*/  ISETP.GT.AND P2, PT, R101, 0x3, !P2 ;  /* 0x000000036500780c */ /* 0x000fe40005744270 */
[----:B------:R-:W-:Y:S01]  /*d3c0*/  P2R R20, PR, RZ, 0x20 ;  /* 0x00000020ff147803 */ /* 0x000fe20000000000 */
[----:B------:R-:W-:Y:S10]  /*d3d0*/  @!P3 BRA `(.L_x_180) ;  /* 0x000000000040b947 */ /* 0x000ff40003800000 */
[----:B------:R-:W-:-:S13]  /*d3e0*/  ISETP.NE.AND P3, PT, R19, RZ, PT ;  /* 0x000000ff1300720c */ /* 0x000fda0003f65270 */
[----:B------:R-:W-:Y:S05]  /*d3f0*/  @!P3 BRA `(.L_x_181) ;  /* 0x000000000008b947 */ /* 0x000fea0003800000 */
[----:B------:R0:W5:Y:S01]  /*d400*/  LDL.64 R8, [R16] ;  /* 0x0000000010087983 */ /* 0x0001620000100a00 */
[----:B------:R-:W-:Y:S05]  /*d410*/  BRA `(.L_x_180) ;  /* 0x0000000000307947 */ /* 0x000fea0003800000 */
.L_x_181:
[----:B------:R-:W-:Y:S05]  /*d420*/  @!P6 BRA `(.L_x_182) ;  /* 0x000000000008e947 */ /* 0x000fea0003800000 */
[----:B------:R4:W5:Y:S01]  /*d430*/  LDL.64 R8, [R14+0x310] ;  /* 0x000310000e087983 */ /* 0x0009620000100a00 */
[----:B------:R-:W-:Y:S05]  /*d440*/  BRA `(.L_x_180) ;  /* 0x0000000000247947 */ /* 0x000fea0003800000 */
.L_x_182:
[----:B------:R-:W-:Y:S05]  /*d450*/  @!P4 BRA `(.L_x_183) ;  /* 0x000000000008c947 */ /* 0x000fea0003800000 */
[----:B------:R3:W5:Y:S01]  /*d460*/  LDL.64 R8, [R15] ;  /* 0x000000000f087983 */ /* 0x0007620000100a00 */
[----:B------:R-:W-:Y:S05]  /*d470*/  BRA `(.L_x_180) ;  /* 0x0000000000187947 */ /* 0x000fea0003800000 */
.L_x_183:
[----:B------:R-:W-:Y:S05]  /*d480*/  @!P5 BRA `(.L_x_184) ;  /* 0x000000000008d947 */ /* 0x000fea0003800000 */
[----:B------:R1:W5:Y:S01]  /*d490*/  LDL.64 R8, [R17] ;  /* 0x0000000011087983 */ /* 0x0003620000100a00 */
[----:B------:R-:W-:Y:S05]  /*d4a0*/  BRA `(.L_x_180) ;  /* 0x00000000000c7947 */ /* 0x000fea0003800000 */
.L_x_184:
[----:B------:R-:W-:Y:S01]  /*d4b0*/  CS2R R8, SRZ ;  /* 0x0000000000087805 */ /* 0x000fe2000001ff00 */
[----:B------:R-:W-:Y:S06]  /*d4c0*/  @!P2 BRA `(.L_x_180) ;  /* 0x000000000004a947 */ /* 0x000fec0003800000 */
[----:B------:R2:W5:Y:S02]  /*d4d0*/  LDL.64 R8, [R18] ;  /* 0x0000000012087983 */ /* 0x0005640000100a00 */
.L_x_180:
[----:B------:R-:W-:Y:S05]  /*d4e0*/  BSYNC.RECONVERGENT B0 ;  /* 0x0000000000007941 */ /* 0x000fea0003800200 */
.L_x_179:
[----:B------:R-:W-:Y:S01]  /*d4f0*/  ISETP.NE.AND P3, PT, R53, RZ, PT ;  /* 0x000000ff3500720c */ /* 0x000fe20003f65270 */
[----:B------:R-:W-:Y:S01]  /*d500*/  BSSY.RECONVERGENT B0, `(.L_x_185) ;  /* 0x0000016000007945 */ /* 0x000fe20003800200 */
[----:B------:R-:W-:Y:S01]  /*d510*/  IMAD.MOV.U32 R10, RZ, RZ, R152 ;  /* 0x000000ffff0a7224 */ /* 0x000fe200078e0098 */
[----:B------:R-:W-:-:S10]  /*d520*/  MOV R11, R153 ;  /* 0x00000099000b7202 */ /* 0x000fd40000000f00 */
[----:B------:R-:W-:Y:S05]  /*d530*/  @!P3 BRA `(.L_x_186) ;  /* 0x000000000048b947 */ /* 0x000fea0003800000 */
[----:B------:R-:W-:-:S13]  /*d540*/  ISETP.NE.AND P5, PT, R19, RZ, PT ;  /* 0x000000ff1300720c */ /* 0x000fda0003fa5270 */
[----:B------:R-:W-:Y:S05]  /*d550*/  @!P5 BRA `(.L_x_187) ;  /* 0x000000000008d947 */ /* 0x000fea0003800000 */
[----:B------:R0:W5:Y:S01]  /*d560*/  LDL.64 R10, [R16+0x8] ;  /* 0x00000800100a7983 */ /* 0x0001620000100a00 */
[----:B------:R-:W-:Y:S05]  /*d570*/  BRA `(.L_x_186) ;  /* 0x0000000000387947 */ /* 0x000fea0003800000 */
.L_x_187:
[----:B------:R-:W-:-:S13]  /*d580*/  ISETP.NE.AND P5, PT, R13, RZ, PT ;  /* 0x000000ff0d00720c */ /* 0x000fda0003fa5270 */
[----:B------:R-:W-:Y:S05]  /*d590*/  @!P5 BRA `(.L_x_188) ;  /* 0x000000000008d947 */ /* 0x000fea0003800000 */
[----:B------:R0:W5:Y:S01]  /*d5a0*/  LDL.64 R10, [R14+0x318] ;  /* 0x000318000e0a7983 */ /* 0x0001620000100a00 */
[----:B------:R-:W-:Y:S05]  /*d5b0*/  BRA `(.L_x_186) ;  /* 0x0000000000287947 */ /* 0x000fea0003800000 */
.L_x_188:
[----:B------:R-:W-:Y:S05]  /*d5c0*/  @!P4 BRA `(.L_x_189) ;  /* 0x000000000008c947 */ /* 0x000fea0003800000 */
[----:B------:R0:W5:Y:S01]  /*d5d0*/  LDL.64 R10, [R15+0x8] ;  /* 0x000008000f0a7983 */ /* 0x0001620000100a00 */
[----:B------:R-:W-:Y:S05]  /*d5e0*/  BRA `(.L_x_186) ;  /* 0x00000000001c7947 */ /* 0x000fea0003800000 */
.L_x_189:
[----:B------:R-:W-:-:S13]  /*d5f0*/  ISETP.NE.AND P4, PT, R20, RZ, PT ;  /* 0x000000ff1400720c */ /* 0x000fda0003f85270 */
[----:B------:R-:W-:Y:S05]  /*d600*/  @!P4 BRA `(.L_x_190) ;  /* 0x000000000008c947 */ /* 0x000fea0003800000 */
[----:B------:R0:W5:Y:S01]  /*d610*/  LDL.64 R10, [R17+0x8] ;  /* 0x00000800110a7983 */ /* 0x0001620000100a00 */
[----:B------:R-:W-:Y:S05]  /*d620*/  BRA `(.L_x_186) ;  /* 0x00000000000c7947 */ /* 0x000fea0003800000 */
.L_x_190:
[----:B------:R-:W-:Y:S01]  /*d630*/  CS2R R10, SRZ ;  /* 0x00000000000a7805 */ /* 0x000fe2000001ff00 */
[----:B------:R-:W-:Y:S06]  /*d640*/  @!P2 BRA `(.L_x_186) ;  /* 0x000000000004a947 */ /* 0x000fec0003800000 */
[----:B------:R0:W5:Y:S02]  /*d650*/  LDL.64 R10, [R18+0x8] ;  /* 0x00000800120a7983 */ /* 0x0001640000100a00 */
.L_x_186:
[----:B------:R-:W-:Y:S05]  /*d660*/  BSYNC.RECONVERGENT B0 ;  /* 0x0000000000007941 */ /* 0x000fea0003800200 */
.L_x_185:
[----:B------:R-:W-:Y:S01]  /*d670*/  ISETP.NE.AND P4, PT, R6, RZ, PT ;  /* 0x000000ff0600720c */ /* 0x000fe20003f85270 */
[----:B------:R-:W-:Y:S01]  /*d680*/  DADD R208, R208, -R2 ;  /* 0x00000000d0d07229 */ /* 0x000fe20000000802 */
[----:B------:R-:W-:Y:S01]  /*d690*/  VIADD R53, R1, 0x310 ;  /* 0x0000031001357836 */ /* 0x000fe20000000000 */
[----:B------:R-:W-:Y:S01]  /*d6a0*/  DADD R214, R2, -R214 ;  /* 0x0000000002d67229 */ /* 0x000fe200000008d6 */
[----:B------:R-:W-:Y:S01]  /*d6b0*/  ISETP.GT.U32.OR P5, PT, R4, 0x2, P4 ;  /* 0x000000020400780c */ /* 0x000fe200027a4470 */
[----:B------:R-:W-:Y:S01]  /*d6c0*/  BSSY.RECONVERGENT B0, `(.L_x_191) ;  /* 0x0000010000007945 */ /* 0x000fe20003800200 */
[----:B------:R-:W-:Y:S02]  /*d6d0*/  IMAD R53, R7, 0x30, R53 ;  /* 0x0000003007357824 */ /* 0x000fe400078e0235 */
[----:B------:R-:W-:Y:S01]  /*d6e0*/  P2R R69, PR, RZ, 0x20 ;  /* 0x00000020ff457803 */ /* 0x000fe20000000000 */
[----:B-----5:R-:W-:-:S08]  /*d6f0*/  DMUL R2, R208, R10 ;  /* 0x0000000ad0027228 */ /* 0x020fd00000000000 */
[----:B------:R-:W-:Y:S01]  /*d700*/  DFMA R2, R214, R8, R2 ;  /* 0x00000008d602722b */ /* 0x000fe20000000002 */
[----:B------:R-:W-:Y:S01]  /*d710*/  CS2R R8, SRZ ;  /* 0x0000000000087805 */ /* 0x000fe2000001ff00 */
[----:B------:R-:W-:Y:S09]  /*d720*/  @P5 BRA `(.L_x_192) ;  /* 0x0000000000245947 */ /* 0x000ff20003800000 */
[----:B------:R-:W-:Y:S01]  /*d730*/  BSSY.RECONVERGENT B1, `(.L_x_193) ;  /* 0x0000007000017945 */ /* 0x000fe20003800200 */
[----:B------:R-:W-:Y:S02]  /*d740*/  IMAD.MOV.U32 R8, RZ, RZ, R152 ;  /* 0x000000ffff087224 */ /* 0x000fe400078e0098 */
[----:B------:R-:W-:Y:S01]  /*d750*/  IMAD.MOV.U32 R9, RZ, RZ, R153 ;  /* 0x000000ffff097224 */ /* 0x000fe200078e0099 */
[----:B------:R-:W-:Y:S06]  /*d760*/  @!P1 BRA `(.L_x_194) ;  /* 0x00000000000c9947 */ /* 0x000fec0003800000 */
[----:B------:R-:W-:-:S13]  /*d770*/  ISETP.GT.AND P4, PT, R101, 0x3, PT ;  /* 0x000000036500780c */ /* 0x000fda0003f84270 */
[----:B------:R0:W5:Y:S04]  /*d780*/  @!P4 LDL.64 R8, [R53+0x8] ;  /* 0x000008003508c983 */ /* 0x0001680000100a00 */
[----:B------:R0:W5:Y:S02]  /*d790*/  @P4 LDL.64 R8, [R18+0x8] ;  /* 0x0000080012084983 */ /* 0x0001640000100a00 */
.L_x_194:
[----:B------:R-:W-:Y:S05]  /*d7a0*/  BSYNC.RECONVERGENT B1 ;  /* 0x0000000000017941 */ /* 0x000fea0003800200 */
.L_x_193:
[----:B-----5:R-:W-:-:S11]  /*d7b0*/  DADD R8, RZ, R8 ;  /* 0x00000000ff087229 */ /* 0x020fd60000000008 */
.L_x_192:
[----:B------:R-:W-:Y:S05]  /*d7c0*/  BSYNC.RECONVERGENT B0 ;  /* 0x0000000000007941 */ /* 0x000fea0003800200 */
.L_x_191:
[----:B------:R-:W-:Y:S01]  /*d7d0*/  ISETP.NE.AND P6, PT, R7, RZ, PT ;  /* 0x000000ff0700720c */ /* 0x000fe20003fc5270 */
[----:B------:R-:W-:Y:S01]  /*d7e0*/  BSSY.RECONVERGENT B0, `(.L_x_195) ;  /* 0x000000e000007945 */ /* 0x000fe20003800200 */
[----:B------:R-:W-:Y:S02]  /*d7f0*/  LEA R54, R6, R54, 0x6 ;  /* 0x0000003606367211 */ /* 0x000fe400078e30ff */
[----:B------:R-:W-:-:S13]  /*d800*/  ISETP.GT.U32.OR P6, PT, R5, 0x2, P6 ;  /* 0x000000020500780c */ /* 0x000fda00037c4470 */
[----:B------:R-:W-:Y:S05]  /*d810*/  @P6 BRA `(.L_x_196) ;  /* 0x0000000000286947 */ /* 0x000fea0003800000 */
[----:B------:R-:W-:Y:S01]  /*d820*/  ISETP.NE.AND P4, PT, R32, RZ, PT ;  /* 0x000000ff2000720c */ /* 0x000fe20003f85270 */
[----:B------:R-:W-:Y:S01]  /*d830*/  BSSY.RECONVERGENT B1, `(.L_x_197) ;  /* 0x0000007000017945 */ /* 0x000fe20003800200 */
[----:B------:R-:W-:Y:S02]  /*d840*/  IMAD.MOV.U32 R10, RZ, RZ, R152 ;  /* 0x000000ffff0a7224 */ /* 0x000fe400078e0098 */
[----:B------:R-:W-:-:S09]  /*d850*/  IMAD.MOV.U32 R11, RZ, RZ, R153 ;  /* 0x000000ffff0b7224 */ /* 0x000fd200078e0099 */
[----:B------:R-:W-:Y:S05]  /*d860*/  @!P4 BRA `(.L_x_198) ;  /* 0x00000000000cc947 */ /* 0x000fea0003800000 */
[----:B------:R-:W-:-:S13]  /*d870*/  ISETP.GT.AND P4, PT, R100, 0x3, PT ;  /* 0x000000036400780c */ /* 0x000fda0003f84270 */
[----:B------:R0:W5:Y:S04]  /*d880*/  @!P4 LDL.64 R10, [R54+0x8] ;  /* 0x00000800360ac983 */ /* 0x0001680000100a00 */
[----:B------:R0:W5:Y:S02]  /*d890*/  @P4 LDL.64 R10, [R17+0x8] ;  /* 0x00000800110a4983 */ /* 0x0001640000100a00 */
.L_x_198:
[----:B------:R-:W-:Y:S05]  /*d8a0*/  BSYNC.RECONVERGENT B1 ;  /* 0x0000000000017941 */ /* 0x000fea0003800200 */
.L_x_197:
[----:B-----5:R-:W-:-:S11]  /*d8b0*/  DADD R8, R8, R10 ;  /* 0x0000000008087229 */ /* 0x020fd6000000000a */
.L_x_196:
[----:B------:R-:W-:Y:S05]  /*d8c0*/  BSYNC.RECONVERGENT B0 ;  /* 0x0000000000007941 */ /* 0x000fea0003800200 */
.L_x_195:
[----:B------:R-:W-:Y:S01]  /*d8d0*/  DFMA R2, R8, R96, R2 ;  /* 0x000000600802722b */ /* 0x000fe20000000002 */
[----:B------:R-:W-:Y:S06]  /*d8e0*/  BSSY.RECONVERGENT B0, `(.L_x_199) ;  /* 0x0000018000007945 */ /* 0x000fec0003800200 */
[----:B------:R5:W-:Y:S02]  /*d8f0*/  STL.64 [R1+0x700], R2 ;  /* 0x0007000201007387 */ /* 0x000be40000100a00 */
[----:B-----5:R-:W-:Y:S01]  /*d900*/  IMAD.MOV.U32 R2, RZ, RZ, R152 ;  /* 0x000000ffff027224 */ /* 0x020fe200078e0098 */
[----:B------:R-:W-:Y:S01]  /*d910*/  MOV R3, R153 ;  /* 0x0000009900037202 */ /* 0x000fe20000000f00 */
[----:B------:R-:W-:Y:S06]  /*d920*/  @!P3 BRA `(.L_x_200) ;  /* 0x00000000004cb947 */ /* 0x000fec0003800000 */
[----:B------:R-:W-:-:S13]  /*d930*/  ISETP.NE.AND P4, PT, R74, RZ, PT ;  /* 0x000000ff4a00720c */ /* 0x000fda0003f85270 */
[----:B------:R-:W-:Y:S05]  /*d940*/  @!P1 BRA P4, `(.L_x_201) ;  /* 0x0000000000409947 */ /* 0x000fea0002000000 */
[----:B------:R-:W-:-:S13]  /*d950*/  ISETP.NE.AND P4, PT, R75, RZ, PT ;  /* 0x000000ff4b00720c */ /* 0x000fda0003f85270 */
[----:B------:R-:W-:Y:S05]  /*d960*/  @!P0 BRA P4, `(.L_x_202) ;  /* 0x0000000000308947 */ /* 0x000fea0002000000 */
[----:B------:R-:W-:-:S13]  /*d970*/  ISETP.NE.AND P4, PT, R76, RZ, PT ;  /* 0x000000ff4c00720c */ /* 0x000fda0003f85270 */
[----:B------:R-:W-:Y:S05]  /*d980*/  @!P0 BRA P4, `(.L_x_203) ;  /* 0x0000000000208947 */ /* 0x000fea0002000000 */
[----:B------:R-:W-:-:S13]  /*d990*/  ISETP.NE.AND P4, PT, R77, RZ, PT ;  /* 0x000000ff4d00720c */ /* 0x000fda0003f85270 */
[----:B------:R-:W-:Y:S05]  /*d9a0*/  @!P1 BRA P4, `(.L_x_204) ;  /* 0x0000000000109947 */ /* 0x000fea0002000000 */
[----:B------:R-:W-:Y:S01]  /*d9b0*/  CS2R R2, SRZ ;  /* 0x0000000000027805 */ /* 0x000fe2000001ff00 */
[----:B------:R-:W-:Y:S06]  /*d9c0*/  @!P2 BRA `(.L_x_200) ;  /* 0x000000000024a947 */ /* 0x000fec0003800000 */
[----:B------:R0:W5:Y:S01]  /*d9d0*/  LDL.64 R2, [R18+0x8] ;  /* 0x0000080012027983 */ /* 0x0001620000100a00 */
[----:B------:R-:W-:Y:S05]  /*d9e0*/  BRA `(.L_x_200) ;  /* 0x00000000001c7947 */ /* 0x000fea0003800000 */
.L_x_204:
[----:B------:R0:W5:Y:S01]  /*d9f0*/  LDL.64 R2, [R17+0x8] ;  /* 0x0000080011027983 */ /* 0x0001620000100a00 */
[----:B------:R-:W-:Y:S05]  /*da00*/  BRA `(.L_x_200) ;  /* 0x0000000000147947 */ /* 0x000fea0003800000 */
.L_x_203:
[----:B------:R0:W5:Y:S01]  /*da10*/  LDL.64 R2, [R15+0x8] ;  /* 0x000008000f027983 */ /* 0x0001620000100a00 */
[----:B------:R-:W-:Y:S05]  /*da20*/  BRA `(.L_x_200) ;  /* 0x00000000000c7947 */ /* 0x000fea0003800000 */
.L_x_202:
[----:B------:R0:W5:Y:S01]  /*da30*/  LDL.64 R2, [R14+0x318] ;  /* 0x000318000e027983 */ /* 0x0001620000100a00 */
[----:B------:R-:W-:Y:S05]  /*da40*/  BRA `(.L_x_200) ;  /* 0x0000000000047947 */ /* 0x000fea0003800000 */
.L_x_201:
[----:B------:R0:W5:Y:S02]  /*da50*/  LDL.64 R2, [R16+0x8] ;  /* 0x0000080010027983 */ /* 0x0001640000100a00 */
.L_x_200:
[----:B------:R-:W-:Y:S05]  /*da60*/  BSYNC.RECONVERGENT B0 ;  /* 0x0000000000007941 */ /* 0x000fea0003800200 */
.L_x_199:
[----:B------:R-:W-:Y:S01]  /*da70*/  BSSY.RECONVERGENT B0, `(.L_x_205) ;  /* 0x0000017000007945 */ /* 0x000fe20003800200 */
[----:B------:R-:W-:Y:S02]  /*da80*/  IMAD.MOV.U32 R8, RZ, RZ, R154 ;  /* 0x000000ffff087224 */ /* 0x000fe400078e009a */
[----:B------:R-:W-:Y:S01]  /*da90*/  IMAD.MOV.U32 R9, RZ, RZ, R155 ;  /* 0x000000ffff097224 */ /* 0x000fe200078e009b */
        /* <DEDUP_REMOVED lines=13> */
.L_x_210:
[----:B------:R0:W5:Y:S01]  /*db70*/  LDL.64 R8, [R17+0x10] ;  /* 0x0000100011087983 */ /* 0x0001620000100a00 */
[----:B------:R-:W-:Y:S05]  /*db80*/  BRA `(.L_x_206) ;  /* 0x0000000000147947 */ /* 0x000fea0003800000 */
.L_x_209:
[----:B------:R0:W5:Y:S01]  /*db90*/  LDL.64 R8, [R15+0x10] ;  /* 0x000010000f087983 */ /* 0x0001620000100a00 */
[----:B------:R-:W-:Y:S05]  /*dba0*/  BRA `(.L_x_206) ;  /* 0x00000000000c7947 */ /* 0x000fea0003800000 */
.L_x_208:
[----:B------:R0:W5:Y:S01]  /*dbb0*/  LDL.64 R8, [R14+0x320] ;  /* 0x000320000e087983 */ /* 0x0001620000100a00 */
[----:B------:R-:W-:Y:S05]  /*dbc0*/  BRA `(.L_x_206) ;  /* 0x0000000000047947 */ /* 0x000fea0003800000 */
.L_x_207:
[----:B------:R0:W5:Y:S02]  /*dbd0*/  LDL.64 R8, [R16+0x10] ;  /* 0x0000100010087983 */ /* 0x0001640000100a00 */
.L_x_206:
[----:B------:R-:W-:Y:S05]  /*dbe0*/  BSYNC.RECONVERGENT B0 ;  /* 0x0000000000007941 */ /* 0x000fea0003800200 */
.L_x_205:
[----:B------:R-:W-:Y:S01]  /*dbf0*/  ISETP.NE.AND P4, PT, R69, RZ, PT ;  /* 0x000000ff4500720c */ /* 0x000fe20003f85270 */
[----:B-----5:R-:W-:Y:S01]  /*dc00*/  DMUL R8, R208, R8 ;  /* 0x00000008d0087228 */ /* 0x020fe20000000000 */
[----:B------:R-:W-:Y:S07]  /*dc10*/  BSSY.RECONVERGENT B0, `(.L_x_211) ;  /* 0x000000d000007945 */ /* 0x000fee0003800200 */
[----:B------:R-:W-:Y:S01]  /*dc20*/  DFMA R2, R214, R2, R8 ;  /* 0x00000002d602722b */ /* 0x000fe20000000008 */
[----:B------:R-:W-:-:S03]  /*dc30*/  CS2R R8, SRZ ;  /* 0x0000000000087805 */ /* 0x000fc6000001ff00 */
[----:B------:R-:W-:Y:S07]  /*dc40*/  @P4 BRA `(.L_x_212) ;  /* 0x0000000000244947 */ /* 0x000fee0003800000 */
[----:B------:R-:W-:Y:S01]  /*dc50*/  BSSY.RECONVERGENT B1, `(.L_x_213) ;  /* 0x0000007000017945 */ /* 0x000fe20003800200 */
[----:B------:R-:W-:Y:S01]  /*dc60*/  IMAD.MOV.U32 R8, RZ, RZ, R154 ;  /* 0x000000ffff087224 */ /* 0x000fe200078e009a */
[----:B------:R-:W-:Y:S02]  /*dc70*/  MOV R9, R155 ;  /* 0x0000009b00097202 */ /* 0x000fe40000000f00 */
[----:B------:R-:W-:Y:S05]  /*dc80*/  @!P1 BRA `(.L_x_214) ;  /* 0x00000000000c9947 */ /* 0x000fea0003800000 */
[----:B------:R-:W-:-:S13]  /*dc90*/  ISETP.NE.AND P4, PT, R21, RZ, PT ;  /* 0x000000ff1500720c */ /* 0x000fda0003f85270 */
[----:B------:R0:W5:Y:S04]  /*dca0*/  @P4 LDL.64 R8, [R18+0x10] ;  /* 0x0000100012084983 */ /* 0x0001680000100a00 */
[----:B------:R0:W5:Y:S02]  /*dcb0*/  @!P4 LDL.64 R8, [R53+0x10] ;  /* 0x000010003508c983 */ /* 0x0001640000100a00 */
.L_x_214:
[----:B------:R-:W-:Y:S05]  /*dcc0*/  BSYNC.RECONVERGENT B1 ;  /* 0x0000000000017941 */ /* 0x000fea0003800200 */
.L_x_213:
[----:B-----5:R-:W-:-:S11]  /*dcd0*/  DADD R8, RZ, R8 ;  /* 0x00000000ff087229 */ /* 0x020fd60000000008 */
.L_x_212:
[----:B------:R-:W-:Y:S05]  /*dce0*/  BSYNC.RECONVERGENT B0 ;  /* 0x0000000000007941 */ /* 0x000fea0003800200 */
.L_x_211:
[----:B------:R-:W-:Y:S04]  /*dcf0*/  BSSY.RECONVERGENT B0, `(.L_x_215) ;  /* 0x000000c000007945 */ /* 0x000fe80003800200 */
[----:B------:R-:W-:Y:S05]  /*dd00*/  @P6 BRA `(.L_x_216) ;  /* 0x0000000000286947 */ /* 0x000fea0003800000 */
[----:B------:R-:W-:Y:S01]  /*dd10*/  ISETP.NE.AND P4, PT, R32, RZ, PT ;  /* 0x000000ff2000720c */ /* 0x000fe20003f85270 */
[----:B------:R-:W-:Y:S01]  /*dd20*/  BSSY.RECONVERGENT B1, `(.L_x_217) ;  /* 0x0000007000017945 */ /* 0x000fe20003800200 */
[----:B------:R-:W-:Y:S02]  /*dd30*/  IMAD.MOV.U32 R10, RZ, RZ, R154 ;  /* 0x000000ffff0a7224 */ /* 0x000fe400078e009a */
[----:B------:R-:W-:-:S09]  /*dd40*/  IMAD.MOV.U32 R11, RZ, RZ, R155 ;  /* 0x000000ffff0b7224 */ /* 0x000fd200078e009b */
[----:B------:R-:W-:Y:S05]  /*dd50*/  @!P4 BRA `(.L_x_218) ;  /* 0x00000000000cc947 */ /* 0x000fea0003800000 */
[----:B------:R-:W-:-:S13]  /*dd60*/  ISETP.NE.AND P4, PT, R12, RZ, PT ;  /* 0x000000ff0c00720c */ /* 0x000fda0003f85270 */
[----:B------:R0:W5:Y:S04]  /*dd70*/  @P4 LDL.64 R10, [R17+0x10] ;  /* 0x00001000110a4983 */ /* 0x0001680000100a00 */
[----:B------:R0:W5:Y:S02]  /*dd80*/  @!P4 LDL.64 R10, [R54+0x10] ;  /* 0x00001000360ac983 */ /* 0x0001640000100a00 */
.L_x_218:
[----:B------:R-:W-:Y:S05]  /*dd90*/  BSYNC.RECONVERGENT B1 ;  /* 0x0000000000017941 */ /* 0x000fea0003800200 */
.L_x_217:
[----:B-----5:R-:W-:-:S11]  /*dda0*/  DADD R8, R8, R10 ;  /* 0x0000000008087229 */ /* 0x020fd6000000000a */
.L_x_216:
[----:B------:R-:W-:Y:S05]  /*ddb0*/  BSYNC.RECONVERGENT B0 ;  /* 0x0000000000007941 */ /* 0x000fea0003800200 */
.L_x_215:
        /* <DEDUP_REMOVED lines=18> */
.L_x_224:
[----:B------:R0:W5:Y:S01]  /*dee0*/  LDL.64 R2, [R17+0x10] ;  /* 0x0000100011027983 */ /* 0x0001620000100a00 */
[----:B------:R-:W-:Y:S05]  /*def0*/  BRA `(.L_x_220) ;  /* 0x0000000000147947 */ /* 0x000fea0003800000 */
.L_x_223:
[----:B------:R0:W5:Y:S01]  /*df00*/  LDL.64 R2, [R15+0x10] ;  /* 0x000010000f027983 */ /* 0x0001620000100a00 */
[----:B------:R-:W-:Y:S05]  /*df10*/  BRA `(.L_x_220) ;  /* 0x00000000000c7947 */ /* 0x000fea0003800000 */
.L_x_222:
[----:B------:R0:W5:Y:S01]  /*df20*/  LDL.64 R2, [R14+0x320] ;  /* 0x000320000e027983 */ /* 0x0001620000100a00 */
[----:B------:R-:W-:Y:S05]  /*df30*/  BRA `(.L_x_220) ;  /* 0x0000000000047947 */ /* 0x000fea0003800000 */
.L_x_221:
[----:B------:R0:W5:Y:S02]  /*df40*/  LDL.64 R2, [R16+0x10] ;  /* 0x0000100010027983 */ /* 0x0001640000100a00 */
.L_x_220:
[----:B------:R-:W-:Y:S05]  /*df50*/  BSYNC.RECONVERGENT B0 ;  /* 0x0000000000007941 */ /* 0x000fea0003800200 */
.L_x_219:
[----:B------:R-:W-:Y:S01]  /*df60*/  BSSY.RECONVERGENT B0, `(.L_x_225) ;  /* 0x0000018000007945 */ /* 0x000fe20003800200 */
[----:B-----5:R-:W-:Y:S01]  /*df70*/  DMUL R214, R214, R2 ;  /* 0x00000002d6d67228 */ /* 0x020fe20000000000 */
[----:B------:R-:W-:Y:S02]  /*df80*/  IMAD.MOV.U32 R2, RZ, RZ, R156 ;  /* 0x000000ffff027224 */ /* 0x000fe400078e009c */
[----:B------:R-:W-:Y:S01]  /*df90*/  IMAD.MOV.U32 R3, RZ, RZ, R157 ;  /* 0x000000ffff037224 */ /* 0x000fe200078e009d */
[----:B------:R-:W-:Y:S07]  /*dfa0*/  @!P3 BRA `(.L_x_226) ;  /* 0x00000000004cb947 */ /* 0x000fee0003800000 */
        /* <DEDUP_REMOVED lines=12> */
.L_x_230:
[----:B------:R0:W5:Y:S01]  /*e070*/  LDL.64 R2, [R17+0x18] ;  /* 0x0000180011027983 */ /* 0x0001620000100a00 */
[----:B------:R-:W-:Y:S05]  /*e080*/  BRA `(.L_x_226) ;  /* 0x0000000000147947 */ /* 0x000fea0003800000 */
.L_x_229:
[----:B------:R0:W5:Y:S01]  /*e090*/  LDL.64 R2, [R15+0x18] ;  /* 0x000018000f027983 */ /* 0x0001620000100a00 */
[----:B------:R-:W-:Y:S05]  /*e0a0*/  BRA `(.L_x_226) ;  /* 0x00000000000c7947 */ /* 0x000fea0003800000 */
.L_x_228:
[----:B------:R0:W5:Y:S01]  /*e0b0*/  LDL.64 R2, [R14+0x328] ;  /* 0x000328000e027983 */ /* 0x0001620000100a00 */
[----:B------:R-:W-:Y:S05]  /*e0c0*/  BRA `(.L_x_226) ;  /* 0x0000000000047947 */ /* 0x000fea0003800000 */
.L_x_227:
[----:B------:R0:W5:Y:S02]  /*e0d0*/  LDL.64 R2, [R16+0x18] ;  /* 0x0000180010027983 */ /* 0x0001640000100a00 */
.L_x_226:
[----:B------:R-:W-:Y:S05]  /*e0e0*/  BSYNC.RECONVERGENT B0 ;  /* 0x0000000000007941 */ /* 0x000fea0003800200 */
.L_x_225:
[----:B------:R-:W-:Y:S01]  /*e0f0*/  ISETP.NE.AND P4, PT, R69, RZ, PT ;  /* 0x000000ff4500720c */ /* 0x000fe20003f85270 */
[----:B------:R-:W-:Y:S01]  /*e100*/  BSSY.RECONVERGENT B0, `(.L_x_231) ;  /* 0x000000d000007945 */ /* 0x000fe20003800200 */
[----:B-----5:R-:W-:Y:S01]  /*e110*/  DFMA R208, R208, R2, R214 ;  /* 0x00000002d0d0722b */ /* 0x020fe200000000d6 */
[----:B------:R-:W-:-:S10]  /*e120*/  CS2R R2, SRZ ;  /* 0x0000000000027805 */ /* 0x000fd4000001ff00 */
[----:B------:R-:W-:Y:S05]  /*e130*/  @P4 BRA `(.L_x_232) ;  /* 0x0000000000244947 */ /* 0x000fea0003800000 */
[----:B------:R-:W-:Y:S01]  /*e140*/  BSSY.RECONVERGENT B1, `(.L_x_233) ;  /* 0x0000007000017945 */ /* 0x000fe20003800200 */
[----:B------:R-:W-:Y:S01]  /*e150*/  IMAD.MOV.U32 R2, RZ, RZ, R156 ;  /* 0x000000ffff027224 */ /* 0x000fe200078e009c */
[----:B------:R-:W-:Y:S02]  /*e160*/  MOV R3, R157 ;  /* 0x0000009d00037202 */ /* 0x000fe40000000f00 */
[----:B------:R-:W-:Y:S05]  /*e170*/  @!P1 BRA `(.L_x_234) ;  /* 0x00000000000c9947 */ /* 0x000fea0003800000 */
[----:B------:R-:W-:-:S13]  /*e180*/  ISETP.NE.AND P4, PT, R21, RZ, PT ;  /* 0x000000ff1500720c */ /* 0x000fda0003f85270 */
[----:B------:R0:W5:Y:S04]  /*e190*/  @P4 LDL.64 R2, [R18+0x18] ;  /* 0x0000180012024983 */ /* 0x0001680000100a00 */
[----:B------:R0:W5:Y:S02]  /*e1a0*/  @!P4 LDL.64 R2, [R53+0x18] ;  /* 0x000018003502c983 */ /* 0x0001640000100a00 */
.L_x_234:
[----:B------:R-:W-:Y:S05]  /*e1b0*/  BSYNC.RECONVERGENT B1 ;  /* 0x0000000000017941 */ /* 0x000fea0003800200 */
.L_x_233:
[----:B-----5:R-:W-:-:S11]  /*e1c0*/  DADD R2, RZ, R2 ;  /* 0x00000000ff027229 */ /* 0x020fd60000000002 */
.L_x_232:
[----:B------:R-:W-:Y:S05]  /*e1d0*/  BSYNC.RECONVERGENT B0 ;  /* 0x0000000000007941 */ /* 0x000fea0003800200 */
.L_x_231:
        /* <DEDUP_REMOVED lines=10> */
.L_x_238:
[----:B------:R-:W-:Y:S05]  /*e280*/  BSYNC.RECONVERGENT B1 ;  /* 0x0000000000017941 */ /* 0x000fea0003800200 */
.L_x_237:
[----:B-----5:R-:W-:-:S11]  /*e290*/  DADD R2, R2, R8 ;  /* 0x0000000002027229 */ /* 0x020fd60000000008 */
.L_x_236:
[----:B------:R-:W-:Y:S05]  /*e2a0*/  BSYNC.RECONVERGENT B0 ;  /* 0x0000000000007941 */ /* 0x000fea0003800200 */
.L_x_235:
[----:B------:R-:W-:Y:S01]  /*e2b0*/  DFMA R208, R2, R96, R208 ;  /* 0x0000006002d0722b */ /* 0x000fe200000000d0 */
[----:B------:R-:W-:Y:S01]  /*e2c0*/  VIMNMX.U32 R8, PT, PT, R4, R5, !PT ;  /* 0x0000000504087248 */ /* 0x000fe20007fe0000 */
[----:B------:R-:W-:Y:S01]  /*e2d0*/  BSSY.RECONVERGENT B0, `(.L_x_239) ;  /* 0x0000018000007945 */ /* 0x000fe20003800200 */
[----:B------:R-:W-:Y:S01]  /*e2e0*/  IMAD.MOV.U32 R2, RZ, RZ, R150 ;  /* 0x000000ffff027224 */ /* 0x000fe200078e0096 */
[----:B------:R-:W-:Y:S02]  /*e2f0*/  MOV R3, R151 ;  /* 0x0000009700037202 */ /* 0x000fe40000000f00 */
[----:B------:R-:W-:Y:S01]  /*e300*/  ISETP.GE.U32.AND P4, PT, R8, 0x3, PT ;  /* 0x000000030800780c */ /* 0x000fe20003f86070 */
[----:B------:R0:W-:Y:S01]  /*e310*/  STL.64 [R1+0x710], R208 ;  /* 0x000710d001007387 */ /* 0x0001e20000100a00 */
[----:B------:R-:W-:Y:S11]  /*e320*/  @!P3 BRA `(.L_x_240) ;  /* 0x000000000048b947 */ /* 0x000ff60003800000 */
[----:B------:R-:W-:-:S13]  /*e330*/  ISETP.NE.AND P5, PT, R58, RZ, PT ;  /* 0x000000ff3a00720c */ /* 0x000fda0003fa5270 */
[----:B------:R-:W-:Y:S05]  /*e340*/  @!P1 BRA P5, `(.L_x_241) ;  /* 0x00000000003c9947 */ /* 0x000fea0002800000 */
[----:B------:R-:W-:-:S13]  /*e350*/  ISETP.NE.AND P5, PT, R59, RZ, PT ;  /* 0x000000ff3b00720c */ /* 0x000fda0003fa5270 */
[----:B------:R-:W-:Y:S05]  /*e360*/  @!P0 BRA P5, `(.L_x_242) ;  /* 0x00000000002c8947 */ /* 0x000fea0002800000 */
[----:B------:R-:W-:Y:S05]  /*e370*/  @!P4 BRA `(.L_x_243) ;  /* 0x000000000020c947 */ /* 0x000fea0003800000 */
[----:B------:R-:W-:-:S13]  /*e380*/  ISETP.NE.AND P5, PT, R60, RZ, PT ;  /* 0x000000ff3c00720c */ /* 0x000fda0003fa5270 */
[----:B------:R-:W-:Y:S05]  /*e390*/  @!P1 BRA P5, `(.L_x_244) ;  /* 0x0000000000109947 */ /* 0x000fea0002800000 */
[----:B------:R-:W-:Y:S01]  /*e3a0*/  CS2R R2, SRZ ;  /* 0x0000000000027805 */ /* 0x000fe2000001ff00 */
[----:B------:R-:W-:Y:S06]  /*e3b0*/  @!P2 BRA `(.L_x_240) ;  /* 0x000000000024a947 */ /* 0x000fec0003800000 */
[----:B------:R0:W5:Y:S01]  /*e3c0*/  LDL.64 R2, [R18] ;  /* 0x0000000012027983 */ /* 0x0001620000100a00 */
[----:B------:R-:W-:Y:S05]  /*e3d0*/  BRA `(.L_x_240) ;  /* 0x00000000001c7947 */ /* 0x000fea0003800000 */
.L_x_244:
[----:B------:R0:W5:Y:S01]  /*e3e0*/  LDL.64 R2, [R17] ;  /* 0x0000000011027983 */ /* 0x0001620000100a00 */
[----:B------:R-:W-:Y:S05]  /*e3f0*/  BRA `(.L_x_240) ;  /* 0x0000000000147947 */ /* 0x000fea0003800000 */
.L_x_243:
[----:B------:R0:W5:Y:S01]  /*e400*/  LDL.64 R2, [R15] ;  /* 0x000000000f027983 */ /* 0x0001620000100a00 */
[----:B------:R-:W-:Y:S05]  /*e410*/  BRA `(.L_x_240) ;  /* 0x00000000000c7947 */ /* 0x000fea0003800000 */
.L_x_242:
[----:B------:R0:W5:Y:S01]  /*e420*/  LDL.64 R2, [R14+0x310] ;  /* 0x000310000e027983 */ /* 0x0001620000100a00 */
[----:B------:R-:W-:Y:S05]  /*e430*/  BRA `(.L_x_240) ;  /* 0x0000000000047947 */ /* 0x000fea0003800000 */
.L_x_241:
[----:B------:R0:W5:Y:S02]  /*e440*/  LDL.64 R2, [R16] ;  /* 0x0000000010027983 */ /* 0x0001640000100a00 */
.L_x_240:
[----:B------:R-:W-:Y:S05]  /*e450*/  BSYNC.RECONVERGENT B0 ;  /* 0x0000000000007941 */ /* 0x000fea0003800200 */
.L_x_239:
        /* <DEDUP_REMOVED lines=13> */
[----:B------:R0:W5:Y:S01]  /*e530*/  LDL.64 R8, [R18+0x8] ;  /* 0x0000080012087983 */ /* 0x0001620000100a00 */
[----:B------:R-:W-:Y:S05]  /*e540*/  BRA `(.L_x_246) ;  /* 0x00000000001c7947 */ /* 0x000fea0003800000 */
.L_x_250:
[----:B------:R0:W5:Y:S01]  /*e550*/  LDL.64 R8, [R17+0x8] ;  /* 0x0000080011087983 */ /* 0x0001620000100a00 */
[----:B------:R-:W-:Y:S05]  /*e560*/  BRA `(.L_x_246) ;  /* 0x0000000000147947 */ /* 0x000fea0003800000 */
.L_x_249:
[----:B------:R0:W5:Y:S01]  /*e570*/  LDL.64 R8, [R15+0x8] ;  /* 0x000008000f087983 */ /* 0x0001620000100a00 */
[----:B------:R-:W-:Y:S05]  /*e580*/  BRA `(.L_x_246) ;  /* 0x00000000000c7947 */ /* 0x000fea0003800000 */
.L_x_248:
[----:B------:R0:W5:Y:S01]  /*e590*/  LDL.64 R8, [R14+0x318] ;  /* 0x000318000e087983 */ /* 0x0001620000100a00 */
[----:B------:R-:W-:Y:S05]  /*e5a0*/  BRA `(.L_x_246) ;  /* 0x0000000000047947 */ /* 0x000fea0003800000 */
.L_x_247:
[----:B------:R0:W5:Y:S02]  /*e5b0*/  LDL.64 R8, [R16+0x8] ;  /* 0x0000080010087983 */ /* 0x0001640000100a00 */
.L_x_246:
[----:B------:R-:W-:Y:S05]  /*e5c0*/  BSYNC.RECONVERGENT B0 ;  /* 0x0000000000007941 */ /* 0x000fea0003800200 */
.L_x_245:
[----:B------:R-:W-:Y:S01]  /*e5d0*/  ISETP.NE.AND P5, PT, R6, 0x1, PT ;  /* 0x000000010600780c */ /* 0x000fe20003fa5270 */
[----:B------:R-:W-:Y:S01]  /*e5e0*/  DADD R206, R206, -R92 ;  /* 0x00000000cece7229 */ /* 0x000fe2000000085c */
[----:B------:R-:W-:Y:S01]  /*e5f0*/  BSSY.RECONVERGENT B0, `(.L_x_251) ;  /* 0x0000011000007945 */ /* 0x000fe20003800200 */
[----:B------:R-:W-:Y:S01]  /*e600*/  DADD R92, R92, -R212 ;  /* 0x000000005c5c7229 */ /* 0x000fe200000008d4 */
[----:B------:R-:W-:-:S04]  /*e610*/  ISETP.GT.U32.OR P6, PT, R4, 0x2, P5 ;  /* 0x000000020400780c */ /* 0x000fc80002fc4470 */
[----:B------:R-:W-:Y:S01]  /*e620*/  P2R R56, PR, RZ, 0x40 ;  /* 0x00000040ff387803 */ /* 0x000fe20000000000 */
[----:B-----5:R-:W-:-:S08]  /*e630*/  DMUL R8, R206, R8 ;  /* 0x00000008ce087228 */ /* 0x020fd00000000000 */
[----:B------:R-:W-:Y:S01]  /*e640*/  DFMA R2, R92, R2, R8 ;  /* 0x000000025c02722b */ /* 0x000fe20000000008 */
[----:B------:R-:W-:Y:S01]  /*e650*/  CS2R R8, SRZ ;  /* 0x0000000000087805 */ /* 0x000fe2000001ff00 */
[----:B------:R-:W-:Y:S09]  /*e660*/  @P6 BRA `(.L_x_252) ;  /* 0x0000000000246947 */ /* 0x000ff20003800000 */
[----:B------:R-:W-:Y:S01]  /*e670*/  BSSY.RECONVERGENT B1, `(.L_x_253) ;  /* 0x0000007000017945 */ /* 0x000fe20003800200 */
[----:B------:R-:W-:Y:S01]  /*e680*/  IMAD.MOV.U32 R8, RZ, RZ, R152 ;  /* 0x000000ffff087224 */ /* 0x000fe200078e0098 */
[----:B------:R-:W-:Y:S02]  /*e690*/  MOV R9, R153 ;  /* 0x0000009900097202 */ /* 0x000fe40000000f00 */
[----:B------:R-:W-:Y:S05]  /*e6a0*/  @!P1 BRA `(.L_x_254) ;  /* 0x00000000000c9947 */ /* 0x000fea0003800000 */
[----:B------:R-:W-:-:S13]  /*e6b0*/  ISETP.NE.AND P6, PT, R21, RZ, PT ;  /* 0x000000ff1500720c */ /* 0x000fda0003fc5270 */
[----:B------:R0:W5:Y:S04]  /*e6c0*/  @P6 LDL.64 R8, [R18+0x8] ;  /* 0x0000080012086983 */ /* 0x0001680000100a00 */
[----:B------:R0:W5:Y:S02]  /*e6d0*/  @!P6 LDL.64 R8, [R53+0x8] ;  /* 0x000008003508e983 */ /* 0x0001640000100a00 */
.L_x_254:
[----:B------:R-:W-:Y:S05]  /*e6e0*/  BSYNC.RECONVERGENT B1 ;  /* 0x0000000000017941 */ /* 0x000fea0003800200 */
.L_x_253:
[----:B-----5:R-:W-:-:S11]  /*e6f0*/  DADD R8, RZ, R8 ;  /* 0x00000000ff087229 */ /* 0x020fd60000000008 */
.L_x_252:
[----:B------:R-:W-:Y:S05]  /*e700*/  BSYNC.RECONVERGENT B0 ;  /* 0x0000000000007941 */ /* 0x000fea0003800200 */
.L_x_251:
[----:B------:R-:W-:Y:S01]  /*e710*/  ISETP.NE.AND P5, PT, R7, 0x1, PT ;  /* 0x000000010700780c */ /* 0x000fe20003fa5270 */
[----:B------:R-:W-:Y:S03]  /*e720*/  BSSY.RECONVERGENT B0, `(.L_x_255) ;  /* 0x000000e000007945 */ /* 0x000fe60003800200 */
[----:B------:R-:W-:-:S04]  /*e730*/  ISETP.GT.U32.OR P6, PT, R5, 0x2, P5 ;  /* 0x000000020500780c */ /* 0x000fc80002fc4470 */
[----:B------:R-:W-:-:S09]  /*e740*/  P2R R55, PR, RZ, 0x40 ;  /* 0x00000040ff377803 */ /* 0x000fd20000000000 */
        /* <DEDUP_REMOVED lines=9> */
.L_x_258:
[----:B------:R-:W-:Y:S05]  /*e7e0*/  BSYNC.RECONVERGENT B1 ;  /* 0x0000000000017941 */ /* 0x000fea0003800200 */
.L_x_257:
[----:B-----5:R-:W-:-:S11]  /*e7f0*/  DADD R8, R8, R10 ;  /* 0x0000000008087229 */ /* 0x020fd6000000000a */
.L_x_256:
[----:B------:R-:W-:Y:S05]  /*e800*/  BSYNC.RECONVERGENT B0 ;  /* 0x0000000000007941 */ /* 0x000fea0003800200 */
.L_x_255:
        /* <DEDUP_REMOVED lines=17> */
.L_x_264:
[----:B------:R0:W5:Y:S01]  /*e920*/  LDL.64 R2, [R17+0x8] ;  /* 0x0000080011027983 */ /* 0x0001620000100a00 */
[----:B------:R-:W-:Y:S05]  /*e930*/  BRA `(.L_x_260) ;  /* 0x0000000000147947 */ /* 0x000fea0003800000 */
.L_x_263:
[----:B------:R0:W5:Y:S01]  /*e940*/  LDL.64 R2, [R15+0x8] ;  /* 0x000008000f027983 */ /* 0x0001620000100a00 */
[----:B------:R-:W-:Y:S05]  /*e950*/  BRA `(.L_x_260) ;  /* 0x00000000000c7947 */ /* 0x000fea0003800000 */
.L_x_262:
[----:B------:R0:W5:Y:S01]  /*e960*/  LDL.64 R2, [R14+0x318] ;  /* 0x000318000e027983 */ /* 0x0001620000100a00 */
[----:B------:R-:W-:Y:S05]  /*e970*/  BRA `(.L_x_260) ;  /* 0x0000000000047947 */ /* 0x000fea0003800000 */
.L_x_261:
[----:B------:R0:W5:Y:S02]  /*e980*/  LDL.64 R2, [R16+0x8] ;  /* 0x0000080010027983 */ /* 0x0001640000100a00 */
.L_x_260:
[----:B------:R-:W-:Y:S05]  /*e990*/  BSYNC.RECONVERGENT B0 ;  /* 0x0000000000007941 */ /* 0x000fea0003800200 */
.L_x_259:
        /* <DEDUP_REMOVED lines=15> */
.L_x_270:
[----:B------:R0:W5:Y:S01]  /*ea90*/  LDL.64 R8, [R17+0x10] ;  /* 0x0000100011087983 */ /* 0x0001620000100a00 */
[----:B------:R-:W-:Y:S05]  /*eaa0*/  BRA `(.L_x_266) ;  /* 0x0000000000147947 */ /* 0x000fea0003800000 */
.L_x_269:
[----:B------:R0:W5:Y:S01]  /*eab0*/  LDL.64 R8, [R15+0x10] ;  /* 0x000010000f087983 */ /* 0x0001620000100a00 */
[----:B------:R-:W-:Y:S05]  /*eac0*/  BRA `(.L_x_266) ;  /* 0x00000000000c7947 */ /* 0x000fea0003800000 */
.L_x_268:
[----:B------:R0:W5:Y:S01]  /*ead0*/  LDL.64 R8, [R14+0x320] ;  /* 0x000320000e087983 */ /* 0x0001620000100a00 */
[----:B------:R-:W-:Y:S05]  /*eae0*/  BRA `(.L_x_266) ;  /* 0x0000000000047947 */ /* 0x000fea0003800000 */
.L_x_267:
[----:B------:R0:W5:Y:S02]  /*eaf0*/  LDL.64 R8, [R16+0x10] ;  /* 0x0000100010087983 */ /* 0x0001640000100a00 */
.L_x_266:
[----:B------:R-:W-:Y:S05]  /*eb00*/  BSYNC.RECONVERGENT B0 ;  /* 0x0000000000007941 */ /* 0x000fea0003800200 */
.L_x_265:
        /* <DEDUP_REMOVED lines=13> */
.L_x_274:
[----:B------:R-:W-:Y:S05]  /*ebe0*/  BSYNC.RECONVERGENT B1 ;  /* 0x0000000000017941 */ /* 0x000fea0003800200 */
.L_x_273:
[----:B-----5:R-:W-:-:S11]  /*ebf0*/  DADD R8, RZ, R8 ;  /* 0x00000000ff087229 */ /* 0x020fd60000000008 */
.L_x_272:
[----:B------:R-:W-:Y:S05]  /*ec00*/  BSYNC.RECONVERGENT B0 ;  /* 0x0000000000007941 */ /* 0x000fea0003800200 */
.L_x_271:
[----:B------:R-:W-:Y:S01]  /*ec10*/  ISETP.NE.AND P5, PT, R55, RZ, PT ;  /* 0x000000ff3700720c */ /* 0x000fe20003fa5270 */
[----:B------:R-:W-:-:S12]  /*ec20*/  BSSY.RECONVERGENT B0, `(.L_x_275) ;  /* 0x000000c000007945 */ /* 0x000fd80003800200 */
        /* <DEDUP_REMOVED lines=9> */
.L_x_278:
[----:B------:R-:W-:Y:S05]  /*ecc0*/  BSYNC.RECONVERGENT B1 ;  /* 0x0000000000017941 */ /* 0x000fea0003800200 */
.L_x_277:
[----:B-----5:R-:W-:-:S11]  /*ecd0*/  DADD R8, R8, R10 ;  /* 0x0000000008087229 */ /* 0x020fd6000000000a */
.L_x_276:
[----:B------:R-:W-:Y:S05]  /*ece0*/  BSYNC.RECONVERGENT B0 ;  /* 0x0000000000007941 */ /* 0x000fea0003800200 */
.L_x_275:
        /* <DEDUP_REMOVED lines=17> */
.L_x_284:
[----:B------:R0:W5:Y:S01]  /*ee00*/  LDL.64 R2, [R17+0x10] ;  /* 0x0000100011027983 */ /* 0x0001620000100a00 */
[----:B------:R-:W-:Y:S05]  /*ee10*/  BRA `(.L_x_280) ;  /* 0x0000000000147947 */ /* 0x000fea0003800000 */
.L_x_283:
[----:B------:R0:W5:Y:S01]  /*ee20*/  LDL.64 R2, [R15+0x10] ;  /* 0x000010000f027983 */ /* 0x0001620000100a00 */
[----:B------:R-:W-:Y:S05]  /*ee30*/  BRA `(.L_x_280) ;  /* 0x00000000000c7947 */ /* 0x000fea0003800000 */
.L_x_282:
[----:B------:R0:W5:Y:S01]  /*ee40*/  LDL.64 R2, [R14+0x320] ;  /* 0x000320000e027983 */ /* 0x0001620000100a00 */
[----:B------:R-:W-:Y:S05]  /*ee50*/  BRA `(.L_x_280) ;  /* 0x0000000000047947 */ /* 0x000fea0003800000 */
.L_x_281:
[----:B------:R0:W5:Y:S02]  /*ee60*/  LDL.64 R2, [R16+0x10] ;  /* 0x0000100010027983 */ /* 0x0001640000100a00 */
.L_x_280:
[----:B------:R-:W-:Y:S05]  /*ee70*/  BSYNC.RECONVERGENT B0 ;  /* 0x0000000000007941 */ /* 0x000fea0003800200 */
.L_x_279:
        /* <DEDUP_REMOVED lines=16> */
.L_x_290:
[----:B------:R0:W5:Y:S01]  /*ef80*/  LDL.64 R2, [R17+0x18] ;  /* 0x0000180011027983 */ /* 0x0001620000100a00 */
[----:B------:R-:W-:Y:S05]  /*ef90*/  BRA `(.L_x_286) ;  /* 0x0000000000147947 */ /* 0x000fea0003800000 */
.L_x_289:
[----:B------:R0:W5:Y:S01]  /*efa0*/  LDL.64 R2, [R15+0x18] ;  /* 0x000018000f027983 */ /* 0x0001620000100a00 */
[----:B------:R-:W-:Y:S05]  /*efb0*/  BRA `(.L_x_286) ;  /* 0x00000000000c7947 */ /* 0x000fea0003800000 */
.L_x_288:
[----:B------:R0:W5:Y:S01]  /*efc0*/  LDL.64 R2, [R14+0x328] ;  /* 0x000328000e027983 */ /* 0x0001620000100a00 */
[----:B------:R-:W-:Y:S05]  /*efd0*/  BRA `(.L_x_286) ;  /* 0x0000000000047947 */ /* 0x000fea0003800000 */
.L_x_287:
[----:B------:R0:W5:Y:S02]  /*efe0*/  LDL.64 R2, [R16+0x18] ;  /* 0x0000180010027983 */ /* 0x0001640000100a00 */
.L_x_286:
[----:B------:R-:W-:Y:S05]  /*eff0*/  BSYNC.RECONVERGENT B0 ;  /* 0x0000000000007941 */ /* 0x000fea0003800200 */
.L_x_285:
        /* <DEDUP_REMOVED lines=12> */
.L_x_294:
[----:B------:R-:W-:Y:S05]  /*f0c0*/  BSYNC.RECONVERGENT B1 ;  /* 0x0000000000017941 */ /* 0x000fea0003800200 */
.L_x_293:
[----:B-----5:R-:W-:-:S11]  /*f0d0*/  DADD R2, RZ, R2 ;  /* 0x00000000ff027229 */ /* 0x020fd60000000002 */
.L_x_292:
[----:B------:R-:W-:Y:S05]  /*f0e0*/  BSYNC.RECONVERGENT B0 ;  /* 0x0000000000007941 */ /* 0x000fea0003800200 */
.L_x_291:
        /* <DEDUP_REMOVED lines=11> */
.L_x_298:
[----:B------:R-:W-:Y:S05]  /*f1a0*/  BSYNC.RECONVERGENT B1 ;  /* 0x0000000000017941 */ /* 0x000fea0003800200 */
.L_x_297:
[----:B-----5:R-:W-:-:S11]  /*f1b0*/  DADD R2, R2, R8 ;  /* 0x0000000002027229 */ /* 0x020fd60000000008 */
.L_x_296:
[----:B------:R-:W-:Y:S05]  /*f1c0*/  BSYNC.RECONVERGENT B0 ;  /* 0x0000000000007941 */ /* 0x000fea0003800200 */
.L_x_295:
[----:B------:R-:W-:Y:S01]  /*f1d0*/  DFMA R92, R2, R96, R92 ;  /* 0x00000060025c722b */ /* 0x000fe2000000005c */
[----:B------:R-:W-:Y:S01]  /*f1e0*/  BSSY.RECONVERGENT B0, `(.L_x_299) ;  /* 0x0000017000007945 */ /* 0x000fe20003800200 */
[----:B------:R-:W-:Y:S01]  /*f1f0*/  IMAD.MOV.U32 R2, RZ, RZ, R150 ;  /* 0x000000ffff027224 */ /* 0x000fe200078e0096 */
[----:B------:R-:W-:-:S04]  /*f200*/  MOV R3, R151 ;  /* 0x0000009700037202 */ /* 0x000fc80000000f00 */
[----:B------:R0:W-:Y:S01]  /*f210*/  STL.64 [R1+0x728], R92 ;  /* 0x0007285c01007387 */ /* 0x0001e20000100a00 */
[----:B------:R-:W-:Y:S05]  /*f220*/  @!P3 BRA `(.L_x_300) ;  /* 0x000000000048b947 */ /* 0x000fea0003800000 */
        /* <DEDUP_REMOVED lines=11> */
.L_x_304:
[----:B------:R0:W5:Y:S01]  /*f2e0*/  LDL.64 R2, [R17] ;  /* 0x0000000011027983 */ /* 0x0001620000100a00 */
[----:B------:R-:W-:Y:S05]  /*f2f0*/  BRA `(.L_x_300) ;  /* 0x0000000000147947 */ /* 0x000fea0003800000 */
.L_x_303:
[----:B------:R0:W5:Y:S01]  /*f300*/  LDL.64 R2, [R15] ;  /* 0x000000000f027983 */ /* 0x0001620000100a00 */
[----:B------:R-:W-:Y:S05]  /*f310*/  BRA `(.L_x_300) ;  /* 0x00000000000c7947 */ /* 0x000fea0003800000 */
.L_x_302:
[----:B------:R0:W5:Y:S01]  /*f320*/  LDL.64 R2, [R14+0x310] ;  /* 0x000310000e027983 */ /* 0x0001620000100a00 */
[----:B------:R-:W-:Y:S05]  /*f330*/  BRA `(.L_x_300) ;  /* 0x0000000000047947 */ /* 0x000fea0003800000 */
.L_x_301:
[----:B------:R0:W5:Y:S02]  /*f340*/  LDL.64 R2, [R16] ;  /* 0x0000000010027983 */ /* 0x0001640000100a00 */
.L_x_300:
[----:B------:R-:W-:Y:S05]  /*f350*/  BSYNC.RECONVERGENT B0 ;  /* 0x0000000000007941 */ /* 0x000fea0003800200 */
.L_x_299:
        /* <DEDUP_REMOVED lines=15> */
.L_x_310:
[----:B------:R0:W5:Y:S01]  /*f450*/  LDL.64 R8, [R17+0x8] ;  /* 0x0000080011087983 */ /* 0x0001620000100a00 */
[----:B------:R-:W-:Y:S05]  /*f460*/  BRA `(.L_x_306) ;  /* 0x0000000000147947 */ /* 0x000fea0003800000 */
.L_x_309:
[----:B------:R0:W5:Y:S01]  /*f470*/  LDL.64 R8, [R15+0x8] ;  /* 0x000008000f087983 */ /* 0x0001620000100a00 */
[----:B------:R-:W-:Y:S05]  /*f480*/  BRA `(.L_x_306) ;  /* 0x00000000000c7947 */ /* 0x000fea0003800000 */
.L_x_308:
[----:B------:R0:W5:Y:S01]  /*f490*/  LDL.64 R8, [R14+0x318] ;  /* 0x000318000e087983 */ /* 0x0001620000100a00 */
[----:B------:R-:W-:Y:S05]  /*f4a0*/  BRA `(.L_x_306) ;  /* 0x0000000000047947 */ /* 0x000fea0003800000 */
.L_x_307:
[----:B------:R0:W5:Y:S02]  /*f4b0*/  LDL.64 R8, [R16+0x8] ;  /* 0x0000080010087983 */ /* 0x0001640000100a00 */
.L_x_306:
[----:B------:R-:W-:Y:S05]  /*f4c0*/  BSYNC.RECONVERGENT B0 ;  /* 0x0000000000007941 */ /* 0x000fea0003800200 */
.L_x_305:
[----:B------:R-:W-:Y:S01]  /*f4d0*/  ISETP.NE.AND P5, PT, R6, 0x2, PT ;  /* 0x000000020600780c */ /* 0x000fe20003fa5270 */
[----:B------:R-:W-:Y:S01]  /*f4e0*/  DADD R94, R94, -R210 ;  /* 0x000000005e5e7229 */ /* 0x000fe200000008d2 */
[----:B------:R-:W-:Y:S01]  /*f4f0*/  BSSY.RECONVERGENT B0, `(.L_x_311) ;  /* 0x0000010000007945 */ /* 0x000fe20003800200 */
[----:B-----5:R-:W-:Y:S01]  /*f500*/  DMUL R8, R222, R8 ;  /* 0x00000008de087228 */ /* 0x020fe20000000000 */
[----:B------:R-:W-:-:S04]  /*f510*/  ISETP.GT.U32.OR P6, PT, R4, 0x2, P5 ;  /* 0x000000020400780c */ /* 0x000fc80002fc4470 */
[----:B------:R-:W-:-:S03]  /*f520*/  P2R R26, PR, RZ, 0x40 ;  /* 0x00000040ff1a7803 */ /* 0x000fc60000000000 */
[----:B------:R-:W-:Y:S01]  /*f530*/  DFMA R2, R94, R2, R8 ;  /* 0x000000025e02722b */ /* 0x000fe20000000008 */
[----:B------:R-:W-:-:S05]  /*f540*/  CS2R R8, SRZ ;  /* 0x0000000000087805 */ /* 0x000fca000001ff00 */
        /* <DEDUP_REMOVED lines=8> */
.L_x_314:
[----:B------:R-:W-:Y:S05]  /*f5d0*/  BSYNC.RECONVERGENT B1 ;  /* 0x0000000000017941 */ /* 0x000fea0003800200 */
.L_x_313:
[----:B-----5:R-:W-:-:S11]  /*f5e0*/  DADD R8, RZ, R8 ;  /* 0x00000000ff087229 */ /* 0x020fd60000000008 */
.L_x_312:
[----:B------:R-:W-:Y:S05]  /*f5f0*/  BSYNC.RECONVERGENT B0 ;  /* 0x0000000000007941 */ /* 0x000fea0003800200 */
.L_x_311:
        /* <DEDUP_REMOVED lines=13> */
.L_x_318:
[----:B------:R-:W-:Y:S05]  /*f6d0*/  BSYNC.RECONVERGENT B1 ;  /* 0x0000000000017941 */ /* 0x000fea0003800200 */
.L_x_317:
[----:B-----5:R-:W-:-:S11]  /*f6e0*/  DADD R8, R8, R10 ;  /* 0x0000000008087229 */ /* 0x020fd6000000000a */
.L_x_316:
[----:B------:R-:W-:Y:S05]  /*f6f0*/  BSYNC.RECONVERGENT B0 ;  /* 0x0000000000007941 */ /* 0x000fea0003800200 */
.L_x_315:
        /* <DEDUP_REMOVED lines=17> */
.L_x_324:
[----:B------:R0:W5:Y:S01]  /*f810*/  LDL.64 R2, [R17+0x8] ;  /* 0x0000080011027983 */ /* 0x0001620000100a00 */
[----:B------:R-:W-:Y:S05]  /*f820*/  BRA `(.L_x_320) ;  /* 0x0000000000147947 */ /* 0x000fea0003800000 */
.L_x_323:
[----:B------:R0:W5:Y:S01]  /*f830*/  LDL.64 R2, [R15+0x8] ;  /* 0x000008000f027983 */ /* 0x0001620000100a00 */
[----:B------:R-:W-:Y:S05]  /*f840*/  BRA `(.L_x_320) ;  /* 0x00000000000c7947 */ /* 0x000fea0003800000 */
.L_x_322:
[----:B------:R0:W5:Y:S01]  /*f850*/  LDL.64 R2, [R14+0x318] ;  /* 0x000318000e027983 */ /* 0x0001620000100a00 */
[----:B------:R-:W-:Y:S05]  /*f860*/  BRA `(.L_x_320) ;  /* 0x0000000000047947 */ /* 0x000fea0003800000 */
.L_x_321:
[----:B------:R0:W5:Y:S02]  /*f870*/  LDL.64 R2, [R16+0x8] ;  /* 0x0000080010027983 */ /* 0x0001640000100a00 */
.L_x_320:
[----:B------:R-:W-:Y:S05]  /*f880*/  BSYNC.RECONVERGENT B0 ;  /* 0x0000000000007941 */ /* 0x000fea0003800200 */
.L_x_319:
        /* <DEDUP_REMOVED lines=15> */
.L_x_330:
[----:B------:R0:W5:Y:S01]  /*f980*/  LDL.64 R8, [R17+0x10] ;  /* 0x0000100011087983 */ /* 0x0001620000100a00 */
[----:B------:R-:W-:Y:S05]  /*f990*/  BRA `(.L_x_326) ;  /* 0x0000000000147947 */ /* 0x000fea0003800000 */
.L_x_329:
[----:B------:R0:W5:Y:S01]  /*f9a0*/  LDL.64 R8, [R15+0x10] ;  /* 0x000010000f087983 */ /* 0x0001620000100a00 */
[----:B------:R-:W-:Y:S05]  /*f9b0*/  BRA `(.L_x_326) ;  /* 0x00000000000c7947 */ /* 0x000fea0003800000 */
.L_x_328:
[----:B------:R0:W5:Y:S01]  /*f9c0*/  LDL.64 R8, [R14+0x320] ;  /* 0x000320000e087983 */ /* 0x0001620000100a00 */
[----:B------:R-:W-:Y:S05]  /*f9d0*/  BRA `(.L_x_326) ;  /* 0x0000000000047947 */ /* 0x000fea0003800000 */
.L_x_327:
[----:B------:R0:W5:Y:S02]  /*f9e0*/  LDL.64 R8, [R16+0x10] ;  /* 0x0000100010087983 */ /* 0x0001640000100a00 */
.L_x_326:
[----:B------:R-:W-:Y:S05]  /*f9f0*/  BSYNC.RECONVERGENT B0 ;  /* 0x0000000000007941 */ /* 0x000fea0003800200 */
.L_x_325:
        /* <DEDUP_REMOVED lines=13> */
.L_x_334:
[----:B------:R-:W-:Y:S05]  /*fad0*/  BSYNC.RECONVERGENT B1 ;  /* 0x0000000000017941 */ /* 0x000fea0003800200 */
.L_x_333:
[----:B-----5:R-:W-:-:S11]  /*fae0*/  DADD R8, RZ, R8 ;  /* 0x00000000ff087229 */ /* 0x020fd60000000008 */
.L_x_332:
[----:B------:R-:W-:Y:S05]  /*faf0*/  BSYNC.RECONVERGENT B0 ;  /* 0x0000000000007941 */ /* 0x000fea0003800200 */
.L_x_331:
        /* <DEDUP_REMOVED lines=11> */
.L_x_338:
[----:B------:R-:W-:Y:S05]  /*fbb0*/  BSYNC.RECONVERGENT B1 ;  /* 0x0000000000017941 */ /* 0x000fea0003800200 */
.L_x_337:
[----:B-----5:R-:W-:-:S11]  /*fbc0*/  DADD R8, R8, R10 ;  /* 0x0000000008087229 */ /* 0x020fd6000000000a */
.L_x_336:
[----:B------:R-:W-:Y:S05]  /*fbd0*/  BSYNC.RECONVERGENT B0 ;  /* 0x0000000000007941 */ /* 0x000fea0003800200 */
.L_x_335:
[----:B------:R-:W-:Y:S01]  /*fbe0*/  DFMA R2, R8, R96, R2 ;  /* 0x000000600802722b */ /* 0x000fe20000000002 */
[----:B------:R-:W-:Y:S06]  /*fbf0*/  BSSY.RECONVERGENT B0, `(.L_x_339) ;  /* 0x0000015000007945 */ /* 0x000fec0003800200 */
        /* <DEDUP_REMOVED lines=13> */
.L_x_344:
[----:B------:R0:W5:Y:S01]  /*fcd0*/  LDL.64 R154, [R17+0x10] ;  /* 0x00001000119a7983 */ /* 0x0001620000100a00 */
[----:B------:R-:W-:Y:S05]  /*fce0*/  BRA `(.L_x_340) ;  /* 0x0000000000147947 */ /* 0x000fea0003800000 */
.L_x_343:
[----:B------:R0:W5:Y:S01]  /*fcf0*/  LDL.64 R154, [R15+0x10] ;  /* 0x000010000f9a7983 */ /* 0x0001620000100a00 */
[----:B------:R-:W-:Y:S05]  /*fd00*/  BRA `(.L_x_340) ;  /* 0x00000000000c7947 */ /* 0x000fea0003800000 */
.L_x_342:
[----:B------:R0:W5:Y:S01]  /*fd10*/  LDL.64 R154, [R14+0x320] ;  /* 0x000320000e9a7983 */ /* 0x0001620000100a00 */
[----:B------:R-:W-:Y:S05]  /*fd20*/  BRA `(.L_x_340) ;  /* 0x0000000000047947 */ /* 0x000fea0003800000 */
.L_x_341:
[----:B------:R0:W5:Y:S02]  /*fd30*/  LDL.64 R154, [R16+0x10] ;  /* 0x00001000109a7983 */ /* 0x0001640000100a00 */
.L_x_340:
[----:B------:R-:W-:Y:S05]  /*fd40*/  BSYNC.RECONVERGENT B0 ;  /* 0x0000000000007941 */ /* 0x000fea0003800200 */
.L_x_339:
[----:B------:R-:W-:Y:S01]  /*fd50*/  BSSY.RECONVERGENT B0, `(.L_x_345) ;  /* 0x0000017000007945 */ /* 0x000fe20003800200 */
[----:B-----5:R-:W-:Y:S01]  /*fd60*/  DMUL R94, R94, R154 ;  /* 0x0000009a5e5e7228 */ /* 0x020fe20000000000 */
[----:B0-----:R-:W-:Y:S01]  /*fd70*/  IMAD.MOV.U32 R2, RZ, RZ, R156 ;  /* 0x000000ffff027224 */ /* 0x001fe200078e009c */
[----:B------:R-:W-:Y:S01]  /*fd80*/  MOV R3, R157 ;  /* 0x0000009d00037202 */ /* 0x000fe20000000f00 */
[----:B------:R-:W-:Y:S08]  /*fd90*/  @!P3 BRA `(.L_x_346) ;  /* 0x000000000048b947 */ /* 0x000ff00003800000 */
        /* <DEDUP_REMOVED lines=11> */
.L_x_350:
[----:B------:R0:W5:Y:S01]  /*fe50*/  LDL.64 R2, [R17+0x18] ;  /* 0x0000180011027983 */ /* 0x0001620000100a00 */
[----:B------:R-:W-:Y:S05]  /*fe60*/  BRA `(.L_x_346) ;  /* 0x0000000000147947 */ /* 0x000fea0003800000 */
.L_x_349:
[----:B------:R0:W5:Y:S01]  /*fe70*/  LDL.64 R2, [R15+0x18] ;  /* 0x000018000f027983 */ /* 0x0001620000100a00 */
[----:B------:R-:W-:Y:S05]  /*fe80*/  BRA `(.L_x_346) ;  /* 0x00000000000c7947 */ /* 0x000fea0003800000 */
.L_x_348:
[----:B------:R0:W5:Y:S01]  /*fe90*/  LDL.64 R2, [R14+0x328] ;  /* 0x000328000e027983 */ /* 0x0001620000100a00 */
[----:B------:R-:W-:Y:S05]  /*fea0*/  BRA `(.L_x_346) ;  /* 0x0000000000047947 */ /* 0x000fea0003800000 */
.L_x_347:
[----:B------:R0:W5:Y:S02]  /*feb0*/  LDL.64 R2, [R16+0x18] ;  /* 0x0000180010027983 */ /* 0x0001640000100a00 */
.L_x_346:
[----:B------:R-:W-:Y:S05]  /*fec0*/  BSYNC.RECONVERGENT B0 ;  /* 0x0000000000007941 */ /* 0x000fea0003800200 */
.L_x_345:
[----:B------:R-:W-:Y:S01]  /*fed0*/  ISETP.NE.AND P0, PT, R26, RZ, PT ;  /* 0x000000ff1a00720c */ /* 0x000fe20003f05270 */
[----:B------:R-:W-:Y:S01]  /*fee0*/  BSSY.RECONVERGENT B0, `(.L_x_351) ;  /* 0x000000d000007945 */ /* 0x000fe20003800200 */
[----:B-----5:R-:W-:Y:S01]  /*fef0*/  DFMA R94, R222, R2, R94 ;  /* 0x00000002de5e722b */ /* 0x020fe2000000005e */
[----:B------:R-:W-:-:S10]  /*ff00*/  CS2R R2, SRZ ;  /* 0x0000000000027805 */ /* 0x000fd4000001ff00 */
[----:B------:R-:W-:Y:S05]  /*ff10*/  @P0 BRA `(.L_x_352) ;  /* 0x0000000000240947 */ /* 0x000fea0003800000 */
[----:B------:R-:W-:Y:S01]  /*ff20*/  BSSY.RECONVERGENT B1, `(.L_x_353) ;  /* 0x0000007000017945 */ /* 0x000fe20003800200 */
[----:B------:R-:W-:Y:S02]  /*ff30*/  IMAD.MOV.U32 R2, RZ, RZ, R156 ;  /* 0x000000ffff027224 */ /* 0x000fe400078e009c */
[----:B------:R-:W-:Y:S01]  /*ff40*/  IMAD.MOV.U32 R3, RZ, RZ, R157 ;  /* 0x000000ffff037224 */ /* 0x000fe200078e009d */
[----:B------:R-:W-:Y:S06]  /*ff50*/  @!P1 BRA `(.L_x_354) ;  /* 0x00000000000c9947 */ /* 0x000fec0003800000 */
[----:B------:R-:W-:-:S13]  /*ff60*/  ISETP.NE.AND P0, PT, R21, RZ, PT ;  /* 0x000000ff1500720c */ /* 0x000fda0003f05270 */
[----:B------:R0:W5:Y:S04]  /*ff70*/  @P0 LDL.64 R2, [R18+0x18] ;  /* 0x0000180012020983 */ /* 0x0001680000100a00 */
[----:B------:R0:W5:Y:S02]  /*ff80*/  @!P0 LDL.64 R2, [R53+0x18] ;  /* 0x0000180035028983 */ /* 0x0001640000100a00 */
.L_x_354:
[----:B------:R-:W-:Y:S05]  /*ff90*/  BSYNC.RECONVERGENT B1 ;  /* 0x0000000000017941 */ /* 0x000fea0003800200 */
.L_x_353:
[----:B-----5:R-:W-:-:S11]  /*ffa0*/  DADD R2, RZ, R2 ;  /* 0x00000000ff027229 */ /* 0x020fd60000000002 */
.L_x_352:
[----:B------:R-:W-:Y:S05]  /*ffb0*/  BSYNC.RECONVERGENT B0 ;  /* 0x0000000000007941 */ /* 0x000fea0003800200 */
.L_x_351:
[----:B------:R-:W-:Y:S01]  /*ffc0*/  ISETP.NE.AND P0, PT, R27, RZ, PT ;  /* 0x000000ff1b00720c */ /* 0x000fe20003f05270 */
[----:B------:R-:W-:-:S12]  /*ffd0*/  BSSY.RECONVERGENT B0, `(.L_x_355) ;  /* 0x000000a000007945 */ /* 0x000fd80003800200 */
[----:B------:R-:W-:Y:S05]  /*ffe0*/  @P0 BRA `(.L_x_356) ;  /* 0x0000000000200947 */ /* 0x000fea0003800000 */
[----:B------:R-:W-:Y:S01]  /*fff0*/  ISETP.NE.AND P0, PT, R32, RZ, PT ;  /* 0x000000ff2000720c */ /* 0x000fe20003f05270 */
[----:B------:R-:W-:-:S12]  /*10000*/  BSSY.RECONVERGENT B1, `(.L_x_357) ;  /* 0x0000005000017945 */ /* 0x000fd80003800200 */
[----:B------:R-:W-:Y:S05]  /*10010*/  @!P0 BRA `(.L_x_358) ;  /* 0x00000000000c8947 */ /* 0x000fea0003800000 */
[----:B------:R-:W-:-:S13]  /*10020*/  ISETP.NE.AND P0, PT, R12, RZ, PT ;  /* 0x000000ff0c00720c */ /* 0x000fda0003f05270 */
[----:B------:R0:W5:Y:S04]  /*10030*/  @P0 LDL.64 R156, [R17+0x18] ;  /* 0x00001800119c0983 */ /* 0x0001680000100a00 */
[----:B------:R0:W5:Y:S02]  /*10040*/  @!P0 LDL.64 R156, [R54+0x18] ;  /* 0x00001800369c8983 */ /* 0x0001640000100a00 */
.L_x_358:
[----:B------:R-:W-:Y:S05]  /*10050*/  BSYNC.RECONVERGENT B1 ;  /* 0x0000000000017941 */ /* 0x000fea0003800200 */
.L_x_357:
[----:B-----5:R-:W-:-:S11]  /*10060*/  DADD R2, R2, R156 ;  /* 0x0000000002027229 */ /* 0x020fd6000000009c */
.L_x_356:
[----:B------:R-:W-:Y:S05]  /*10070*/  BSYNC.RECONVERGENT B0 ;  /* 0x0000000000007941 */ /* 0x000fea0003800200 */
.L_x_355:
[----:B------:R-:W-:Y:S01]  /*10080*/  DFMA R94, R2, R96, R94 ;  /* 0x00000060025e722b */ /* 0x000fe2000000005e */
[----:B------:R-:W-:Y:S01]  /*10090*/  LOP3.LUT P0, RZ, R103, R102, RZ, 0xfc, !PT ;  /* 0x0000006667ff7212 */ /* 0x000fe2000780fcff */
[----:B------:R-:W-:Y:S05]  /*100a0*/  BSSY.RECONVERGENT B2, `(.L_x_359) ;  /* 0x0000172000027945 */ /* 0x000fea0003800200 */
[----:B------:R0:W-:Y:S07]  /*100b0*/  STL.64 [R1+0x740], R94 ;  /* 0x0007405e01007387 */ /* 0x0001ee0000100a00 */
[----:B------:R-:W-:Y:S05]  /*100c0*/  @P0 BRA `(.L_x_360) ;  /* 0x0000000000500947 */ /* 0x000fea0003800000 */
[----:B------:R-:W-:Y:S05]  /*100d0*/  @!P3 BRA `(.L_x_361) ;  /* 0x0000001400b8b947 */ /* 0x000fea0003800000 */
[----:B------:R-:W-:-:S13]  /*100e0*/  ISETP.NE.AND P1, PT, R19, RZ, PT ;  /* 0x000000ff1300720c */ /* 0x000fda0003f25270 */
[----:B------:R-:W-:Y:S05]  /*100f0*/  @!P1 BRA `(.L_x_362) ;  /* 0x0000000000089947 */ /* 0x000fea0003800000 */
[----:B------:R0:W5:Y:S01]  /*10100*/  LDL.64 R150, [R16] ;  /* 0x0000000010967983 */ /* 0x0001620000100a00 */
[----:B------:R-:W-:Y:S05]  /*10110*/  BRA `(.L_x_361) ;  /* 0x0000001400a87947 */ /* 0x000fea0003800000 */
.L_x_362:
[----:B------:R-:W-:-:S13]  /*10120*/  ISETP.NE.AND P0, PT, R13, RZ, PT ;  /* 0x000000ff0d00720c */ /* 0x000fda0003f05270 */
[----:B------:R-:W-:Y:S05]  /*10130*/  @!P0 BRA `(.L_x_363) ;  /* 0x0000000000088947 */ /* 0x000fea0003800000 */
[----:B------:R0:W5:Y:S01]  /*10140*/  LDL.64 R150, [R14+0x310] ;  /* 0x000310000e967983 */ /* 0x0001620000100a00 */
[----:B------:R-:W-:Y:S05]  /*10150*/  BRA `(.L_x_361) ;  /* 0x0000001400987947 */ /* 0x000fea0003800000 */
.L_x_363:
[----:B------:R-:W-:Y:S05]  /*10160*/  @P4 BRA `(.L_x_364) ;  /* 0x0000000000084947 */ /* 0x000fea0003800000 */
[----:B------:R0:W5:Y:S01]  /*10170*/  LDL.64 R150, [R15] ;  /* 0x000000000f967983 */ /* 0x0001620000100a00 */
[----:B------:R-:W-:Y:S05]  /*10180*/  BRA `(.L_x_361) ;  /* 0x00000014008c7947 */ /* 0x000fea0003800000 */
.L_x_364:
[----:B------:R-:W-:-:S13]  /*10190*/  ISETP.NE.AND P0, PT, R20, RZ, PT ;  /* 0x000000ff1400720c */ /* 0x000fda0003f05270 */
[----:B------:R-:W-:Y:S05]  /*101a0*/  @!P0 BRA `(.L_x_365) ;  /* 0x0000000000088947 */ /* 0x000fea0003800000 */
[----:B------:R0:W5:Y:S01]  /*101b0*/  LDL.64 R150, [R17] ;  /* 0x0000000011967983 */ /* 0x0001620000100a00 */
[----:B------:R-:W-:Y:S05]  /*101c0*/  BRA `(.L_x_361) ;  /* 0x00000014007c7947 */ /* 0x000fea0003800000 */
.L_x_365:
[----:B------:R-:W-:Y:S01]  /*101d0*/  CS2R R150, SRZ ;  /* 0x0000000000967805 */ /* 0x000fe2000001ff00 */
[----:B------:R-:W-:Y:S06]  /*101e0*/  @!P2 BRA `(.L_x_361) ;  /* 0x000000140074a947 */ /* 0x000fec0003800000 */
[----:B------:R0:W5:Y:S01]  /*101f0*/  LDL.64 R150, [R18] ;  /* 0x0000000012967983 */ /* 0x0001620000100a00 */
[----:B------:R-:W-:Y:S05]  /*10200*/  BRA `(.L_x_361) ;  /* 0x00000014006c7947 */ /* 0x000fea0003800000 */
.L_x_360:
[----:B------:R-:W-:Y:S01]  /*10210*/  ISETP.NE.AND P0, PT, R103, RZ, PT ;  /* 0x000000ff6700720c */ /* 0x000fe20003f05270 */
[----:B------:R-:W-:-:S03]  /*10220*/  VIADD R2, R1, 0x700 ;  /* 0x0000070001027836 */ /* 0x000fc60000000000 */
[----:B------:R-:W-:-:S13]  /*10230*/  ISETP.GT.OR P0, PT, R102, 0x3, P0 ;  /* 0x000000036600780c */ /* 0x000fda0000704670 */
[----:B------:R-:W-:Y:S05]  /*10240*/  @P0 BRA `(.L_x_366) ;  /* 0x00000000000c0947 */ /* 0x000fea0003800000 */
[----:B------:R-:W-:-:S05]  /*10250*/  IMAD R102, R102, 0x18, R2 ;  /* 0x0000001866667824 */ /* 0x000fca00078e0202 */
[----:B------:R0:W5:Y:S01]  /*10260*/  LDL.64 R150, [R102+-0x18] ;  /* 0xffffe80066967983 */ /* 0x0001620000100a00 */
[----:B------:R-:W-:Y:S05]  /*10270*/  BRA `(.L_x_361) ;  /* 0x0000001400507947 */ /* 0x000fea0003800000 */
.L_x_366:
[----:B------:R-:W-:-:S04]  /*10280*/  ISETP.GT.AND P0, PT, R103, 0x3, PT ;  /* 0x000000036700780c */ /* 0x000fc80003f04270 */
[----:B------:R-:W-:-:S13]  /*10290*/  ISETP.NE.OR P0, PT, R102, RZ, P0 ;  /* 0x000000ff6600720c */ /* 0x000fda0000705670 */
[----:B------:R-:W-:Y:S05]  /*102a0*/  @P0 BRA `(.L_x_367) ;  /* 0x0000000000700947 */ /* 0x000fea0003800000 */
[----:B------:R-:W-:Y:S01]  /*102b0*/  IADD3 R3, PT, PT, R1, 0x30, RZ ;  /* 0x0000003001037810 */ /* 0x000fe20007ffe0ff */
[----:B------:R-:W-:-:S04]  /*102c0*/  IMAD R2, R103, 0x18, R2 ;  /* 0x0000001867027824 */ /* 0x000fc800078e0202 */
[----:B------:R-:W-:Y:S02]  /*102d0*/  IMAD R4, R103, 0x8, R3 ;  /* 0x0000000867047824 */ /* 0x000fe400078e0203 */
[----:B------:R-:W5:Y:S04]  /*102e0*/  LDL.64 R2, [R2+-0x18] ;  /* 0xffffe80002027983 */ /* 0x000f680000100a00 */
[----:B------:R-:W5:Y:S01]  /*102f0*/  LDL.64 R4, [R4+-0x8] ;  /* 0xfffff80004047983 */ /* 0x000f620000100a00 */
[----:B------:R-:W-:Y:S04]  /*10300*/  BSSY.RECONVERGENT B0, `(.L_x_368) ;  /* 0x0000014000007945 */ /* 0x000fe80003800200 */
[----:B------:R-:W-:Y:S05]  /*10310*/  @!P3 BRA `(.L_x_369) ;  /* 0x000000000048b947 */ /* 0x000fea0003800000 */
[----:B------:R-:W-:-:S13]  /*10320*/  ISETP.NE.AND P1, PT, R19, RZ, PT ;  /* 0x000000ff1300720c */ /* 0x000fda0003f25270 */
[----:B------:R-:W-:Y:S05]  /*10330*/  @!P1 BRA `(.L_x_370) ;  /* 0x0000000000089947 */ /* 0x000fea0003800000 */
[----:B------:R0:W5:Y:S01]  /*10340*/  LDL.64 R150, [R16] ;  /* 0x0000000010967983 */ /* 0x0001620000100a00 */
[----:B------:R-:W-:Y:S05]  /*10350*/  BRA `(.L_x_369) ;  /* 0x0000000000387947 */ /* 0x000fea0003800000 */
.L_x_370:
[----:B------:R-:W-:-:S13]  /*10360*/  ISETP.NE.AND P0, PT, R13, RZ, PT ;  /* 0x000000ff0d00720c */ /* 0x000fda0003f05270 */
[----:B------:R-:W-:Y:S05]  /*10370*/  @!P0 BRA `(.L_x_371) ;  /* 0x0000000000088947 */ /* 0x000fea0003800000 */
[----:B------:R0:W5:Y:S01]  /*10380*/  LDL.64 R150, [R14+0x310] ;  /* 0x000310000e967983 */ /* 0x0001620000100a00 */
[----:B------:R-:W-:Y:S05]  /*10390*/  BRA `(.L_x_369) ;  /* 0x0000000000287947 */ /* 0x000fea0003800000 */
.L_x_371:
[----:B------:R-:W-:Y:S05]  /*103a0*/  @P4 BRA `(.L_x_372) ;  /* 0x0000000000084947 */ /* 0x000fea0003800000 */
[----:B------:R0:W5:Y:S01]  /*103b0*/  LDL.64 R150, [R15] ;  /* 0x000000000f967983 */ /* 0x0001620000100a00 */
[----:B------:R-:W-:Y:S05]  /*103c0*/  BRA `(.L_x_369) ;  /* 0x00000000001c7947 */ /* 0x000fea0003800000 */
.L_x_372:
[----:B------:R-:W-:-:S13]  /*103d0*/  ISETP.NE.AND P0, PT, R20, RZ, PT ;  /* 0x000000ff1400720c */ /* 0x000fda0003f05270 */
[----:B------:R-:W-:Y:S05]  /*103e0*/  @!P0 BRA `(.L_x_373) ;  /* 0x0000000000088947 */ /* 0x000fea0003800000 */
[----:B------:R0:W5:Y:S01]  /*103f0*/  LDL.64 R150, [R17] ;  /* 0x0000000011967983 */ /* 0x0001620000100a00 */
[----:B------:R-:W-:Y:S05]  /*10400*/  BRA `(.L_x_369) ;  /* 0x00000000000c7947 */ /* 0x000fea0003800000 */
.L_x_373:
[----:B------:R-:W-:Y:S01]  /*10410*/  CS2R R150, SRZ ;  /* 0x0000000000967805 */ /* 0x000fe2000001ff00 */
[----:B------:R-:W-:Y:S06]  /*10420*/  @!P2 BRA `(.L_x_369) ;  /* 0x000000000004a947 */ /* 0x000fec0003800000 */
[----:B------:R0:W5:Y:S02]  /*10430*/  LDL.64 R150, [R18] ;  /* 0x0000000012967983 */ /* 0x0001640000100a00 */
.L_x_369:
[----:B------:R-:W-:Y:S05]  /*10440*/  BSYNC.RECONVERGENT B0 ;  /* 0x0000000000007941 */ /* 0x000fea0003800200 */
.L_x_368:
[----:B-----5:R-:W-:Y:S01]  /*10450*/  DFMA R150, R4, R150, R2 ;  /* 0x000000960496722b */ /* 0x020fe20000000002 */
[----:B------:R-:W-:Y:S10]  /*10460*/  BRA `(.L_x_361) ;  /* 0x0000001000d47947 */ /* 0x000ff40003800000 */
.L_x_367:
[----:B------:R-:W-:Y:S01]  /*10470*/  ISETP.GE.AND P0, PT, R102, 0x4, PT ;  /* 0x000000046600780c */ /* 0x000fe20003f06270 */
[----:B------:R-:W-:Y:S01]  /*10480*/  BSSY.RECONVERGENT B0, `(.L_x_374) ;  /* 0x0000020000007945 */ /* 0x000fe20003800200 */
[----:B------:R-:W-:Y:S02]  /*10490*/  IMAD.MOV.U32 R12, RZ, RZ, RZ ;  /* 0x000000ffff0c7224 */ /* 0x000fe400078e00ff */
[----:B------:R-:W-:-:S09]  /*104a0*/  IMAD.MOV.U32 R21, RZ, RZ, RZ ;  /* 0x000000ffff157224 */ /* 0x000fd200078e00ff */
[----:B------:R-:W-:Y:S05]  /*104b0*/  @!P0 BRA `(.L_x_375) ;  /* 0x0000000000708947 */ /* 0x000fea0003800000 */
[----:B------:R-:W-:-:S13]  /*104c0*/  ISETP.GT.AND P0, PT, R102, 0x6, PT ;  /* 0x000000066600780c */ /* 0x000fda0003f04270 */
[----:B------:R-:W-:Y:S05]  /*104d0*/  @P0 BRA `(.L_x_376) ;  /* 0x0000000000240947 */ /* 0x000fea0003800000 */
[----:B------:R-:W-:-:S13]  /*104e0*/  ISETP.NE.AND P0, PT, R102, 0x5, PT ;  /* 0x000000056600780c */ /* 0x000fda0003f05270 */
[----:B------:R-:W-:Y:S05]  /*104f0*/  @!P0 BRA `(.L_x_377) ;  /* 0x0000000000148947 */ /* 0x000fea0003800000 */
[----:B------:R-:W-:Y:S02]  /*10500*/  ISETP.NE.AND P0, PT, R102, 0x6, PT ;  /* 0x000000066600780c */ /* 0x000fe40003f05270 */
[----:B------:R-:W-:-:S11]  /*10510*/  MOV R21, RZ ;  /* 0x000000ff00157202 */ /* 0x000fd60000000f00 */
[----:B------:R-:W-:Y:S05]  /*10520*/  @P0 BRA `(.L_x_375) ;  /* 0x0000000000540947 */ /* 0x000fea0003800000 */
[----:B------:R-:W-:Y:S01]  /*10530*/  IMAD.MOV.U32 R21, RZ, RZ, 0x2 ;  /* 0x00000002ff157424 */ /* 0x000fe200078e00ff */
[----:B------:R-:W-:Y:S06]  /*10540*/  BRA `(.L_x_375) ;  /* 0x00000000004c7947 */ /* 0x000fec0003800000 */
.L_x_377:
[----:B------:R-:W-:Y:S01]  /*10550*/  IMAD.MOV.U32 R21, RZ, RZ, 0x1 ;  /* 0x00000001ff157424 */ /* 0x000fe200078e00ff */
[----:B------:R-:W-:Y:S06]  /*10560*/  BRA `(.L_x_375) ;  /* 0x0000000000447947 */ /* 0x000fec0003800000 */
.L_x_376:
[----:B------:R-:W-:-:S05]  /*10570*/  IMAD.MOV.U32 R3, RZ, RZ, 0x2 ;  /* 0x00000002ff037424 */ /* 0x000fca00078e00ff */
[----:B------:R-:W-:-:S04]  /*10580*/  VIADDMNMX.U32 R2, R102, 0xfffffff9, R3, PT ;  /* 0xfffffff966027846 */ /* 0x000fc80003800003 */
[----:B------:R-:W-:-:S04]  /*10590*/  SHF.L.U32 R8, R2, 0x2, RZ ;  /* 0x0000000202087819 */ /* 0x000fc800000006ff */
[----:B------:R-:W5:Y:S02]  /*105a0*/  LDC R2, c[0x2][R8+0x18] ;  /* 0x0080060008027b82 */ /* 0x000f640000000800 */
[----:B-----5:R-:W-:-:S04]  /*105b0*/  SHF.R.S32.HI R3, RZ, 0x1f, R2 ;  /* 0x0000001fff037819 */ /* 0x020fc80000011402 */
.L_x_443:
[----:B------:R-:W-:Y:S05]  /*105c0*/  BRX R2 -0x105d0                                                                                                       (*"BRANCH_TARGETS .L_x_444,.L_x_445,.L_x_446"*) ;  /* 0xfffffef8028c7949 */ /* 0x000fea000383ffff */
.L_x_446:
[----:B------:R-:W-:Y:S01]  /*105d0*/  ISETP.NE.AND P0, PT, R102, 0x9, PT ;  /* 0x000000096600780c */ /* 0x000fe20003f05270 */
[----:B------:R-:W-:-:S12]  /*105e0*/  IMAD.MOV.U32 R21, RZ, RZ, RZ ;  /* 0x000000ffff157224 */ /* 0x000fd800078e00ff */
[----:B------:R-:W-:Y:S05]  /*105f0*/  @P0 BRA `(.L_x_375) ;  /* 0x0000000000200947 */ /* 0x000fea0003800000 */
[----:B------:R-:W-:Y:S02]  /*10600*/  IMAD.MOV.U32 R12, RZ, RZ, 0x2 ;  /* 0x00000002ff0c7424 */ /* 0x000fe400078e00ff */
[----:B------:R-:W-:Y:S01]  /*10610*/  IMAD.MOV.U32 R21, RZ, RZ, 0x2 ;  /* 0x00000002ff157424 */ /* 0x000fe200078e00ff */
[----:B------:R-:W-:Y:S06]  /*10620*/  BRA `(.L_x_375) ;  /* 0x0000000000147947 */ /* 0x000fec0003800000 */
.L_x_444:
[----:B------:R-:W-:Y:S02]  /*10630*/  HFMA2 R12, -RZ, RZ, 0, 5.9604644775390625e-08 ;  /* 0x00000001ff0c7431 */ /* 0x000fe400000001ff */
[----:B------:R-:W-:Y:S01]  /*10640*/  IMAD.MOV.U32 R21, RZ, RZ, 0x1 ;  /* 0x00000001ff157424 */ /* 0x000fe200078e00ff */
[----:B------:R-:W-:Y:S06]  /*10650*/  BRA `(.L_x_375) ;  /* 0x0000000000087947 */ /* 0x000fec0003800000 */
.L_x_445:
[----:B------:R-:W-:Y:S02]  /*10660*/  IMAD.MOV.U32 R21, RZ, RZ, 0x2 ;  /* 0x00000002ff157424 */ /* 0x000fe400078e00ff */
[----:B------:R-:W-:-:S07]  /*10670*/  IMAD.MOV.U32 R12, RZ, RZ, 0x1 ;  /* 0x00000001ff0c7424 */ /* 0x000fce00078e00ff */
.L_x_375:
[----:B------:R-:W-:Y:S05]  /*10680*/  BSYNC.RECONVERGENT B0 ;  /* 0x0000000000007941 */ /* 0x000fea0003800200 */
.L_x_374:
[----:B------:R-:W-:Y:S01]  /*10690*/  ISETP.GE.AND P0, PT, R103, 0x4, PT ;  /* 0x000000046700780c */ /* 0x000fe20003f06270 */
[----:B------:R-:W-:Y:S01]  /*106a0*/  BSSY.RECONVERGENT B0, `(.L_x_378) ;  /* 0x0000020000007945 */ /* 0x000fe20003800200 */
[----:B------:R-:W-:Y:S01]  /*106b0*/  MOV R8, RZ ;  /* 0x000000ff00087202 */ /* 0x000fe20000000f00 */
[----:B------:R-:W-:-:S10]  /*106c0*/  IMAD.MOV.U32 R2, RZ, RZ, RZ ;  /* 0x000000ffff027224 */ /* 0x000fd400078e00ff */
[----:B------:R-:W-:Y:S05]  /*106d0*/  @!P0 BRA `(.L_x_379) ;  /* 0x0000000000708947 */ /* 0x000fea0003800000 */
        /* <DEDUP_REMOVED lines=9> */
.L_x_381:
[----:B------:R-:W-:Y:S01]  /*10770*/  HFMA2 R2, -RZ, RZ, 0, 5.9604644775390625e-08 ;  /* 0x00000001ff027431 */ /* 0x000fe200000001ff */
[----:B------:R-:W-:Y:S06]  /*10780*/  BRA `(.L_x_379) ;  /* 0x0000000000447947 */ /* 0x000fec0003800000 */
.L_x_380:
[----:B------:R-:W-:-:S05]  /*10790*/  IMAD.MOV.U32 R2, RZ, RZ, 0x2 ;  /* 0x00000002ff027424 */ /* 0x000fca00078e00ff */
[----:B------:R-:W-:-:S05]  /*107a0*/  VIADDMNMX.U32 R2, R103, 0xfffffff9, R2, PT ;  /* 0xfffffff967027846 */ /* 0x000fca0003800002 */
[----:B------:R-:W-:-:S04]  /*107b0*/  IMAD.SHL.U32 R9, R2, 0x4, RZ ;  /* 0x0000000402097824 */ /* 0x000fc800078e00ff */
[----:B------:R-:W5:Y:S02]  /*107c0*/  LDC R2, c[0x2][R9+0x24] ;  /* 0x0080090009027b82 */ /* 0x000f640000000800 */
[----:B-----5:R-:W-:-:S04]  /*107d0*/  SHF.R.S32.HI R3, RZ, 0x1f, R2 ;  /* 0x0000001fff037819 */ /* 0x020fc80000011402 */
.L_x_447:
[----:B------:R-:W-:Y:S05]  /*107e0*/  BRX R2 -0x107f0                                                                                                       (*"BRANCH_TARGETS .L_x_448,.L_x_449,.L_x_450"*) ;  /* 0xfffffef802047949 */ /* 0x000fea000383ffff */
.L_x_450:
[----:B------:R-:W-:Y:S01]  /*107f0*/  ISETP.NE.AND P1, PT, R103, 0x9, PT ;  /* 0x000000096700780c */ /* 0x000fe20003f25270 */
[----:B------:R-:W-:-:S12]  /*10800*/  IMAD.MOV.U32 R2, RZ, RZ, RZ ;  /* 0x000000ffff027224 */ /* 0x000fd800078e00ff */
[----:B------:R-:W-:Y:S05]  /*10810*/  @P1 BRA `(.L_x_379) ;  /* 0x0000000000201947 */ /* 0x000fea0003800000 */
[----:B------:R-:W-:Y:S02]  /*10820*/  HFMA2 R8, -RZ, RZ, 0, 1.1920928955078125e-07 ;  /* 0x00000002ff087431 */ /* 0x000fe400000001ff */
[----:B------:R-:W-:Y:S01]  /*10830*/  IMAD.MOV.U32 R2, RZ, RZ, 0x2 ;  /* 0x00000002ff027424 */ /* 0x000fe200078e00ff */
[----:B------:R-:W-:Y:S06]  /*10840*/  BRA `(.L_x_379) ;  /* 0x0000000000147947 */ /* 0x000fec0003800000 */
.L_x_448:
[----:B------:R-:W-:Y:S02]  /*10850*/  IMAD.MOV.U32 R8, RZ, RZ, 0x1 ;  /* 0x00000001ff087424 */ /* 0x000fe400078e00ff */
[----:B------:R-:W-:Y:S01]  /*10860*/  IMAD.MOV.U32 R2, RZ, RZ, 0x1 ;  /* 0x00000001ff027424 */ /* 0x000fe200078e00ff */
[----:B------:R-:W-:Y:S06]  /*10870*/  BRA `(.L_x_379) ;  /* 0x0000000000087947 */ /* 0x000fec0003800000 */
.L_x_449:
[----:B------:R-:W-:Y:S01]  /*10880*/  MOV R2, 0x2 ;  /* 0x0000000200027802 */ /* 0x000fe20000000f00 */
[----:B------:R-:W-:-:S07]  /*10890*/  IMAD.MOV.U32 R8, RZ, RZ, 0x1 ;  /* 0x00000001ff087424 */ /* 0x000fce00078e00ff */
.L_x_379:
[----:B------:R-:W-:Y:S05]  /*108a0*/  BSYNC.RECONVERGENT B0 ;  /* 0x0000000000007941 */ /* 0x000fea0003800200 */
.L_x_378:
[----:B------:R-:W-:Y:S01]  /*108b0*/  ISETP.GT.AND P1, PT, R102, 0x3, PT ;  /* 0x000000036600780c */ /* 0x000fe20003f24270 */
[----:B------:R-:W-:Y:S01]  /*108c0*/  DADD R10, R140, R138 ;  /* 0x000000008c0a7229 */ /* 0x000fe2000000008a */
[----:B------:R-:W-:Y:S07]  /*108d0*/  BSSY.RELIABLE B1, `(.L_x_382) ;  /* 0x0000007000017945 */ /* 0x000fee0003800100 */
[----:B------:R-:W-:-:S04]  /*108e0*/  DADD R22, R142, R10 ;  /* 0x000000008e167229 */ /* 0x000fc8000000000a */
[----:B------:R-:W-:Y:S07]  /*108f0*/  @P1 BRA `(.L_x_383) ;  /* 0x0000000000101947 */ /* 0x000fee0003800000 */
[----:B------:R-:W-:Y:S05]  /*10900*/  @!P0 BREAK.RELIABLE B1 ;  /* 0x0000000000018942 */ /* 0x000fea0003800100 */
[----:B------:R-:W-:Y:S05]  /*10910*/  @!P0 BRA `(.L_x_384) ;  /* 0x0000000400cc8947 */ /* 0x000fea0003800000 */
[----:B------:R-:W-:Y:S02]  /*10920*/  IMAD.MOV.U32 R21, RZ, RZ, R2 ;  /* 0x000000ffff157224 */ /* 0x000fe400078e0002 */
[----:B------:R-:W-:-:S07]  /*10930*/  IMAD.MOV.U32 R12, RZ, RZ, R8 ;  /* 0x000000ffff0c7224 */ /* 0x000fce00078e0008 */
.L_x_383:
[----:B------:R-:W-:Y:S05]  /*10940*/  BSYNC.RELIABLE B1 ;  /* 0x0000000000017941 */ /* 0x000fea0003800100 */
.L_x_382:
[----:B------:R-:W-:Y:S01]  /*10950*/  IADD3 R2, PT, PT, R1, 0x700, RZ ;  /* 0x0000070001027810 */ /* 0x000fe20007ffe0ff */
[----:B------:R-:W-:-:S04]  /*10960*/  IMAD R30, R12, 0x8, R1 ;  /* 0x000000080c1e7824 */ /* 0x000fc800078e0201 */
[----:B------:R-:W-:Y:S01]  /*10970*/  IMAD R31, R21, 0x18, R2 ;  /* 0x00000018151f7824 */ /* 0x000fe200078e0202 */
[----:B------:R-:W5:Y:S04]  /*10980*/  LDL.64 R24, [R30+0x18] ;  /* 0x000018001e187983 */ /* 0x000f680000100a00 */
[----:B------:R-:W5:Y:S04]  /*10990*/  LDL.64 R2, [R31+0x8] ;  /* 0x000008001f027983 */ /* 0x000f680000100a00 */
[----:B------:R-:W2:Y:S04]  /*109a0*/  LDL.64 R8, [R30] ;  /* 0x000000001e087983 */ /* 0x000ea80000100a00 */
[----:B------:R-:W2:Y:S01]  /*109b0*/  LDL.64 R26, [R31] ;  /* 0x000000001f1a7983 */ /* 0x000ea20000100a00 */
[----:B------:R-:W-:Y:S01]  /*109c0*/  ISETP.NE.AND P0, PT, R12, R21, PT ;  /* 0x000000150c00720c */ /* 0x000fe20003f05270 */
[----:B------:R-:W-:Y:S01]  /*109d0*/  BSSY.RECONVERGENT B0, `(.L_x_385) ;  /* 0x0000057000007945 */ /* 0x000fe20003800200 */
[----:B-----5:R-:W-:Y:S01]  /*109e0*/  DMUL R28, R24, R2 ;  /* 0x00000002181c7228 */ /* 0x020fe20000000000 */
[----:B------:R-:W-:-:S07]  /*109f0*/  CS2R R24, SRZ ;  /* 0x0000000000187805 */ /* 0x000fce000001ff00 */
[----:B--2---:R-:W-:-:S03]  /*10a00*/  DFMA R8, R8, R26, R28 ;  /* 0x0000001a0808722b */ /* 0x004fc6000000001c */
[----:B------:R-:W-:Y:S08]  /*10a10*/  @P0 BRA `(.L_x_386) ;  /* 0x0000000400480947 */ /* 0x000ff00003800000 */
[----:B------:R-:W-:Y:S01]  /*10a20*/  BSSY.RECONVERGENT B1, `(.L_x_387) ;  /* 0x0000028000017945 */ /* 0x000fe20003800200 */
[----:B------:R-:W-:-:S03]  /*10a30*/  DADD R10, R10, R10 ;  /* 0x000000000a0a7229 */ /* 0x000fc6000000000a */
[----:B------:R-:W-:Y:S08]  /*10a40*/  @!P3 BRA `(.L_x_388) ;  /* 0x000000000094b947 */ /* 0x000ff00003800000 */
[----:B------:R-:W-:Y:S01]  /*10a50*/  ISETP.NE.AND P1, PT, R19, RZ, PT ;  /* 0x000000ff1300720c */ /* 0x000fe20003f25270 */
[----:B------:R-:W-:-:S12]  /*10a60*/  BSSY.RECONVERGENT B9, `(.L_x_389) ;  /* 0x0000012000097945 */ /* 0x000fd80003800200 */
[----:B------:R-:W-:Y:S05]  /*10a70*/  @!P1 BRA `(.L_x_390) ;  /* 0x0000000000089947 */ /* 0x000fea0003800000 */
[----:B------:R2:W5:Y:S01]  /*10a80*/  LDL.64 R150, [R16] ;  /* 0x0000000010967983 */ /* 0x0005620000100a00 */
[----:B------:R-:W-:Y:S05]  /*10a90*/  BRA `(.L_x_391) ;  /* 0x0000000000387947 */ /* 0x000fea0003800000 */
.L_x_390:
[----:B------:R-:W-:-:S13]  /*10aa0*/  ISETP.NE.AND P0, PT, R13, RZ, PT ;  /* 0x000000ff0d00720c */ /* 0x000fda0003f05270 */
[----:B------:R-:W-:Y:S05]  /*10ab0*/  @!P0 BRA `(.L_x_392) ;  /* 0x0000000000088947 */ /* 0x000fea0003800000 */
[----:B------:R2:W5:Y:S01]  /*10ac0*/  LDL.64 R150, [R14+0x310] ;  /* 0x000310000e967983 */ /* 0x0005620000100a00 */
[----:B------:R-:W-:Y:S05]  /*10ad0*/  BRA `(.L_x_391) ;  /* 0x0000000000287947 */ /* 0x000fea0003800000 */
.L_x_392:
[----:B------:R-:W-:Y:S05]  /*10ae0*/  @P4 BRA `(.L_x_393) ;  /* 0x0000000000084947 */ /* 0x000fea0003800000 */
[----:B------:R2:W5:Y:S01]  /*10af0*/  LDL.64 R150, [R15] ;  /* 0x000000000f967983 */ /* 0x0005620000100a00 */
[----:B------:R-:W-:Y:S05]  /*10b00*/  BRA `(.L_x_391) ;  /* 0x00000000001c7947 */ /* 0x000fea0003800000 */
.L_x_393:
[----:B------:R-:W-:-:S13]  /*10b10*/  ISETP.NE.AND P0, PT, R20, RZ, PT ;  /* 0x000000ff1400720c */ /* 0x000fda0003f05270 */
[----:B------:R-:W-:Y:S05]  /*10b20*/  @!P0 BRA `(.L_x_394) ;  /* 0x0000000000088947 */ /* 0x000fea0003800000 */
[----:B------:R2:W5:Y:S01]  /*10b30*/  LDL.64 R150, [R17] ;  /* 0x0000000011967983 */ /* 0x0005620000100a00 */
[----:B------:R-:W-:Y:S05]  /*10b40*/  BRA `(.L_x_391) ;  /* 0x00000000000c7947 */ /* 0x000fea0003800000 */
.L_x_394:
[----:B------:R-:W-:Y:S01]  /*10b50*/  CS2R R150, SRZ ;  /* 0x0000000000967805 */ /* 0x000fe2000001ff00 */
[----:B------:R-:W-:Y:S06]  /*10b60*/  @!P2 BRA `(.L_x_391) ;  /* 0x000000000004a947 */ /* 0x000fec0003800000 */
[----:B------:R2:W5:Y:S02]  /*10b70*/  LDL.64 R150, [R18] ;  /* 0x0000000012967983 */ /* 0x0005640000100a00 */
.L_x_391:
[----:B------:R-:W-:Y:S05]  /*10b80*/  BSYNC.RECONVERGENT B9 ;  /* 0x0000000000097941 */ /* 0x000fea0003800200 */
.L_x_389:
[----:B------:R-:W-:Y:S05]  /*10b90*/  @!P1 BRA `(.L_x_395) ;  /* 0x0000000000089947 */ /* 0x000fea0003800000 */
[----:B------:R0:W5:Y:S01]  /*10ba0*/  LDL.64 R152, [R16+0x8] ;  /* 0x0000080010987983 */ /* 0x0001620000100a00 */
[----:B------:R-:W-:Y:S05]  /*10bb0*/  BRA `(.L_x_388) ;  /* 0x0000000000387947 */ /* 0x000fea0003800000 */
.L_x_395:
[----:B------:R-:W-:-:S13]  /*10bc0*/  ISETP.NE.AND P0, PT, R13, RZ, PT ;  /* 0x000000ff0d00720c */ /* 0x000fda0003f05270 */
[----:B------:R-:W-:Y:S05]  /*10bd0*/  @!P0 BRA `(.L_x_396) ;  /* 0x0000000000088947 */ /* 0x000fea0003800000 */
[----:B------:R0:W5:Y:S01]  /*10be0*/  LDL.64 R152, [R14+0x318] ;  /* 0x000318000e987983 */ /* 0x0001620000100a00 */
[----:B------:R-:W-:Y:S05]  /*10bf0*/  BRA `(.L_x_388) ;  /* 0x0000000000287947 */ /* 0x000fea0003800000 */
.L_x_396:
[----:B------:R-:W-:Y:S05]  /*10c00*/  @P4 BRA `(.L_x_397) ;  /* 0x0000000000084947 */ /* 0x000fea0003800000 */
[----:B------:R0:W5:Y:S01]  /*10c10*/  LDL.64 R152, [R15+0x8] ;  /* 0x000008000f987983 */ /* 0x0001620000100a00 */
[----:B------:R-:W-:Y:S05]  /*10c20*/  BRA `(.L_x_388) ;  /* 0x00000000001c7947 */ /* 0x000fea0003800000 */
.L_x_397:
[----:B------:R-:W-:-:S13]  /*10c30*/  ISETP.NE.AND P0, PT, R20, RZ, PT ;  /* 0x000000ff1400720c */ /* 0x000fda0003f05270 */
[----:B------:R-:W-:Y:S05]  /*10c40*/  @!P0 BRA `(.L_x_398) ;  /* 0x0000000000088947 */ /* 0x000fea0003800000 */
[----:B------:R0:W5:Y:S01]  /*10c50*/  LDL.64 R152, [R17+0x8] ;  /* 0x0000080011987983 */ /* 0x0001620000100a00 */
[----:B------:R-:W-:Y:S05]  /*10c60*/  BRA `(.L_x_388) ;  /* 0x00000000000c7947 */ /* 0x000fea0003800000 */
.L_x_398:
[----:B------:R-:W-:Y:S01]  /*10c70*/  CS2R R152, SRZ ;  /* 0x0000000000987805 */ /* 0x000fe2000001ff00 */
[----:B------:R-:W-:Y:S06]  /*10c80*/  @!P2 BRA `(.L_x_388) ;  /* 0x000000000004a947 */ /* 0x000fec0003800000 */
[----:B------:R0:W5:Y:S02]  /*10c90*/  LDL.64 R152, [R18+0x8] ;  /* 0x0000080012987983 */ /* 0x0001640000100a00 */
.L_x_388:
[----:B------:R-:W-:Y:S05]  /*10ca0*/  BSYNC.RECONVERGENT B1 ;  /* 0x0000000000017941 */ /* 0x000fea0003800200 */
.L_x_387:
[----:B0-23--:R-:W1:Y:S01]  /*10cb0*/  MUFU.RCP64H R15, R23 ;  /* 0x00000017000f7308 */ /* 0x00de620000001800 */
[----:B----4-:R-:W-:Y:S01]  /*10cc0*/  IMAD.MOV.U32 R14, RZ, RZ, 0x1 ;  /* 0x00000001ff0e7424 */ /* 0x010fe200078e00ff */
[----:B------:R-:W-:Y:S01]  /*10cd0*/  FSETP.GEU.AND P0, PT, |R143|, 6.5827683646048100446e-37, PT ;  /* 0x036000008f00780b */ /* 0x000fe20003f0e200 */
[----:B------:R-:W-:Y:S04]  /*10ce0*/  BSSY.RECONVERGENT B1, `(.L_x_399) ;  /* 0x0000012000017945 */ /* 0x000fe80003800200 */
[----:B-1----:R-:W-:-:S08]  /*10cf0*/  DFMA R16, -R22, R14, 1 ;  /* 0x3ff000001610742b */ /* 0x002fd0000000010e */
        /* <DEDUP_REMOVED lines=15> */
[----:B-----5:R-:W-:Y:S05]  /*10df0*/  CALL.REL.NOINC `($__internal_1_$__cuda_sm20_div_rn_f64_full) ;  /* 0x0000000c00247944 */ /* 0x020fea0003c00000 */
.L_x_400:
[----:B------:R-:W-:Y:S05]  /*10e00*/  BSYNC.RECONVERGENT B1 ;  /* 0x0000000000017941 */ /* 0x000fea0003800200 */
.L_x_399:
[----:B------:R-:W0:Y:S01]  /*10e10*/  MUFU.RCP64H R15, R11 ;  /* 0x0000000b000f7308 */ /* 0x000e220000001800 */
[----:B------:R-:W-:Y:S01]  /*10e20*/  VIADD R14, R11, 0x300402 ;  /* 0x003004020b0e7836 */ /* 0x000fe20000000000 */
[----:B------:R-:W-:Y:S01]  /*10e30*/  BSSY.RECONVERGENT B1, `(.L_x_401) ;  /* 0x000000f000017945 */ /* 0x000fe20003800200 */
[----:B-----5:R-:W-:-:S03]  /*10e40*/  DFMA R150, -R80, R152, R150 ;  /* 0x000000985096722b */ /* 0x020fc60000000196 */
[----:B------:R-:W-:Y:S01]  /*10e50*/  FSETP.GEU.AND P0, PT, |R14|, 5.8789094863358348022e-39, PT ;  /* 0x004004020e00780b */ /* 0x000fe20003f0e200 */
[----:B0-----:R-:W-:-:S08]  /*10e60*/  DFMA R16, -R10, R14, 1 ;  /* 0x3ff000000a10742b */ /* 0x001fd0000000010e */
[----:B------:R-:W-:-:S08]  /*10e70*/  DFMA R16, R16, R16, R16 ;  /* 0x000000101010722b */ /* 0x000fd00000000010 */
[----:B------:R-:W-:-:S08]  /*10e80*/  DFMA R16, R14, R16, R14 ;  /* 0x000000100e10722b */ /* 0x000fd0000000000e */
[----:B------:R-:W-:-:S08]  /*10e90*/  DFMA R18, -R10, R16, 1 ;  /* 0x3ff000000a12742b */ /* 0x000fd00000000110 */
[----:B------:R-:W-:Y:S01]  /*10ea0*/  DFMA R190, R16, R18, R16 ;  /* 0x0000001210be722b */ /* 0x000fe20000000010 */
[----:B------:R-:W-:Y:S10]  /*10eb0*/  @P0 BRA `(.L_x_402) ;  /* 0x0000000000180947 */ /* 0x000ff40003800000 */
[----:B------:R-:W-:Y:S01]  /*10ec0*/  LOP3.LUT R74, R11, 0x7fffffff, RZ, 0xc0, !PT ;  /* 0x7fffffff0b4a7812 */ /* 0x000fe200078ec0ff */
[----:B------:R-:W-:Y:S01]  /*10ed0*/  IMAD.MOV.U32 R71, RZ, RZ, R11 ;  /* 0x000000ffff477224 */ /* 0x000fe200078e000b */
[----:B------:R-:W-:Y:S02]  /*10ee0*/  MOV R70, R10 ;  /* 0x0000000a00467202 */ /* 0x000fe40000000f00 */
[----:B------:R-:W-:Y:S01]  /*10ef0*/  MOV R80, 0x10f20 ;  /* 0x00010f2000507802 */ /* 0x000fe20000000f00 */
[----:B------:R-:W-:-:S07]  /*10f00*/  VIADD R74, R74, 0xfff00000 ;  /* 0xfff000004a4a7836 */ /* 0x000fce0000000000 */
[----:B------:R-:W-:Y:S05]  /*10f10*/  CALL.REL.NOINC `($__internal_0_$__cuda_sm20_dblrcp_rn_slowpath_v3) ;  /* 0x0000000800387944 */ /* 0x000fea0003c00000 */
.L_x_402:
[----:B------:R-:W-:Y:S05]  /*10f20*/  BSYNC.RECONVERGENT B1 ;  /* 0x0000000000017941 */ /* 0x000fea0003800200 */
.L_x_401:
[----:B------:R-:W-:-:S11]  /*10f30*/  DMUL R24, R150, R190 ;  /* 0x000000be96187228 */ /* 0x000fd60000000000 */
.L_x_386:
[----:B------:R-:W-:Y:S05]  /*10f40*/  BSYNC.RECONVERGENT B0 ;  /* 0x0000000000007941 */ /* 0x000fea0003800200 */
.L_x_385:
[----:B------:R-:W-:Y:S01]  /*10f50*/  ISETP.NE.AND P0, PT, R6, R12, PT ;  /* 0x0000000c0600720c */ /* 0x000fe20003f05270 */
[----:B------:R-:W-:-:S03]  /*10f60*/  DADD R8, R8, R24 ;  /* 0x0000000008087229 */ /* 0x000fc60000000018 */
[----:B------:R-:W-:Y:S02]  /*10f70*/  FSEL R10, R2, RZ, !P0 ;  /* 0x000000ff020a7208 */ /* 0x000fe40004000000 */
[----:B------:R-:W-:Y:S02]  /*10f80*/  FSEL R6, R3, RZ, !P0 ;  /* 0x000000ff03067208 */ /* 0x000fe40004000000 */
[----:B------:R-:W-:-:S04]  /*10f90*/  ISETP.GE.U32.AND P0, PT, R4, 0x3, PT ;  /* 0x000000030400780c */ /* 0x000fc80003f06070 */
[----:B------:R-:W-:Y:S02]  /*10fa0*/  FSEL R10, R10, RZ, !P0 ;  /* 0x000000ff0a0a7208 */ /* 0x000fe40004000000 */
[----:B------:R-:W-:Y:S02]  /*10fb0*/  FSEL R11, R6, RZ, !P0 ;  /* 0x000000ff060b7208 */ /* 0x000fe40004000000 */
[----:B------:R-:W-:-:S04]  /*10fc0*/  ISETP.NE.AND P0, PT, R7, R12, PT ;  /* 0x0000000c0700720c */ /* 0x000fc80003f05270 */
[----:B------:R-:W-:Y:S01]  /*10fd0*/  FSEL R150, R2, RZ, !P0 ;  /* 0x000000ff02967208 */ /* 0x000fe20004000000 */
[----:B------:R-:W-:Y:S01]  /*10fe0*/  DFMA R8, R96, R10, R8 ;  /* 0x0000000a6008722b */ /* 0x000fe20000000008 */
[----:B------:R-:W-:Y:S02]  /*10ff0*/  FSEL R2, R3, RZ, !P0 ;  /* 0x000000ff03027208 */ /* 0x000fe40004000000 */
[----:B------:R-:W-:-:S04]  /*11000*/  ISETP.GE.U32.AND P0, PT, R5, 0x3, PT ;  /* 0x000000030500780c */ /* 0x000fc80003f06070 */
[----:B------:R-:W-:Y:S02]  /*11010*/  FSEL R150, R150, RZ, !P0 ;  /* 0x000000ff96967208 */ /* 0x000fe40004000000 */
[----:B------:R-:W-:-:S06]  /*11020*/  FSEL R151, R2, RZ, !P0 ;  /* 0x000000ff02977208 */ /* 0x000fcc0004000000 */
[----:B------:R-:W-:Y:S01]  /*11030*/  DFMA R150, R96, R150, R8 ;  /* 0x000000966096722b */ /* 0x000fe20000000008 */
[----:B------:R-:W-:Y:S10]  /*11040*/  BRA `(.L_x_361) ;  /* 0x0000000400dc7947 */ /* 0x000ff40003800000 */
.L_x_384:
[----:B------:R-:W-:Y:S01]  /*11050*/  VIADD R2, R1, 0x700 ;  /* 0x0000070001027836 */ /* 0x000fe20000000000 */
[----:B------:R-:W-:-:S03]  /*11060*/  LEA R12, R102, R1, 0x3 ;  /* 0x00000001660c7211 */ /* 0x000fc600078e18ff */
[----:B------:R-:W-:Y:S02]  /*11070*/  IMAD R21, R103, 0x18, R2 ;  /* 0x0000001867157824 */ /* 0x000fe400078e0202 */
[----:B------:R-:W5:Y:S04]  /*11080*/  LDL.64 R28, [R12+0x10] ;  /* 0x000010000c1c7983 */ /* 0x000f680000100a00 */
[----:B------:R-:W5:Y:S04]  /*11090*/  LDL.64 R2, [R21+-0x10] ;  /* 0xfffff00015027983 */ /* 0x000f680000100a00 */
[----:B------:R-:W2:Y:S04]  /*110a0*/  LDL.64 R8, [R12+-0x8] ;  /* 0xfffff8000c087983 */ /* 0x000ea80000100a00 */
[----:B------:R-:W2:Y:S01]  /*110b0*/  LDL.64 R26, [R21+-0x18] ;  /* 0xffffe800151a7983 */ /* 0x000ea20000100a00 */
[----:B------:R-:W-:Y:S01]  /*110c0*/  ISETP.NE.AND P0, PT, R102, R103, PT ;  /* 0x000000676600720c */ /* 0x000fe20003f05270 */
[----:B------:R-:W-:Y:S01]  /*110d0*/  BSSY.RECONVERGENT B0, `(.L_x_403) ;  /* 0x0000057000007945 */ /* 0x000fe20003800200 */
[----:B------:R-:W-:Y:S01]  /*110e0*/  CS2R R24, SRZ ;  /* 0x0000000000187805 */ /* 0x000fe2000001ff00 */
[----:B-----5:R-:W-:-:S08]  /*110f0*/  DMUL R28, R28, R2 ;  /* 0x000000021c1c7228 */ /* 0x020fd00000000000 */
[----:B--2---:R-:W-:Y:S02]  /*11100*/  DFMA R8, R8, R26, R28 ;  /* 0x0000001a0808722b */ /* 0x004fe4000000001c */
[----:B------:R-:W-:Y:S09]  /*11110*/  @P0 BRA `(.L_x_404) ;  /* 0x0000000400480947 */ /* 0x000ff20003800000 */
        /* <DEDUP_REMOVED lines=8> */
.L_x_408:
[----:B------:R-:W-:-:S13]  /*111a0*/  ISETP.NE.AND P0, PT, R13, RZ, PT ;  /* 0x000000ff0d00720c */ /* 0x000fda0003f05270 */
[----:B------:R-:W-:Y:S05]  /*111b0*/  @!P0 BRA `(.L_x_410) ;  /* 0x0000000000088947 */ /* 0x000fea0003800000 */
[----:B------:R2:W5:Y:S01]  /*111c0*/  LDL.64 R150, [R14+0x310] ;  /* 0x000310000e967983 */ /* 0x0005620000100a00 */
[----:B------:R-:W-:Y:S05]  /*111d0*/  BRA `(.L_x_409) ;  /* 0x0000000000287947 */ /* 0x000fea0003800000 */
.L_x_410:
[----:B------:R-:W-:Y:S05]  /*111e0*/  @P4 BRA `(.L_x_411) ;  /* 0x0000000000084947 */ /* 0x000fea0003800000 */
[----:B------:R2:W5:Y:S01]  /*111f0*/  LDL.64 R150, [R15] ;  /* 0x000000000f967983 */ /* 0x0005620000100a00 */
[----:B------:R-:W-:Y:S05]  /*11200*/  BRA `(.L_x_409) ;  /* 0x00000000001c7947 */ /* 0x000fea0003800000 */
.L_x_411:
[----:B------:R-:W-:-:S13]  /*11210*/  ISETP.NE.AND P0, PT, R20, RZ, PT ;  /* 0x000000ff1400720c */ /* 0x000fda0003f05270 */
[----:B------:R-:W-:Y:S05]  /*11220*/  @!P0 BRA `(.L_x_412) ;  /* 0x0000000000088947 */ /* 0x000fea0003800000 */
[----:B------:R2:W5:Y:S01]  /*11230*/  LDL.64 R150, [R17] ;  /* 0x0000000011967983 */ /* 0x0005620000100a00 */
[----:B------:R-:W-:Y:S05]  /*11240*/  BRA `(.L_x_409) ;  /* 0x00000000000c7947 */ /* 0x000fea0003800000 */
.L_x_412:
[----:B------:R-:W-:Y:S01]  /*11250*/  CS2R R150, SRZ ;  /* 0x0000000000967805 */ /* 0x000fe2000001ff00 */
[----:B------:R-:W-:Y:S06]  /*11260*/  @!P2 BRA `(.L_x_409) ;  /* 0x000000000004a947 */ /* 0x000fec0003800000 */
[----:B------:R2:W5:Y:S02]  /*11270*/  LDL.64 R150, [R18] ;  /* 0x0000000012967983 */ /* 0x0005640000100a00 */
.L_x_409:
[----:B------:R-:W-:Y:S05]  /*11280*/  BSYNC.RECONVERGENT B10 ;  /* 0x00000000000a7941 */ /* 0x000fea0003800200 */
.L_x_407:
[----:B------:R-:W-:Y:S05]  /*11290*/  @!P1 BRA `(.L_x_413) ;  /* 0x0000000000089947 */ /* 0x000fea0003800000 */
[----:B------:R0:W5:Y:S01]  /*112a0*/  LDL.64 R152, [R16+0x8] ;  /* 0x0000080010987983 */ /* 0x0001620000100a00 */
[----:B------:R-:W-:Y:S05]  /*112b0*/  BRA `(.L_x_406) ;  /* 0x0000000000387947 */ /* 0x000fea0003800000 */
.L_x_413:
[----:B------:R-:W-:-:S13]  /*112c0*/  ISETP.NE.AND P0, PT, R13, RZ, PT ;  /* 0x000000ff0d00720c */ /* 0x000fda0003f05270 */
[----:B------:R-:W-:Y:S05]  /*112d0*/  @!P0 BRA `(.L_x_414) ;  /* 0x0000000000088947 */ /* 0x000fea0003800000 */
[----:B------:R0:W5:Y:S01]  /*112e0*/  LDL.64 R152, [R14+0x318] ;  /* 0x000318000e987983 */ /* 0x0001620000100a00 */
[----:B------:R-:W-:Y:S05]  /*112f0*/  BRA `(.L_x_406) ;  /* 0x0000000000287947 */ /* 0x000fea0003800000 */
.L_x_414:
[----:B------:R-:W-:Y:S05]  /*11300*/  @P4 BRA `(.L_x_415) ;  /* 0x0000000000084947 */ /* 0x000fea0003800000 */
[----:B------:R0:W5:Y:S01]  /*11310*/  LDL.64 R152, [R15+0x8] ;  /* 0x000008000f987983 */ /* 0x0001620000100a00 */
[----:B------:R-:W-:Y:S05]  /*11320*/  BRA `(.L_x_406) ;  /* 0x00000000001c7947 */ /* 0x000fea0003800000 */
.L_x_415:
[----:B------:R-:W-:-:S13]  /*11330*/  ISETP.NE.AND P0, PT, R20, RZ, PT ;  /* 0x000000ff1400720c */ /* 0x000fda0003f05270 */
[----:B------:R-:W-:Y:S05]  /*11340*/  @!P0 BRA `(.L_x_416) ;  /* 0x0000000000088947 */ /* 0x000fea0003800000 */
[----:B------:R0:W5:Y:S01]  /*11350*/  LDL.64 R152, [R17+0x8] ;  /* 0x0000080011987983 */ /* 0x0001620000100a00 */
[----:B------:R-:W-:Y:S05]  /*11360*/  BRA `(.L_x_406) ;  /* 0x00000000000c7947 */ /* 0x000fea0003800000 */
.L_x_416:
[----:B------:R-:W-:Y:S01]  /*11370*/  CS2R R152, SRZ ;  /* 0x0000000000987805 */ /* 0x000fe2000001ff00 */
[----:B------:R-:W-:Y:S06]  /*11380*/  @!P2 BRA `(.L_x_406) ;  /* 0x000000000004a947 */ /* 0x000fec0003800000 */
[----:B------:R0:W5:Y:S02]  /*11390*/  LDL.64 R152, [R18+0x8] ;  /* 0x0000080012987983 */ /* 0x0001640000100a00 */
.L_x_406:
[----:B------:R-:W-:Y:S05]  /*113a0*/  BSYNC.RECONVERGENT B9 ;  /* 0x0000000000097941 */ /* 0x000fea0003800200 */
.L_x_405:
[----:B------:R-:W0:Y:S01]  /*113b0*/  MUFU.RCP64H R13, R23 ;  /* 0x00000017000d7308 */ /* 0x000e220000001800 */
[----:B------:R-:W-:Y:S01]  /*113c0*/  IMAD.MOV.U32 R12, RZ, RZ, 0x1 ;  /* 0x00000001ff0c7424 */ /* 0x000fe200078e00ff */
[----:B------:R-:W-:Y:S01]  /*113d0*/  FSETP.GEU.AND P0, PT, |R143|, 6.5827683646048100446e-37, PT ;  /* 0x036000008f00780b */ /* 0x000fe20003f0e200 */
[----:B------:R-:W-:Y:S04]  /*113e0*/  BSSY.RECONVERGENT B9, `(.L_x_417) ;  /* 0x0000012000097945 */ /* 0x000fe80003800200 */
[----:B0-234-:R-:W-:-:S08]  /*113f0*/  DFMA R14, -R22, R12, 1 ;  /* 0x3ff00000160e742b */ /* 0x01dfd0000000010c */
        /* <DEDUP_REMOVED lines=15> */
[----:B-1---5:R-:W-:Y:S05]  /*114f0*/  CALL.REL.NOINC `($__internal_1_$__cuda_sm20_div_rn_f64_full) ;  /* 0x0000000400647944 */ /* 0x022fea0003c00000 */
.L_x_418:
[----:B------:R-:W-:Y:S05]  /*11500*/  BSYNC.RECONVERGENT B9 ;  /* 0x0000000000097941 */ /* 0x000fea0003800200 */
.L_x_417:
        /* <DEDUP_REMOVED lines=8> */
[----:B-1----:R-:W-:-:S08]  /*11590*/  DFMA R16, -R10, R14, 1 ;  /* 0x3ff000000a10742b */ /* 0x002fd0000000010e */
        /* <DEDUP_REMOVED lines=8> */
.L_x_420:
[----:B------:R-:W-:Y:S05]  /*11620*/  BSYNC.RECONVERGENT B9 ;  /* 0x0000000000097941 */ /* 0x000fea0003800200 */
.L_x_419:
[----:B------:R-:W-:-:S11]  /*11630*/  DMUL R24, R150, R190 ;  /* 0x000000be96187228 */ /* 0x000fd60000000000 */
.L_x_404:
[----:B------:R-:W-:Y:S05]  /*11640*/  BSYNC.RECONVERGENT B0 ;  /* 0x0000000000007941 */ /* 0x000fea0003800200 */
.L_x_403:
[C---:B------:R-:W-:Y:S02]  /*11650*/  VIADD R11, R1.reuse, 0x30 ;  /* 0x00000030010b7836 */ /* 0x040fe40000000000 */
[----:B------:R-:W-:-:S03]  /*11660*/  VIADD R10, R1, 0x700 ;  /* 0x00000700010a7836 */ /* 0x000fc60000000000 */
[----:B------:R-:W-:Y:S01]  /*11670*/  LEA R150, R103, R11, 0x3 ;  /* 0x0000000b67967211 */ /* 0x000fe200078e18ff */
[----:B------:R-:W-:-:S05]  /*11680*/  IMAD R10, R102, 0x18, R10 ;  /* 0x00000018660a7824 */ /* 0x000fca00078e020a */
[----:B------:R-:W2:Y:S04]  /*11690*/  LDL.64 R150, [R150+-0x8] ;  /* 0xfffff80096967983 */ /* 0x000ea80000100a00 */
[----:B------:R-:W2:Y:S01]  /*116a0*/  LDL.64 R10, [R10+-0x18] ;  /* 0xffffe8000a0a7983 */ /* 0x000ea20000100a00 */
[----:B------:R-:W-:Y:S01]  /*116b0*/  VIADD R102, R102, 0xffffffff ;  /* 0xffffffff66667836 */ /* 0x000fe20000000000 */
[----:B------:R-:W-:-:S04]  /*116c0*/  DADD R8, R8, R24 ;  /* 0x0000000008087229 */ /* 0x000fc80000000018 */
[----:B------:R-:W-:-:S04]  /*116d0*/  ISETP.NE.AND P0, PT, R6, R102, PT ;  /* 0x000000660600720c */ /* 0x000fc80003f05270 */
        /* <DEDUP_REMOVED lines=12> */
[----:B------:R-:W-:-:S08]  /*117a0*/  DFMA R8, R96, R2, R8 ;  /* 0x000000026008722b */ /* 0x000fd00000000008 */
[----:B--2---:R-:W-:-:S11]  /*117b0*/  DFMA R150, R150, R10, R8 ;  /* 0x0000000a9696722b */ /* 0x004fd60000000008 */
.L_x_361:
[----:B------:R-:W-:Y:S05]  /*117c0*/  BSYNC.RECONVERGENT B2 ;  /* 0x0000000000027941 */ /* 0x000fea0003800200 */
.L_x_359:
[----:B------:R-:W-:Y:S02]  /*117d0*/  IMAD.MOV.U32 R2, RZ, RZ, R99 ;  /* 0x000000ffff027224 */ /* 0x000fe400078e0063 */
[----:B------:R-:W-:-:S04]  /*117e0*/  IMAD.MOV.U32 R3, RZ, RZ, 0x0 ;  /* 0x00000000ff037424 */ /* 0x000fc800078e00ff */
[----:B012345:R-:W-:Y:S05]  /*117f0*/  RET.REL.NODEC R2 `(_Z22nwdft_compute_K_kerneliP5ShellPdS1_S1_S1_i) ;  /* 0xfffffee802007950 */ /* 0x03ffea0003c3ffff */
        .weak           $__internal_0_$__cuda_sm20_dblrcp_rn_slowpath_v3
        .type           $__internal_0_$__cuda_sm20_dblrcp_rn_slowpath_v3,@function
        .size           $__internal_0_$__cuda_sm20_dblrcp_rn_slowpath_v3,($__internal_1_$__cuda_sm20_div_rn_f64_full - $__internal_0_$__cuda_sm20_dblrcp_rn_slowpath_v3)
$__internal_0_$__cuda_sm20_dblrcp_rn_slowpath_v3:
[----:B------:R-:W-:Y:S01]  /*11800*/  DSETP.GTU.AND P0, PT, |R70|, +INF , PT ;  /* 0x7ff000004600742a */ /* 0x000fe20003f0c200 */
[----:B------:R-:W-:-:S13]  /*11810*/  BSSY.RECONVERGENT B10, `(.L_x_421) ;  /* 0x00000230000a7945 */ /* 0x000fda0003800200 */
[----:B------:R-:W-:Y:S05]  /*11820*/  @P0 BRA `(.L_x_422) ;  /* 0x00000000007c0947 */ /* 0x000fea0003800000 */
[----:B------:R-:W-:-:S04]  /*11830*/  LOP3.LUT R75, R71, 0x7fffffff, RZ, 0xc0, !PT ;  /* 0x7fffffff474b7812 */ /* 0x000fc800078ec0ff */
[----:B------:R-:W-:-:S04]  /*11840*/  IADD3 R72, PT, PT, R75, -0x1, RZ ;  /* 0xffffffff4b487810 */ /* 0x000fc80007ffe0ff */
[----:B------:R-:W-:-:S13]  /*11850*/  ISETP.GE.U32.AND P0, PT, R72, 0x7fefffff, PT ;  /* 0x7fefffff4800780c */ /* 0x000fda0003f06070 */
[----:B------:R-:W-:Y:S01]  /*11860*/  @P0 LOP3.LUT R73, R71, 0x7ff00000, RZ, 0x3c, !PT ;  /* 0x7ff0000047490812 */ /* 0x000fe200078e3cff */
[----:B------:R-:W-:Y:S01]  /*11870*/  @P0 IMAD.MOV.U32 R72, RZ, RZ, RZ ;  /* 0x000000ffff480224 */ /* 0x000fe200078e00ff */
[----:B------:R-:W-:Y:S06]  /*11880*/  @P0 BRA `(.L_x_423) ;  /* 0x00000000006c0947 */ /* 0x000fec0003800000 */
[----:B------:R-:W-:-:S13]  /*11890*/  ISETP.GE.U32.AND P0, PT, R75, 0x1000001, PT ;  /* 0x010000014b00780c */ /* 0x000fda0003f06070 */
[----:B------:R-:W-:Y:S05]  /*118a0*/  @!P0 BRA `(.L_x_424) ;  /* 0x0000000000348947 */ /* 0x000fea0003800000 */
[----:B------:R-:W-:Y:S02]  /*118b0*/  VIADD R73, R71, 0xc0200000 ;  /* 0xc020000047497836 */ /* 0x000fe40000000000 */
[----:B------:R-:W-:Y:S02]  /*118c0*/  IMAD.MOV.U32 R72, RZ, RZ, R70 ;  /* 0x000000ffff487224 */ /* 0x000fe400078e0046 */
[----:B------:R-:W0:Y:S04]  /*118d0*/  MUFU.RCP64H R75, R73 ;  /* 0x00000049004b7308 */ /* 0x000e280000001800 */
[----:B0-----:R-:W-:-:S08]  /*118e0*/  DFMA R78, -R72, R74, 1 ;  /* 0x3ff00000484e742b */ /* 0x001fd0000000014a */
[----:B------:R-:W-:-:S08]  /*118f0*/  DFMA R78, R78, R78, R78 ;  /* 0x0000004e4e4e722b */ /* 0x000fd0000000004e */
[----:B------:R-:W-:-:S08]  /*11900*/  DFMA R78, R74, R78, R74 ;  /* 0x0000004e4a4e722b */ /* 0x000fd0000000004a */
[----:B------:R-:W-:-:S08]  /*11910*/  DFMA R72, -R72, R78, 1 ;  /* 0x3ff000004848742b */ /* 0x000fd0000000014e */
[----:B------:R-:W-:-:S08]  /*11920*/  DFMA R72, R78, R72, R78 ;  /* 0x000000484e48722b */ /* 0x000fd0000000004e */
[----:B------:R-:W-:-:S08]  /*11930*/  DMUL R72, R72, 2.2250738585072013831e-308 ;  /* 0x0010000048487828 */ /* 0x000fd00000000000 */
[----:B------:R-:W-:-:S08]  /*11940*/  DFMA R70, -R70, R72, 1 ;  /* 0x3ff000004646742b */ /* 0x000fd00000000148 */
[----:B------:R-:W-:-:S08]  /*11950*/  DFMA R70, R70, R70, R70 ;  /* 0x000000464646722b */ /* 0x000fd00000000046 */
[----:B------:R-:W-:Y:S01]  /*11960*/  DFMA R72, R72, R70, R72 ;  /* 0x000000464848722b */ /* 0x000fe20000000048 */
[----:B------:R-:W-:Y:S10]  /*11970*/  BRA `(.L_x_423) ;  /* 0x0000000000307947 */ /* 0x000ff40003800000 */
.L_x_424:
[----:B------:R-:W-:Y:S01]  /*11980*/  DMUL R70, R70, 8.11296384146066816958e+31 ;  /* 0x4690000046467828 */ /* 0x000fe20000000000 */
[----:B------:R-:W-:-:S05]  /*11990*/  MOV R72, R74 ;  /* 0x0000004a00487202 */ /* 0x000fca0000000f00 */
[----:B------:R-:W0:Y:S02]  /*119a0*/  MUFU.RCP64H R73, R71 ;  /* 0x0000004700497308 */ /* 0x000e240000001800 */
[----:B0-----:R-:W-:-:S08]  /*119b0*/  DFMA R74, -R70, R72, 1 ;  /* 0x3ff00000464a742b */ /* 0x001fd00000000148 */
[----:B------:R-:W-:-:S08]  /*119c0*/  DFMA R74, R74, R74, R74 ;  /* 0x0000004a4a4a722b */ /* 0x000fd0000000004a */
[----:B------:R-:W-:-:S08]  /*119d0*/  DFMA R74, R72, R74, R72 ;  /* 0x0000004a484a722b */ /* 0x000fd00000000048 */
[----:B------:R-:W-:-:S08]  /*119e0*/  DFMA R70, -R70, R74, 1 ;  /* 0x3ff000004646742b */ /* 0x000fd0000000014a */
[----:B------:R-:W-:-:S08]  /*119f0*/  DFMA R70, R74, R70, R74 ;  /* 0x000000464a46722b */ /* 0x000fd0000000004a */
[----:B------:R-:W-:Y:S01]  /*11a00*/  DMUL R72, R70, 8.11296384146066816958e+31 ;  /* 0x4690000046487828 */ /* 0x000fe20000000000 */
[----:B------:R-:W-:Y:S10]  /*11a10*/  BRA `(.L_x_423) ;  /* 0x0000000000087947 */ /* 0x000ff40003800000 */
.L_x_422:
[----:B------:R-:W-:Y:S01]  /*11a20*/  LOP3.LUT R73, R71, 0x80000, RZ, 0xfc, !PT ;  /* 0x0008000047497812 */ /* 0x000fe200078efcff */
[----:B------:R-:W-:-:S07]  /*11a30*/  IMAD.MOV.U32 R72, RZ, RZ, R70 ;  /* 0x000000ffff487224 */ /* 0x000fce00078e0046 */
.L_x_423:
[----:B------:R-:W-:Y:S05]  /*11a40*/  BSYNC.RECONVERGENT B10 ;  /* 0x00000000000a7941 */ /* 0x000fea0003800200 */
.L_x_421:
[----:B------:R-:W-:Y:S01]  /*11a50*/  MOV R81, 0x0 ;  /* 0x0000000000517802 */ /* 0x000fe20000000f00 */
[----:B------:R-:W-:Y:S02]  /*11a60*/  IMAD.MOV.U32 R190, RZ, RZ, R72 ;  /* 0x000000ffffbe7224 */ /* 0x000fe400078e0048 */
[----:B------:R-:W-:Y:S01]  /*11a70*/  IMAD.MOV.U32 R191, RZ, RZ, R73 ;  /* 0x000000ffffbf7224 */ /* 0x000fe200078e0049 */
[----:B------:R-:W-:Y:S06]  /*11a80*/  RET.REL.NODEC R80 `(_Z22nwdft_compute_K_kerneliP5ShellPdS1_S1_S1_i) ;  /* 0xfffffee4505c7950 */ /* 0x000fec0003c3ffff */
        .weak           $__internal_1_$__cuda_sm20_div_rn_f64_full
        .type           $__internal_1_$__cuda_sm20_div_rn_f64_full,@function
        .size           $__internal_1_$__cuda_sm20_div_rn_f64_full,($__internal_2_$__cuda_sm20_dsqrt_rn_f64_mediumpath_v1 - $__internal_1_$__cuda_sm20_div_rn_f64_full)
$__internal_1_$__cuda_sm20_div_rn_f64_full:
[C---:B------:R-:W-:Y:S01]  /*11a90*/  FSETP.GEU.AND P0, PT, |R73|.reuse, 1.469367938527859385e-39, PT ;  /* 0x001000004900780b */ /* 0x040fe20003f0e200 */
[----:B------:R-:W-:Y:S01]  /*11aa0*/  IMAD.MOV.U32 R172, RZ, RZ, 0x1ca00000 ;  /* 0x1ca00000ffac7424 */ /* 0x000fe200078e00ff */
[C---:B------:R-:W-:Y:S01]  /*11ab0*/  LOP3.LUT R70, R73.reuse, 0x800fffff, RZ, 0xc0, !PT ;  /* 0x800fffff49467812 */ /* 0x040fe200078ec0ff */
[----:B------:R-:W-:Y:S01]  /*11ac0*/  BSSY.RECONVERGENT B10, `(.L_x_425) ;  /* 0x000005a0000a7945 */ /* 0x000fe20003800200 */
[----:B------:R-:W-:Y:S02]  /*11ad0*/  LOP3.LUT R78, R73, 0x7ff00000, RZ, 0xc0, !PT ;  /* 0x7ff00000494e7812 */ /* 0x000fe400078ec0ff */
[----:B------:R-:W-:Y:S01]  /*11ae0*/  LOP3.LUT R71, R70, 0x3ff00000, RZ, 0xfc, !PT ;  /* 0x3ff0000046477812 */ /* 0x000fe200078efcff */
[----:B------:R-:W-:Y:S01]  /*11af0*/  IMAD.MOV.U32 R70, RZ, RZ, R72 ;  /* 0x000000ffff467224 */ /* 0x000fe200078e0048 */
[----:B------:R-:W-:Y:S01]  /*11b00*/  LOP3.LUT R88, R75, 0x7ff00000, RZ, 0xc0, !PT ;  /* 0x7ff000004b587812 */ /* 0x000fe200078ec0ff */
[----:B------:R-:W-:Y:S01]  /*11b10*/  IMAD.MOV.U32 R87, RZ, RZ, R78 ;  /* 0x000000ffff577224 */ /* 0x000fe200078e004e */
[----:B------:R-:W-:-:S03]  /*11b20*/  MOV R80, 0x1 ;  /* 0x0000000100507802 */ /* 0x000fc60000000f00 */
[----:B------:R-:W-:Y:S01]  /*11b30*/  @!P0 DMUL R70, R72, 8.98846567431157953865e+307 ;  /* 0x7fe0000048468828 */ /* 0x000fe20000000000 */
[----:B------:R-:W-:-:S05]  /*11b40*/  IMAD.MOV.U32 R89, RZ, RZ, R88 ;  /* 0x000000ffff597224 */ /* 0x000fca00078e0058 */
[----:B------:R-:W0:Y:S04]  /*11b50*/  MUFU.RCP64H R81, R71 ;  /* 0x0000004700517308 */ /* 0x000e280000001800 */
[----:B------:R-:W-:Y:S02]  /*11b60*/  @!P0 LOP3.LUT R87, R71, 0x7ff00000, RZ, 0xc0, !PT ;  /* 0x7ff0000047578812 */ /* 0x000fe400078ec0ff */
[----:B------:R-:W-:-:S03]  /*11b70*/  ISETP.GE.U32.AND P0, PT, R88, R78, PT ;  /* 0x0000004e5800720c */ /* 0x000fc60003f06070 */
[----:B------:R-:W-:Y:S01]  /*11b80*/  VIADD R90, R87, 0xffffffff ;  /* 0xffffffff575a7836 */ /* 0x000fe20000000000 */
[----:B------:R-:W-:Y:S02]  /*11b90*/  SEL R82, R172, 0x63400000, !P0 ;  /* 0x63400000ac527807 */ /* 0x000fe40004000000 */
[----:B------:R-:W-:-:S13]  /*11ba0*/  FSETP.GEU.AND P0, PT, |R75|, 1.469367938527859385e-39, PT ;  /* 0x001000004b00780b */ /* 0x000fda0003f0e200 */
[----:B------:R-:W-:-:S04]  /*11bb0*/  @!P0 LOP3.LUT R78, R73, 0x7ff00000, RZ, 0xc0, !PT ;  /* 0x7ff00000494e8812 */ /* 0x000fc800078ec0ff */
[----:B------:R-:W-:Y:S01]  /*11bc0*/  @!P0 ISETP.GE.U32.AND P1, PT, R88, R78, PT ;  /* 0x0000004e5800820c */ /* 0x000fe20003f26070 */
[----:B0-----:R-:W-:-:S03]  /*11bd0*/  DFMA R78, R80, -R70, 1 ;  /* 0x3ff00000504e742b */ /* 0x001fc60000000846 */
[----:B------:R-:W-:-:S04]  /*11be0*/  @!P0 SEL R84, R172, 0x63400000, !P1 ;  /* 0x63400000ac548807 */ /* 0x000fc80004800000 */
[----:B------:R-:W-:Y:S01]  /*11bf0*/  @!P0 LOP3.LUT R84, R84, 0x80000000, R75, 0xf8, !PT ;  /* 0x8000000054548812 */ /* 0x000fe200078ef84b */
[----:B------:R-:W-:-:S03]  /*11c00*/  DFMA R78, R78, R78, R78 ;  /* 0x0000004e4e4e722b */ /* 0x000fc6000000004e */
[----:B------:R-:W-:Y:S01]  /*11c10*/  @!P0 LOP3.LUT R85, R84, 0x100000, RZ, 0xfc, !PT ;  /* 0x0010000054558812 */ /* 0x000fe200078efcff */
[----:B------:R-:W-:-:S04]  /*11c20*/  @!P0 IMAD.MOV.U32 R84, RZ, RZ, RZ ;  /* 0x000000ffff548224 */ /* 0x000fc800078e00ff */
[----:B------:R-:W-:Y:S01]  /*11c30*/  DFMA R80, R80, R78, R80 ;  /* 0x0000004e5050722b */ /* 0x000fe20000000050 */
[----:B------:R-:W-:Y:S01]  /*11c40*/  LOP3.LUT R79, R82, 0x800fffff, R75, 0xf8, !PT ;  /* 0x800fffff524f7812 */ /* 0x000fe200078ef84b */
[----:B------:R-:W-:-:S06]  /*11c50*/  IMAD.MOV.U32 R78, RZ, RZ, R74 ;  /* 0x000000ffff4e7224 */ /* 0x000fcc00078e004a */
[----:B------:R-:W-:Y:S02]  /*11c60*/  DFMA R82, R80, -R70, 1 ;  /* 0x3ff000005052742b */ /* 0x000fe40000000846 */
[----:B------:R-:W-:-:S06]  /*11c70*/  @!P0 DFMA R78, R78, 2, -R84 ;  /* 0x400000004e4e882b */ /* 0x000fcc0000000854 */
[----:B------:R-:W-:-:S04]  /*11c80*/  DFMA R82, R80, R82, R80 ;  /* 0x000000525052722b */ /* 0x000fc80000000050 */
[----:B------:R-:W-:-:S04]  /*11c90*/  @!P0 LOP3.LUT R89, R79, 0x7ff00000, RZ, 0xc0, !PT ;  /* 0x7ff000004f598812 */ /* 0x000fc800078ec0ff */
[----:B------:R-:W-:Y:S01]  /*11ca0*/  IADD3 R91, PT, PT, R89, -0x1, RZ ;  /* 0xffffffff595b7810 */ /* 0x000fe20007ffe0ff */
[----:B------:R-:W-:-:S03]  /*11cb0*/  DMUL R80, R82, R78 ;  /* 0x0000004e52507228 */ /* 0x000fc60000000000 */
[----:B------:R-:W-:-:S04]  /*11cc0*/  ISETP.GT.U32.AND P0, PT, R91, 0x7feffffe, PT ;  /* 0x7feffffe5b00780c */ /* 0x000fc80003f04070 */
[----:B------:R-:W-:Y:S01]  /*11cd0*/  ISETP.GT.U32.OR P0, PT, R90, 0x7feffffe, P0 ;  /* 0x7feffffe5a00780c */ /* 0x000fe20000704470 */
[----:B------:R-:W-:-:S08]  /*11ce0*/  DFMA R84, R80, -R70, R78 ;  /* 0x800000465054722b */ /* 0x000fd0000000004e */
[----:B------:R-:W-:-:S04]  /*11cf0*/  DFMA R84, R82, R84, R80 ;  /* 0x000000545254722b */ /* 0x000fc80000000050 */
[----:B------:R-:W-:Y:S07]  /*11d00*/  @P0 BRA `(.L_x_426) ;  /* 0x0000000000740947 */ /* 0x000fee0003800000 */
[----:B------:R-:W-:-:S04]  /*11d10*/  LOP3.LUT R74, R73, 0x7ff00000, RZ, 0xc0, !PT ;  /* 0x7ff00000494a7812 */ /* 0x000fc800078ec0ff */
[CC--:B------:R-:W-:Y:S02]  /*11d20*/  VIADDMNMX R75, R88.reuse, -R74.reuse, 0xb9600000, !PT ;  /* 0xb9600000584b7446 */ /* 0x0c0fe4000780094a */
[----:B------:R-:W-:Y:S02]  /*11d30*/  ISETP.GE.U32.AND P0, PT, R88, R74, PT ;  /* 0x0000004a5800720c */ /* 0x000fe40003f06070 */
[----:B------:R-:W-:Y:S02]  /*11d40*/  VIMNMX R74, PT, PT, R75, 0x46a00000, PT ;  /* 0x46a000004b4a7848 */ /* 0x000fe40003fe0100 */
[----:B------:R-:W-:-:S05]  /*11d50*/  SEL R82, R172, 0x63400000, !P0 ;  /* 0x63400000ac527807 */ /* 0x000fca0004000000 */
[----:B------:R-:W-:Y:S01]  /*11d60*/  IMAD.IADD R82, R74, 0x1, -R82 ;  /* 0x000000014a527824 */ /* 0x000fe200078e0a52 */
[----:B------:R-:W-:-:S03]  /*11d70*/  MOV R74, RZ ;  /* 0x000000ff004a7202 */ /* 0x000fc60000000f00 */
[----:B------:R-:W-:-:S06]  /*11d80*/  VIADD R75, R82, 0x7fe00000 ;  /* 0x7fe00000524b7836 */ /* 0x000fcc0000000000 */
[----:B------:R-:W-:-:S10]  /*11d90*/  DMUL R80, R84, R74 ;  /* 0x0000004a54507228 */ /* 0x000fd40000000000 */
[----:B------:R-:W-:-:S13]  /*11da0*/  FSETP.GTU.AND P0, PT, |R81|, 1.469367938527859385e-39, PT ;  /* 0x001000005100780b */ /* 0x000fda0003f0c200 */
[----:B------:R-:W-:Y:S05]  /*11db0*/  @P0 BRA `(.L_x_427) ;  /* 0x0000000000a80947 */ /* 0x000fea0003800000 */
[----:B------:R-:W-:Y:S01]  /*11dc0*/  DFMA R70, R84, -R70, R78 ;  /* 0x800000465446722b */ /* 0x000fe2000000004e */
[----:B------:R-:W-:-:S09]  /*11dd0*/  IMAD.MOV.U32 R74, RZ, RZ, RZ ;  /* 0x000000ffff4a7224 */ /* 0x000fd200078e00ff */
[C---:B------:R-:W-:Y:S02]  /*11de0*/  FSETP.NEU.AND P0, PT, R71.reuse, RZ, PT ;  /* 0x000000ff4700720b */ /* 0x040fe40003f0d000 */
[----:B------:R-:W-:-:S04]  /*11df0*/  LOP3.LUT R72, R71, 0x80000000, R73, 0x48, !PT ;  /* 0x8000000047487812 */ /* 0x000fc800078e4849 */
[----:B------:R-:W-:-:S07]  /*11e00*/  LOP3.LUT R75, R72, R75, RZ, 0xfc, !PT ;  /* 0x0000004b484b7212 */ /* 0x000fce00078efcff */
[----:B------:R-:W-:Y:S05]  /*11e10*/  @!P0 BRA `(.L_x_427) ;  /* 0x0000000000908947 */ /* 0x000fea0003800000 */
[----:B------:R-:W-:Y:S01]  /*11e20*/  IMAD.MOV R71, RZ, RZ, -R82 ;  /* 0x000000ffff477224 */ /* 0x000fe200078e0a52 */
[----:B------:R-:W-:Y:S01]  /*11e30*/  DMUL.RP R74, R84, R74 ;  /* 0x0000004a544a7228 */ /* 0x000fe20000008000 */
[----:B------:R-:W-:Y:S01]  /*11e40*/  IMAD.MOV.U32 R70, RZ, RZ, RZ ;  /* 0x000000ffff467224 */ /* 0x000fe200078e00ff */
[----:B------:R-:W-:-:S05]  /*11e50*/  IADD3 R82, PT, PT, -R82, -0x43300000, RZ ;  /* 0xbcd0000052527810 */ /* 0x000fca0007ffe1ff */
[----:B------:R-:W-:-:S03]  /*11e60*/  DFMA R70, R80, -R70, R84 ;  /* 0x800000465046722b */ /* 0x000fc60000000054 */
[----:B------:R-:W-:-:S07]  /*11e70*/  LOP3.LUT R72, R75, R72, RZ, 0x3c, !PT ;  /* 0x000000484b487212 */ /* 0x000fce00078e3cff */
[----:B------:R-:W-:-:S04]  /*11e80*/  FSETP.NEU.AND P0, PT, |R71|, R82, PT ;  /* 0x000000524700720b */ /* 0x000fc80003f0d200 */
[----:B------:R-:W-:Y:S02]  /*11e90*/  FSEL R74, R74, R80, !P0 ;  /* 0x000000504a4a7208 */ /* 0x000fe40004000000 */
[----:B------:R-:W-:-:S04]  /*11ea0*/  FSEL R80, R72, R81, !P0 ;  /* 0x0000005148507208 */ /* 0x000fc80004000000 */
[----:B------:R-:W-:Y:S01]  /*11eb0*/  MOV R81, R80 ;  /* 0x0000005000517202 */ /* 0x000fe20000000f00 */
[----:B------:R-:W-:Y:S01]  /*11ec0*/  IMAD.MOV.U32 R80, RZ, RZ, R74 ;  /* 0x000000ffff507224 */ /* 0x000fe200078e004a */
[----:B------:R-:W-:Y:S06]  /*11ed0*/  BRA `(.L_x_427) ;  /* 0x0000000000607947 */ /* 0x000fec0003800000 */
.L_x_426:
[----:B------:R-:W-:-:S14]  /*11ee0*/  DSETP.NAN.AND P0, PT, R74, R74, PT ;  /* 0x0000004a4a00722a */ /* 0x000fdc0003f08000 */
[----:B------:R-:W-:Y:S05]  /*11ef0*/  @P0 BRA `(.L_x_428) ;  /* 0x00000000004c0947 */ /* 0x000fea0003800000 */
[----:B------:R-:W-:-:S14]  /*11f00*/  DSETP.NAN.AND P0, PT, R72, R72, PT ;  /* 0x000000484800722a */ /* 0x000fdc0003f08000 */
[----:B------:R-:W-:Y:S05]  /*11f10*/  @P0 BRA `(.L_x_429) ;  /* 0x0000000000340947 */ /* 0x000fea0003800000 */
[----:B------:R-:W-:Y:S01]  /*11f20*/  ISETP.NE.AND P0, PT, R89, R87, PT ;  /* 0x000000575900720c */ /* 0x000fe20003f05270 */
[----:B------:R-:W-:Y:S02]  /*11f30*/  IMAD.MOV.U32 R80, RZ, RZ, 0x0 ;  /* 0x00000000ff507424 */ /* 0x000fe400078e00ff */
[----:B------:R-:W-:-:S10]  /*11f40*/  IMAD.MOV.U32 R81, RZ, RZ, -0x80000 ;  /* 0xfff80000ff517424 */ /* 0x000fd400078e00ff */
[----:B------:R-:W-:Y:S05]  /*11f50*/  @!P0 BRA `(.L_x_427) ;  /* 0x0000000000408947 */ /* 0x000fea0003800000 */
[----:B------:R-:W-:Y:S02]  /*11f60*/  ISETP.NE.AND P0, PT, R89, 0x7ff00000, PT ;  /* 0x7ff000005900780c */ /* 0x000fe40003f05270 */
[----:B------:R-:W-:Y:S02]  /*11f70*/  LOP3.LUT R72, R75, 0x80000000, R73, 0x48, !PT ;  /* 0x800000004b487812 */ /* 0x000fe400078e4849 */
[----:B------:R-:W-:-:S13]  /*11f80*/  ISETP.EQ.OR P0, PT, R87, RZ, !P0 ;  /* 0x000000ff5700720c */ /* 0x000fda0004702670 */
[----:B------:R-:W-:Y:S01]  /*11f90*/  @P0 LOP3.LUT R70, R72, 0x7ff00000, RZ, 0xfc, !PT ;  /* 0x7ff0000048460812 */ /* 0x000fe200078efcff */
[----:B------:R-:W-:Y:S01]  /*11fa0*/  @!P0 IMAD.MOV.U32 R81, RZ, RZ, R72 ;  /* 0x000000ffff518224 */ /* 0x000fe200078e0048 */
[----:B------:R-:W-:Y:S01]  /*11fb0*/  @!P0 MOV R80, RZ ;  /* 0x000000ff00508202 */ /* 0x000fe20000000f00 */
[----:B------:R-:W-:Y:S02]  /*11fc0*/  @P0 IMAD.MOV.U32 R80, RZ, RZ, RZ ;  /* 0x000000ffff500224 */ /* 0x000fe400078e00ff */
[----:B------:R-:W-:Y:S01]  /*11fd0*/  @P0 IMAD.MOV.U32 R81, RZ, RZ, R70 ;  /* 0x000000ffff510224 */ /* 0x000fe200078e0046 */
[----:B------:R-:W-:Y:S06]  /*11fe0*/  BRA `(.L_x_427) ;  /* 0x00000000001c7947 */ /* 0x000fec0003800000 */
.L_x_429:
[----:B------:R-:W-:-:S04]  /*11ff0*/  LOP3.LUT R80, R73, 0x80000, RZ, 0xfc, !PT ;  /* 0x0008000049507812 */ /* 0x000fc800078efcff */
[----:B------:R-:W-:Y:S01]  /*12000*/  MOV R81, R80 ;  /* 0x0000005000517202 */ /* 0x000fe20000000f00 */
[----:B------:R-:W-:Y:S01]  /*12010*/  IMAD.MOV.U32 R80, RZ, RZ, R72 ;  /* 0x000000ffff507224 */ /* 0x000fe200078e0048 */
[----:B------:R-:W-:Y:S06]  /*12020*/  BRA `(.L_x_427) ;  /* 0x00000000000c7947 */ /* 0x000fec0003800000 */
.L_x_428:
[----:B------:R-:W-:-:S05]  /*12030*/  LOP3.LUT R80, R75, 0x80000, RZ, 0xfc, !PT ;  /* 0x000800004b507812 */ /* 0x000fca00078efcff */
[----:B------:R-:W-:Y:S02]  /*12040*/  IMAD.MOV.U32 R81, RZ, RZ, R80 ;  /* 0x000000ffff517224 */ /* 0x000fe400078e0050 */
[----:B------:R-:W-:-:S07]  /*12050*/  IMAD.MOV.U32 R80, RZ, RZ, R74 ;  /* 0x000000ffff507224 */ /* 0x000fce00078e004a */
.L_x_427:
[----:B------:R-:W-:Y:S05]  /*12060*/  BSYNC.RECONVERGENT B10 ;  /* 0x00000000000a7941 */ /* 0x000fea0003800200 */
.L_x_425:
[----:B------:R-:W-:-:S04]  /*12070*/  HFMA2 R87, -RZ, RZ, 0, 0 ;  /* 0x00000000ff577431 */ /* 0x000fc800000001ff */
[----:B------:R-:W-:Y:S05]  /*12080*/  RET.REL.NODEC R86 `(_Z22nwdft_compute_K_kerneliP5ShellPdS1_S1_S1_i) ;  /* 0xfffffedc56dc7950 */ /* 0x000fea0003c3ffff */
        .weak           $__internal_2_$__cuda_sm20_dsqrt_rn_f64_mediumpath_v1
        .type           $__internal_2_$__cuda_sm20_dsqrt_rn_f64_mediumpath_v1,@function
        .size           $__internal_2_$__cuda_sm20_dsqrt_rn_f64_mediumpath_v1,(.L_x_454 - $__internal_2_$__cuda_sm20_dsqrt_rn_f64_mediumpath_v1)
$__internal_2_$__cuda_sm20_dsqrt_rn_f64_mediumpath_v1:
[----:B------:R-:W-:Y:S01]  /*12090*/  ISETP.GE.U32.AND P0, PT, R26, -0x3400000, PT ;  /* 0xfcc000001a00780c */ /* 0x000fe20003f06070 */
[----:B------:R-:W-:Y:S01]  /*120a0*/  BSSY.RECONVERGENT B2, `(.L_x_430) ;  /* 0x0000029000027945 */ /* 0x000fe20003800200 */
[----:B------:R-:W-:Y:S01]  /*120b0*/  IMAD.MOV.U32 R26, RZ, RZ, R30 ;  /* 0x000000ffff1a7224 */ /* 0x000fe200078e001e */
[----:B------:R-:W-:Y:S01]  /*120c0*/  MOV R30, R36 ;  /* 0x00000024001e7202 */ /* 0x000fe20000000f00 */
[----:B------:R-:W-:Y:S02]  /*120d0*/  IMAD.MOV.U32 R27, RZ, RZ, R35 ;  /* 0x000000ffff1b7224 */ /* 0x000fe400078e0023 */
[----:B------:R-:W-:Y:S02]  /*120e0*/  IMAD.MOV.U32 R28, RZ, RZ, R34 ;  /* 0x000000ffff1c7224 */ /* 0x000fe400078e0022 */
[----:B------:R-:W-:-:S05]  /*120f0*/  IMAD.MOV.U32 R31, RZ, RZ, R37 ;  /* 0x000000ffff1f7224 */ /* 0x000fca00078e0025 */
[----:B------:R-:W-:Y:S05]  /*12100*/  @!P0 BRA `(.L_x_431) ;  /* 0x0000000000208947 */ /* 0x000fea0003800000 */
[----:B------:R-:W-:-:S10]  /*12110*/  DFMA.RM R26, R26, R28, R30 ;  /* 0x0000001c1a1a722b */ /* 0x000fd4000000401e */
[----:B------:R-:W-:-:S05]  /*12120*/  IADD3 R28, P0, PT, R26, 0x1, RZ ;  /* 0x000000011a1c7810 */ /* 0x000fca0007f1e0ff */
[----:B------:R-:W-:-:S06]  /*12130*/  IMAD.X R29, RZ, RZ, R27, P0 ;  /* 0x000000ffff1d7224 */ /* 0x000fcc00000e061b */
[----:B------:R-:W-:-:S08]  /*12140*/  DFMA.RP R22, -R26, R28, R22 ;  /* 0x0000001c1a16722b */ /* 0x000fd00000008116 */
[----:B------:R-:W-:-:S06]  /*12150*/  DSETP.GT.AND P0, PT, R22, RZ, PT ;  /* 0x000000ff1600722a */ /* 0x000fcc0003f04000 */
[----:B------:R-:W-:Y:S02]  /*12160*/  FSEL R26, R28, R26, P0 ;  /* 0x0000001a1c1a7208 */ /* 0x000fe40000000000 */
[----:B------:R-:W-:Y:S01]  /*12170*/  FSEL R27, R29, R27, P0 ;  /* 0x0000001b1d1b7208 */ /* 0x000fe20000000000 */
[----:B------:R-:W-:Y:S06]  /*12180*/  BRA `(.L_x_432) ;  /* 0x0000000000687947 */ /* 0x000fec0003800000 */
.L_x_431:
[----:B------:R-:W-:-:S14]  /*12190*/  DSETP.NE.AND P0, PT, R22, RZ, PT ;  /* 0x000000ff1600722a */ /* 0x000fdc0003f05000 */
[----:B------:R-:W-:Y:S05]  /*121a0*/  @!P0 BRA `(.L_x_433) ;  /* 0x00000000005c8947 */ /* 0x000fea0003800000 */
[----:B------:R-:W-:-:S13]  /*121b0*/  ISETP.GE.AND P0, PT, R23, RZ, PT ;  /* 0x000000ff1700720c */ /* 0x000fda0003f06270 */
[----:B------:R-:W-:Y:S01]  /*121c0*/  @!P0 IMAD.MOV.U32 R26, RZ, RZ, 0x0 ;  /* 0x00000000ff1a8424 */ /* 0x000fe200078e00ff */
[----:B------:R-:W-:Y:S01]  /*121d0*/  @!P0 MOV R27, 0xfff80000 ;  /* 0xfff80000001b8802 */ /* 0x000fe20000000f00 */
[----:B------:R-:W-:Y:S06]  /*121e0*/  @!P0 BRA `(.L_x_432) ;  /* 0x0000000000508947 */ /* 0x000fec0003800000 */
[----:B------:R-:W-:-:S13]  /*121f0*/  ISETP.GT.AND P0, PT, R23, 0x7fefffff, PT ;  /* 0x7fefffff1700780c */ /* 0x000fda0003f04270 */
[----:B------:R-:W-:Y:S05]  /*12200*/  @P0 BRA `(.L_x_433) ;  /* 0x0000000000440947 */ /* 0x000fea0003800000 */
[----:B------:R-:W-:Y:S01]  /*12210*/  DMUL R22, R22, 8.11296384146066816958e+31 ;  /* 0x4690000016167828 */ /* 0x000fe20000000000 */
[----:B------:R-:W-:Y:S02]  /*12220*/  IMAD.MOV.U32 R28, RZ, RZ, RZ ;  /* 0x000000ffff1c7224 */ /* 0x000fe400078e00ff */
[----:B------:R-:W-:Y:S02]  /*12230*/  IMAD.MOV.U32 R26, RZ, RZ, 0x0 ;  /* 0x00000000ff1a7424 */ /* 0x000fe400078e00ff */
[----:B------:R-:W-:Y:S01]  /*12240*/  IMAD.MOV.U32 R27, RZ, RZ, 0x3fd80000 ;  /* 0x3fd80000ff1b7424 */ /* 0x000fe200078e00ff */
[----:B------:R-:W0:Y:S02]  /*12250*/  MUFU.RSQ64H R29, R23 ;  /* 0x00000017001d7308 */ /* 0x000e240000001c00 */
[----:B0-----:R-:W-:-:S08]  /*12260*/  DMUL R30, R28, R28 ;  /* 0x0000001c1c1e7228 */ /* 0x001fd00000000000 */
[----:B------:R-:W-:-:S08]  /*12270*/  DFMA R30, R22, -R30, 1 ;  /* 0x3ff00000161e742b */ /* 0x000fd0000000081e */
[----:B------:R-:W-:Y:S02]  /*12280*/  DFMA R26, R30, R26, 0.5 ;  /* 0x3fe000001e1a742b */ /* 0x000fe4000000001a */
[----:B------:R-:W-:-:S08]  /*12290*/  DMUL R30, R28, R30 ;  /* 0x0000001e1c1e7228 */ /* 0x000fd00000000000 */
[----:B------:R-:W-:-:S08]  /*122a0*/  DFMA R30, R26, R30, R28 ;  /* 0x0000001e1a1e722b */ /* 0x000fd0000000001c */
[----:B------:R-:W-:Y:S02]  /*122b0*/  DMUL R26, R22, R30 ;  /* 0x0000001e161a7228 */ /* 0x000fe40000000000 */
[----:B------:R-:W-:-:S06]  /*122c0*/  IADD3 R31, PT, PT, R31, -0x100000, RZ ;  /* 0xfff000001f1f7810 */ /* 0x000fcc0007ffe0ff */
[----:B------:R-:W-:-:S08]  /*122d0*/  DFMA R22, R26, -R26, R22 ;  /* 0x8000001a1a16722b */ /* 0x000fd00000000016 */
[----:B------:R-:W-:-:S10]  /*122e0*/  DFMA R22, R30, R22, R26 ;  /* 0x000000161e16722b */ /* 0x000fd4000000001a */
[----:B------:R-:W-:Y:S02]  /*122f0*/  VIADD R27, R23, 0xfcb00000 ;  /* 0xfcb00000171b7836 */ /* 0x000fe40000000000 */
[----:B------:R-:W-:Y:S01]  /*12300*/  IMAD.MOV.U32 R26, RZ, RZ, R22 ;  /* 0x000000ffff1a7224 */ /* 0x000fe200078e0016 */
[----:B------:R-:W-:Y:S06]  /*12310*/  BRA `(.L_x_432) ;  /* 0x0000000000047947 */ /* 0x000fec0003800000 */
.L_x_433:
[----:B------:R-:W-:-:S11]  /*12320*/  DADD R26, R22, R22 ;  /* 0x00000000161a7229 */ /* 0x000fd60000000016 */
.L_x_432:
[----:B------:R-:W-:Y:S05]  /*12330*/  BSYNC.RECONVERGENT B2 ;  /* 0x0000000000027941 */ /* 0x000fea0003800200 */
.L_x_430:
[----:B------:R-:W-:Y:S01]  /*12340*/  IMAD.MOV.U32 R22, RZ, RZ, R32 ;  /* 0x000000ffff167224 */ /* 0x000fe200078e0020 */
[----:B------:R-:W-:Y:S01]  /*12350*/  MOV R35, R27 ;  /* 0x0000001b00237202 */ /* 0x000fe20000000f00 */
[----:B------:R-:W-:Y:S02]  /*12360*/  IMAD.MOV.U32 R23, RZ, RZ, 0x0 ;  /* 0x00000000ff177424 */ /* 0x000fe400078e00ff */
[----:B------:R-:W-:Y:S02]  /*12370*/  IMAD.MOV.U32 R34, RZ, RZ, R26 ;  /* 0x000000ffff227224 */ /* 0x000fe400078e001a */
[----:B------:R-:W-:Y:S05]  /*12380*/  RET.REL.NODEC R22 `(_Z22nwdft_compute_K_kerneliP5ShellPdS1_S1_S1_i) ;  /* 0xfffffedc161c7950 */ /* 0x000fea0003c3ffff */
.L_x_434:
[----:B------:R-:W-:-:S00]  /*12390*/  BRA `(.L_x_434) ;  /* 0xfffffffc00fc7947 */ /* 0x000fc0000383ffff */
[----:B------:R-:W-:-:S00]  /*123a0*/  NOP ;  /* 0x0000000000007918 */ /* 0x000fc00000000000 */
        /* <DEDUP_REMOVED lines=13> */
.L_x_454:


//--------------------- .nv.shared.reserved.0     --------------------------
	.section	.nv.shared.reserved.0,"aw",@nobits
	.weak		__nv_reservedSMEM_offset_0_alias
	.size		__nv_reservedSMEM_offset_0_alias, 0, 64
	.other		__nv_reservedSMEM_offset_0_alias,@"STO_CUDA_RESERVED_SHARED STV_DEFAULT"
__nv_reservedSMEM_offset_0_alias:
	.zero		0
	.zero		64


//--------------------- .nv.constant0._Z22nwdft_compute_K_kerneliP5ShellPdS1_S1_S1_i --------------------------
	.section	.nv.constant0._Z22nwdft_compute_K_kerneliP5ShellPdS1_S1_S1_i,"a",@progbits
	.sectionflags	@""
	.align	4
.nv.constant0._Z22nwdft_compute_K_kerneliP5ShellPdS1_S1_S1_i:
	.zero		948


//--------------------- SYMBOLS --------------------------

	.type		.nv.reservedSmem.offset0,@object
	.size		.nv.reservedSmem.offset0,0x4
